	.target	sm_90a

	.elftype	@"ET_EXEC"


//--------------------- .note.nv.tkinfo           --------------------------
	.section	.note.nv.tkinfo,"",@"SHT_NOTE"
	.sectionflags	@"SHF_NOTE_NV_TKINFO"
	.tkinfo
        /*0018*/ 	.word	0x00000002
        /*0030*/ 	.string	""
        /*0030*/ 	.string	"ptxas"
        /*0030*/ 	.string	"Cuda compilation tools, release 13.0, V13.0.88"
        /*0030*/ 	.string	"Build cuda_13.0.r13.0/compiler.36424714_0"
        /*0030*/ 	.string	"-arch sm_90a -m 64 "



//--------------------- .note.nv.cuinfo           --------------------------
	.section	.note.nv.cuinfo,"",@"SHT_NOTE"
	.sectionflags	@"SHF_NOTE_NV_CUINFO"
        /*0018*/ 	.short	0x0002
        /*001a*/ 	.short	0x005a
        /*001c*/ 	.short	0x0082
	.zero		2


//--------------------- .nv.info                  --------------------------
	.section	.nv.info,"",@"SHT_CUDA_INFO"
	.align	4


	//----- nvinfo : EIATTR_REGCOUNT
	.align		4
        /*0000*/ 	.byte	0x04, 0x2f
        /*0002*/ 	.short	(.L_12 - .L_11)
	.align		4
.L_11:
        /*0004*/ 	.word	index@(_ZN7cutlass13device_kernelIN5flash19enable_sm80_to_sm89INS1_16FlashAttnFwdSm80INS1_25CollectiveMainloopFwdSm80ILi8ELi2ELb0EN4cute5tupleIJNS5_1CILi128EEENS7_ILi64EEENS7_ILi192EEEEEELi192ENS_6half_tEfNS_4arch4Sm80ELb1ELb0ELb0ELb1ELb1ELb1ELb1ELb1EEENS1_21CollectiveEpilogueFwdINS6_IJS8_SA_S9_EEENS6_IJNS7_ILi1EEESI_SI_EEESC_SE_Li256ELb1ELb1ELb1ELb0EEENS1_36VarlenDynamicPersistentTileSchedulerILi128ELi64ELi256ELi256ELb1ELb1ELb0ELb1ELb1ELb1EEEEEEEEEvNT_6ParamsE)
        /*0008*/ 	.word	0x00000004


	//----- nvinfo : EIATTR_FRAME_SIZE
	.align		4
.L_12:
        /*000c*/ 	.byte	0x04, 0x11
        /*000e*/ 	.short	(.L_14 - .L_13)
	.align		4
.L_13:
        /*0010*/ 	.word	index@(_ZN7cutlass13device_kernelIN5flash19enable_sm80_to_sm89INS1_16FlashAttnFwdSm80INS1_25CollectiveMainloopFwdSm80ILi8ELi2ELb0EN4cute5tupleIJNS5_1CILi128EEENS7_ILi64EEENS7_ILi192EEEEEELi192ENS_6half_tEfNS_4arch4Sm80ELb1ELb0ELb0ELb1ELb1ELb1ELb1ELb1EEENS1_21CollectiveEpilogueFwdINS6_IJS8_SA_S9_EEENS6_IJNS7_ILi1EEESI_SI_EEESC_SE_Li256ELb1ELb1ELb1ELb0EEENS1_36VarlenDynamicPersistentTileSchedulerILi128ELi64ELi256ELi256ELb1ELb1ELb0ELb1ELb1ELb1EEEEEEEEEvNT_6ParamsE)
        /*0014*/ 	.word	0x00000000


	//----- nvinfo : EIATTR_REGCOUNT
	.align		4
.L_14:
        /*0018*/ 	.byte	0x04, 0x2f
        /*001a*/ 	.short	(.L_16 - .L_15)
	.align		4
.L_15:
        /*001c*/ 	.word	index@(_ZN7cutlass13device_kernelIN5flash19enable_sm80_to_sm89INS1_16FlashAttnFwdSm80INS1_25CollectiveMainloopFwdSm80ILi8ELi2ELb0EN4cute5tupleIJNS5_1CILi128EEENS7_ILi64EEENS7_ILi192EEEEEELi192ENS_6half_tEfNS_4arch4Sm80ELb1ELb0ELb0ELb1ELb1ELb0ELb1ELb1EEENS1_21CollectiveEpilogueFwdINS6_IJS8_SA_S9_EEENS6_IJNS7_ILi1EEESI_SI_EEESC_SE_Li256ELb1ELb1ELb1ELb0EEENS1_36VarlenDynamicPersistentTileSchedulerILi128ELi64ELi256ELi256ELb1ELb1ELb0ELb1ELb1ELb1EEEEEEEEEvNT_6ParamsE)
        /*0020*/ 	.word	0x00000004


	//----- nvinfo : EIATTR_FRAME_SIZE
	.align		4
.L_16:
        /*0024*/ 	.byte	0x04, 0x11
        /*0026*/ 	.short	(.L_18 - .L_17)
	.align		4
.L_17:
        /*0028*/ 	.word	index@(_ZN7cutlass13device_kernelIN5flash19enable_sm80_to_sm89INS1_16FlashAttnFwdSm80INS1_25CollectiveMainloopFwdSm80ILi8ELi2ELb0EN4cute5tupleIJNS5_1CILi128EEENS7_ILi64EEENS7_ILi192EEEEEELi192ENS_6half_tEfNS_4arch4Sm80ELb1ELb0ELb0ELb1ELb1ELb0ELb1ELb1EEENS1_21CollectiveEpilogueFwdINS6_IJS8_SA_S9_EEENS6_IJNS7_ILi1EEESI_SI_EEESC_SE_Li256ELb1ELb1ELb1ELb0EEENS1_36VarlenDynamicPersistentTileSchedulerILi128ELi64ELi256ELi256ELb1ELb1ELb0ELb1ELb1ELb1EEEEEEEEEvNT_6ParamsE)
        /*002c*/ 	.word	0x00000000


	//----- nvinfo : EIATTR_REGCOUNT
	.align		4
.L_18:
        /*0030*/ 	.byte	0x04, 0x2f
        /*0032*/ 	.short	(.L_20 - .L_19)
	.align		4
.L_19:
        /*0034*/ 	.word	index@(_ZN7cutlass13device_kernelIN5flash19enable_sm80_to_sm89INS1_16FlashAttnFwdSm80INS1_25CollectiveMainloopFwdSm80ILi8ELi2ELb0EN4cute5tupleIJNS5_1CILi128EEENS7_ILi64EEENS7_ILi192EEEEEELi192ENS_6half_tEfNS_4arch4Sm80ELb1ELb0ELb0ELb0ELb1ELb0ELb1ELb1EEENS1_21CollectiveEpilogueFwdINS6_IJS8_SA_S9_EEENS6_IJNS7_ILi1EEESI_SI_EEESC_SE_Li256ELb0ELb1ELb1ELb0EEENS1_30DynamicPersistentTileSchedulerILi256ELi256ELb1ELb1ELb0EEEEEEEEEvNT_6ParamsE)
        /*0038*/ 	.word	0x00000004


	//----- nvinfo : EIATTR_FRAME_SIZE
	.align		4
.L_20:
        /*003c*/ 	.byte	0x04, 0x11
        /*003e*/ 	.short	(.L_22 - .L_21)
	.align		4
.L_21:
        /*0040*/ 	.word	index@(_ZN7cutlass13device_kernelIN5flash19enable_sm80_to_sm89INS1_16FlashAttnFwdSm80INS1_25CollectiveMainloopFwdSm80ILi8ELi2ELb0EN4cute5tupleIJNS5_1CILi128EEENS7_ILi64EEENS7_ILi192EEEEEELi192ENS_6half_tEfNS_4arch4Sm80ELb1ELb0ELb0ELb0ELb1ELb0ELb1ELb1EEENS1_21CollectiveEpilogueFwdINS6_IJS8_SA_S9_EEENS6_IJNS7_ILi1EEESI_SI_EEESC_SE_Li256ELb0ELb1ELb1ELb0EEENS1_30DynamicPersistentTileSchedulerILi256ELi256ELb1ELb1ELb0EEEEEEEEEvNT_6ParamsE)
        /*0044*/ 	.word	0x00000000


	//----- nvinfo : EIATTR_REGCOUNT
	.align		4
.L_22:
        /*0048*/ 	.byte	0x04, 0x2f
        /*004a*/ 	.short	(.L_24 - .L_23)
	.align		4
.L_23:
        /*004c*/ 	.word	index@(_ZN7cutlass13device_kernelIN5flash19enable_sm80_to_sm89INS1_16FlashAttnFwdSm80INS1_25CollectiveMainloopFwdSm80ILi8ELi2ELb0EN4cute5tupleIJNS5_1CILi128EEENS7_ILi64EEENS7_ILi192EEEEEELi192ENS_6half_tEfNS_4arch4Sm80ELb0ELb1ELb0ELb1ELb1ELb1ELb1ELb1EEENS1_21CollectiveEpilogueFwdINS6_IJS8_SA_S9_EEENS6_IJNS7_ILi1EEESI_SI_EEESC_SE_Li256ELb1ELb1ELb1ELb0EEENS1_36VarlenDynamicPersistentTileSchedulerILi128ELi64ELi256ELi256ELb1ELb1ELb0ELb1ELb0ELb1EEEEEEEEEvNT_6ParamsE)
        /*0050*/ 	.word	0x00000004


	//----- nvinfo : EIATTR_FRAME_SIZE
	.align		4
.L_24:
        /*0054*/ 	.byte	0x04, 0x11
        /*0056*/ 	.short	(.L_26 - .L_25)
	.align		4
.L_25:
        /*0058*/ 	.word	index@(_ZN7cutlass13device_kernelIN5flash19enable_sm80_to_sm89INS1_16FlashAttnFwdSm80INS1_25CollectiveMainloopFwdSm80ILi8ELi2ELb0EN4cute5tupleIJNS5_1CILi128EEENS7_ILi64EEENS7_ILi192EEEEEELi192ENS_6half_tEfNS_4arch4Sm80ELb0ELb1ELb0ELb1ELb1ELb1ELb1ELb1EEENS1_21CollectiveEpilogueFwdINS6_IJS8_SA_S9_EEENS6_IJNS7_ILi1EEESI_SI_EEESC_SE_Li256ELb1ELb1ELb1ELb0EEENS1_36VarlenDynamicPersistentTileSchedulerILi128ELi64ELi256ELi256ELb1ELb1ELb0ELb1ELb0ELb1EEEEEEEEEvNT_6ParamsE)
        /*005c*/ 	.word	0x00000000


	//----- nvinfo : EIATTR_REGCOUNT
	.align		4
.L_26:
        /*0060*/ 	.byte	0x04, 0x2f
        /*0062*/ 	.short	(.L_28 - .L_27)
	.align		4
.L_27:
        /*0064*/ 	.word	index@(_ZN7cutlass13device_kernelIN5flash19enable_sm80_to_sm89INS1_16FlashAttnFwdSm80INS1_25CollectiveMainloopFwdSm80ILi8ELi2ELb0EN4cute5tupleIJNS5_1CILi128EEENS7_ILi64EEENS7_ILi192EEEEEELi192ENS_6half_tEfNS_4arch4Sm80ELb0ELb1ELb0ELb1ELb1ELb0ELb1ELb1EEENS1_21CollectiveEpilogueFwdINS6_IJS8_SA_S9_EEENS6_IJNS7_ILi1EEESI_SI_EEESC_SE_Li256ELb1ELb1ELb1ELb0EEENS1_36VarlenDynamicPersistentTileSchedulerILi128ELi64ELi256ELi256ELb1ELb1ELb0ELb1ELb0ELb1EEEEEEEEEvNT_6ParamsE)
        /*0068*/ 	.word	0x00000004


	//----- nvinfo : EIATTR_FRAME_SIZE
	.align		4
.L_28:
        /*006c*/ 	.byte	0x04, 0x11
        /*006e*/ 	.short	(.L_30 - .L_29)
	.align		4
.L_29:
        /*0070*/ 	.word	index@(_ZN7cutlass13device_kernelIN5flash19enable_sm80_to_sm89INS1_16FlashAttnFwdSm80INS1_25CollectiveMainloopFwdSm80ILi8ELi2ELb0EN4cute5tupleIJNS5_1CILi128EEENS7_ILi64EEENS7_ILi192EEEEEELi192ENS_6half_tEfNS_4arch4Sm80ELb0ELb1ELb0ELb1ELb1ELb0ELb1ELb1EEENS1_21CollectiveEpilogueFwdINS6_IJS8_SA_S9_EEENS6_IJNS7_ILi1EEESI_SI_EEESC_SE_Li256ELb1ELb1ELb1ELb0EEENS1_36VarlenDynamicPersistentTileSchedulerILi128ELi64ELi256ELi256ELb1ELb1ELb0ELb1ELb0ELb1EEEEEEEEEvNT_6ParamsE)
        /*0074*/ 	.word	0x00000000


	//----- nvinfo : EIATTR_REGCOUNT
	.align		4
.L_30:
        /*0078*/ 	.byte	0x04, 0x2f
        /*007a*/ 	.short	(.L_32 - .L_31)
	.align		4
.L_31:
        /*007c*/ 	.word	index@(_ZN7cutlass13device_kernelIN5flash19enable_sm80_to_sm89INS1_16FlashAttnFwdSm80INS1_25CollectiveMainloopFwdSm80ILi8ELi2ELb0EN4cute5tupleIJNS5_1CILi128EEENS7_ILi64EEENS7_ILi192EEEEEELi192ENS_6half_tEfNS_4arch4Sm80ELb0ELb1ELb0ELb0ELb1ELb0ELb1ELb1EEENS1_21CollectiveEpilogueFwdINS6_IJS8_SA_S9_EEENS6_IJNS7_ILi1EEESI_SI_EEESC_SE_Li256ELb0ELb1ELb1ELb0EEENS1_19SingleTileSchedulerILb0ELb1ELb1ELi128EEEEEEEEEvNT_6ParamsE)
        /*0080*/ 	.word	0x00000004


	//----- nvinfo : EIATTR_FRAME_SIZE
	.align		4
.L_32:
        /*0084*/ 	.byte	0x04, 0x11
        /*0086*/ 	.short	(.L_34 - .L_33)
	.align		4
.L_33:
        /*0088*/ 	.word	index@(_ZN7cutlass13device_kernelIN5flash19enable_sm80_to_sm89INS1_16FlashAttnFwdSm80INS1_25CollectiveMainloopFwdSm80ILi8ELi2ELb0EN4cute5tupleIJNS5_1CILi128EEENS7_ILi64EEENS7_ILi192EEEEEELi192ENS_6half_tEfNS_4arch4Sm80ELb0ELb1ELb0ELb0ELb1ELb0ELb1ELb1EEENS1_21CollectiveEpilogueFwdINS6_IJS8_SA_S9_EEENS6_IJNS7_ILi1EEESI_SI_EEESC_SE_Li256ELb0ELb1ELb1ELb0EEENS1_19SingleTileSchedulerILb0ELb1ELb1ELi128EEEEEEEEEvNT_6ParamsE)
        /*008c*/ 	.word	0x00000000


	//----- nvinfo : EIATTR_REGCOUNT
	.align		4
.L_34:
        /*0090*/ 	.byte	0x04, 0x2f
        /*0092*/ 	.short	(.L_36 - .L_35)
	.align		4
.L_35:
        /*0094*/ 	.word	index@(_ZN7cutlass13device_kernelIN5flash19enable_sm80_to_sm89INS1_16FlashAttnFwdSm80INS1_25CollectiveMainloopFwdSm80ILi8ELi2ELb0EN4cute5tupleIJNS5_1CILi128EEENS7_ILi64EEENS7_ILi192EEEEEELi192ENS_6half_tEfNS_4arch4Sm80ELb0ELb0ELb0ELb1ELb1ELb1ELb1ELb1EEENS1_21CollectiveEpilogueFwdINS6_IJS8_SA_S9_EEENS6_IJNS7_ILi1EEESI_SI_EEESC_SE_Li256ELb1ELb1ELb1ELb0EEENS1_36VarlenDynamicPersistentTileSchedulerILi128ELi64ELi256ELi256ELb1ELb1ELb0ELb0ELb1ELb1EEEEEEEEEvNT_6ParamsE)
        /*0098*/ 	.word	0x00000004


	//----- nvinfo : EIATTR_FRAME_SIZE
	.align		4
.L_36:
        /*009c*/ 	.byte	0x04, 0x11
        /*009e*/ 	.short	(.L_38 - .L_37)
	.align		4
.L_37:
        /*00a0*/ 	.word	index@(_ZN7cutlass13device_kernelIN5flash19enable_sm80_to_sm89INS1_16FlashAttnFwdSm80INS1_25CollectiveMainloopFwdSm80ILi8ELi2ELb0EN4cute5tupleIJNS5_1CILi128EEENS7_ILi64EEENS7_ILi192EEEEEELi192ENS_6half_tEfNS_4arch4Sm80ELb0ELb0ELb0ELb1ELb1ELb1ELb1ELb1EEENS1_21CollectiveEpilogueFwdINS6_IJS8_SA_S9_EEENS6_IJNS7_ILi1EEESI_SI_EEESC_SE_Li256ELb1ELb1ELb1ELb0EEENS1_36VarlenDynamicPersistentTileSchedulerILi128ELi64ELi256ELi256ELb1ELb1ELb0ELb0ELb1ELb1EEEEEEEEEvNT_6ParamsE)
        /*00a4*/ 	.word	0x00000000


	//----- nvinfo : EIATTR_REGCOUNT
	.align		4
.L_38:
        /*00a8*/ 	.byte	0x04, 0x2f
        /*00aa*/ 	.short	(.L_40 - .L_39)
	.align		4
.L_39:
        /*00ac*/ 	.word	index@(_ZN7cutlass13device_kernelIN5flash19enable_sm80_to_sm89INS1_16FlashAttnFwdSm80INS1_25CollectiveMainloopFwdSm80ILi8ELi2ELb0EN4cute5tupleIJNS5_1CILi128EEENS7_ILi64EEENS7_ILi192EEEEEELi192ENS_6half_tEfNS_4arch4Sm80ELb0ELb0ELb0ELb1ELb1ELb0ELb1ELb1EEENS1_21CollectiveEpilogueFwdINS6_IJS8_SA_S9_EEENS6_IJNS7_ILi1EEESI_SI_EEESC_SE_Li256ELb1ELb1ELb1ELb0EEENS1_36VarlenDynamicPersistentTileSchedulerILi128ELi64ELi256ELi256ELb1ELb1ELb0ELb0ELb1ELb1EEEEEEEEEvNT_6ParamsE)
        /*00b0*/ 	.word	0x00000004


	//----- nvinfo : EIATTR_FRAME_SIZE
	.align		4
.L_40:
        /*00b4*/ 	.byte	0x04, 0x11
        /*00b6*/ 	.short	(.L_42 - .L_41)
	.align		4
.L_41:
        /*00b8*/ 	.word	index@(_ZN7cutlass13device_kernelIN5flash19enable_sm80_to_sm89INS1_16FlashAttnFwdSm80INS1_25CollectiveMainloopFwdSm80ILi8ELi2ELb0EN4cute5tupleIJNS5_1CILi128EEENS7_ILi64EEENS7_ILi192EEEEEELi192ENS_6half_tEfNS_4arch4Sm80ELb0ELb0ELb0ELb1ELb1ELb0ELb1ELb1EEENS1_21CollectiveEpilogueFwdINS6_IJS8_SA_S9_EEENS6_IJNS7_ILi1EEESI_SI_EEESC_SE_Li256ELb1ELb1ELb1ELb0EEENS1_36VarlenDynamicPersistentTileSchedulerILi128ELi64ELi256ELi256ELb1ELb1ELb0ELb0ELb1ELb1EEEEEEEEEvNT_6ParamsE)
        /*00bc*/ 	.word	0x00000000


	//----- nvinfo : EIATTR_REGCOUNT
	.align		4
.L_42:
        /*00c0*/ 	.byte	0x04, 0x2f
        /*00c2*/ 	.short	(.L_44 - .L_43)
	.align		4
.L_43:
        /*00c4*/ 	.word	index@(_ZN7cutlass13device_kernelIN5flash19enable_sm80_to_sm89INS1_16FlashAttnFwdSm80INS1_25CollectiveMainloopFwdSm80ILi8ELi2ELb0EN4cute5tupleIJNS5_1CILi128EEENS7_ILi64EEENS7_ILi192EEEEEELi192ENS_6half_tEfNS_4arch4Sm80ELb0ELb0ELb0ELb0ELb1ELb0ELb1ELb1EEENS1_21CollectiveEpilogueFwdINS6_IJS8_SA_S9_EEENS6_IJNS7_ILi1EEESI_SI_EEESC_SE_Li256ELb0ELb1ELb1ELb0EEENS1_19SingleTileSchedulerILb0ELb1ELb1ELi128EEEEEEEEEvNT_6ParamsE)
        /*00c8*/ 	.word	0x00000004


	//----- nvinfo : EIATTR_FRAME_SIZE
	.align		4
.L_44:
        /*00cc*/ 	.byte	0x04, 0x11
        /*00ce*/ 	.short	(.L_46 - .L_45)
	.align		4
.L_45:
        /*00d0*/ 	.word	index@(_ZN7cutlass13device_kernelIN5flash19enable_sm80_to_sm89INS1_16FlashAttnFwdSm80INS1_25CollectiveMainloopFwdSm80ILi8ELi2ELb0EN4cute5tupleIJNS5_1CILi128EEENS7_ILi64EEENS7_ILi192EEEEEELi192ENS_6half_tEfNS_4arch4Sm80ELb0ELb0ELb0ELb0ELb1ELb0ELb1ELb1EEENS1_21CollectiveEpilogueFwdINS6_IJS8_SA_S9_EEENS6_IJNS7_ILi1EEESI_SI_EEESC_SE_Li256ELb0ELb1ELb1ELb0EEENS1_19SingleTileSchedulerILb0ELb1ELb1ELi128EEEEEEEEEvNT_6ParamsE)
        /*00d4*/ 	.word	0x00000000


	//----- nvinfo : EIATTR_REGCOUNT
	.align		4
.L_46:
        /*00d8*/ 	.byte	0x04, 0x2f
        /*00da*/ 	.short	(.L_48 - .L_47)
	.align		4
.L_47:
        /*00dc*/ 	.word	index@(_ZN7cutlass13device_kernelIN5flash19enable_sm80_to_sm89INS1_16FlashAttnFwdSm80INS1_25CollectiveMainloopFwdSm80ILi8ELi1ELb0EN4cute5tupleIJNS5_1CILi128EEENS7_ILi64EEENS7_ILi192EEEEEELi192ENS_6half_tEfNS_4arch4Sm80ELb1ELb0ELb0ELb1ELb1ELb1ELb1ELb1EEENS1_21CollectiveEpilogueFwdINS6_IJS8_SA_S9_EEENS6_IJNS7_ILi1EEESI_SI_EEESC_SE_Li256ELb1ELb1ELb1ELb0EEENS1_36VarlenDynamicPersistentTileSchedulerILi128ELi64ELi256ELi256ELb1ELb1ELb0ELb1ELb1ELb1EEEEEEEEEvNT_6ParamsE)
        /*00e0*/ 	.word	0x00000004


	//----- nvinfo : EIATTR_FRAME_SIZE
	.align		4
.L_48:
        /*00e4*/ 	.byte	0x04, 0x11
        /*00e6*/ 	.short	(.L_50 - .L_49)
	.align		4
.L_49:
        /*00e8*/ 	.word	index@(_ZN7cutlass13device_kernelIN5flash19enable_sm80_to_sm89INS1_16FlashAttnFwdSm80INS1_25CollectiveMainloopFwdSm80ILi8ELi1ELb0EN4cute5tupleIJNS5_1CILi128EEENS7_ILi64EEENS7_ILi192EEEEEELi192ENS_6half_tEfNS_4arch4Sm80ELb1ELb0ELb0ELb1ELb1ELb1ELb1ELb1EEENS1_21CollectiveEpilogueFwdINS6_IJS8_SA_S9_EEENS6_IJNS7_ILi1EEESI_SI_EEESC_SE_Li256ELb1ELb1ELb1ELb0EEENS1_36VarlenDynamicPersistentTileSchedulerILi128ELi64ELi256ELi256ELb1ELb1ELb0ELb1ELb1ELb1EEEEEEEEEvNT_6ParamsE)
        /*00ec*/ 	.word	0x00000000


	//----- nvinfo : EIATTR_REGCOUNT
	.align		4
.L_50:
        /*00f0*/ 	.byte	0x04, 0x2f
        /*00f2*/ 	.short	(.L_52 - .L_51)
	.align		4
.L_51:
        /*00f4*/ 	.word	index@(_ZN7cutlass13device_kernelIN5flash19enable_sm80_to_sm89INS1_16FlashAttnFwdSm80INS1_25CollectiveMainloopFwdSm80ILi8ELi1ELb0EN4cute5tupleIJNS5_1CILi128EEENS7_ILi64EEENS7_ILi192EEEEEELi192ENS_6half_tEfNS_4arch4Sm80ELb1ELb0ELb0ELb1ELb1ELb0ELb1ELb1EEENS1_21CollectiveEpilogueFwdINS6_IJS8_SA_S9_EEENS6_IJNS7_ILi1EEESI_SI_EEESC_SE_Li256ELb1ELb1ELb1ELb0EEENS1_36VarlenDynamicPersistentTileSchedulerILi128ELi64ELi256ELi256ELb1ELb1ELb0ELb1ELb1ELb1EEEEEEEEEvNT_6ParamsE)
        /*00f8*/ 	.word	0x00000004


	//----- nvinfo : EIATTR_FRAME_SIZE
	.align		4
.L_52:
        /*00fc*/ 	.byte	0x04, 0x11
        /*00fe*/ 	.short	(.L_54 - .L_53)
	.align		4
.L_53:
        /*0100*/ 	.word	index@(_ZN7cutlass13device_kernelIN5flash19enable_sm80_to_sm89INS1_16FlashAttnFwdSm80INS1_25CollectiveMainloopFwdSm80ILi8ELi1ELb0EN4cute5tupleIJNS5_1CILi128EEENS7_ILi64EEENS7_ILi192EEEEEELi192ENS_6half_tEfNS_4arch4Sm80ELb1ELb0ELb0ELb1ELb1ELb0ELb1ELb1EEENS1_21CollectiveEpilogueFwdINS6_IJS8_SA_S9_EEENS6_IJNS7_ILi1EEESI_SI_EEESC_SE_Li256ELb1ELb1ELb1ELb0EEENS1_36VarlenDynamicPersistentTileSchedulerILi128ELi64ELi256ELi256ELb1ELb1ELb0ELb1ELb1ELb1EEEEEEEEEvNT_6ParamsE)
        /*0104*/ 	.word	0x00000000


	//----- nvinfo : EIATTR_REGCOUNT
	.align		4
.L_54:
        /*0108*/ 	.byte	0x04, 0x2f
        /*010a*/ 	.short	(.L_56 - .L_55)
	.align		4
.L_55:
        /*010c*/ 	.word	index@(_ZN7cutlass13device_kernelIN5flash19enable_sm80_to_sm89INS1_16FlashAttnFwdSm80INS1_25CollectiveMainloopFwdSm80ILi8ELi1ELb0EN4cute5tupleIJNS5_1CILi128EEENS7_ILi64EEENS7_ILi192EEEEEELi192ENS_6half_tEfNS_4arch4Sm80ELb1ELb0ELb0ELb0ELb1ELb0ELb1ELb1EEENS1_21CollectiveEpilogueFwdINS6_IJS8_SA_S9_EEENS6_IJNS7_ILi1EEESI_SI_EEESC_SE_Li256ELb0ELb1ELb1ELb0EEENS1_30DynamicPersistentTileSchedulerILi256ELi256ELb1ELb1ELb0EEEEEEEEEvNT_6ParamsE)
        /*0110*/ 	.word	0x00000004


	//----- nvinfo : EIATTR_FRAME_SIZE
	.align		4
.L_56:
        /*0114*/ 	.byte	0x04, 0x11
        /*0116*/ 	.short	(.L_58 - .L_57)
	.align		4
.L_57:
        /*0118*/ 	.word	index@(_ZN7cutlass13device_kernelIN5flash19enable_sm80_to_sm89INS1_16FlashAttnFwdSm80INS1_25CollectiveMainloopFwdSm80ILi8ELi1ELb0EN4cute5tupleIJNS5_1CILi128EEENS7_ILi64EEENS7_ILi192EEEEEELi192ENS_6half_tEfNS_4arch4Sm80ELb1ELb0ELb0ELb0ELb1ELb0ELb1ELb1EEENS1_21CollectiveEpilogueFwdINS6_IJS8_SA_S9_EEENS6_IJNS7_ILi1EEESI_SI_EEESC_SE_Li256ELb0ELb1ELb1ELb0EEENS1_30DynamicPersistentTileSchedulerILi256ELi256ELb1ELb1ELb0EEEEEEEEEvNT_6ParamsE)
        /*011c*/ 	.word	0x00000000


	//----- nvinfo : EIATTR_REGCOUNT
	.align		4
.L_58:
        /*0120*/ 	.byte	0x04, 0x2f
        /*0122*/ 	.short	(.L_60 - .L_59)
	.align		4
.L_59:
        /*0124*/ 	.word	index@(_ZN7cutlass13device_kernelIN5flash19enable_sm80_to_sm89INS1_16FlashAttnFwdSm80INS1_25CollectiveMainloopFwdSm80ILi8ELi1ELb0EN4cute5tupleIJNS5_1CILi128EEENS7_ILi64EEENS7_ILi192EEEEEELi192ENS_6half_tEfNS_4arch4Sm80ELb0ELb1ELb0ELb1ELb1ELb1ELb1ELb1EEENS1_21CollectiveEpilogueFwdINS6_IJS8_SA_S9_EEENS6_IJNS7_ILi1EEESI_SI_EEESC_SE_Li256ELb1ELb1ELb1ELb0EEENS1_36VarlenDynamicPersistentTileSchedulerILi128ELi64ELi256ELi256ELb1ELb1ELb0ELb1ELb0ELb1EEEEEEEEEvNT_6ParamsE)
        /*0128*/ 	.word	0x00000004


	//----- nvinfo : EIATTR_FRAME_SIZE
	.align		4
.L_60:
        /*012c*/ 	.byte	0x04, 0x11
        /*012e*/ 	.short	(.L_62 - .L_61)
	.align		4
.L_61:
        /*0130*/ 	.word	index@(_ZN7cutlass13device_kernelIN5flash19enable_sm80_to_sm89INS1_16FlashAttnFwdSm80INS1_25CollectiveMainloopFwdSm80ILi8ELi1ELb0EN4cute5tupleIJNS5_1CILi128EEENS7_ILi64EEENS7_ILi192EEEEEELi192ENS_6half_tEfNS_4arch4Sm80ELb0ELb1ELb0ELb1ELb1ELb1ELb1ELb1EEENS1_21CollectiveEpilogueFwdINS6_IJS8_SA_S9_EEENS6_IJNS7_ILi1EEESI_SI_EEESC_SE_Li256ELb1ELb1ELb1ELb0EEENS1_36VarlenDynamicPersistentTileSchedulerILi128ELi64ELi256ELi256ELb1ELb1ELb0ELb1ELb0ELb1EEEEEEEEEvNT_6ParamsE)
        /*0134*/ 	.word	0x00000000


	//----- nvinfo : EIATTR_REGCOUNT
	.align		4
.L_62:
        /*0138*/ 	.byte	0x04, 0x2f
        /*013a*/ 	.short	(.L_64 - .L_63)
	.align		4
.L_63:
        /*013c*/ 	.word	index@(_ZN7cutlass13device_kernelIN5flash19enable_sm80_to_sm89INS1_16FlashAttnFwdSm80INS1_25CollectiveMainloopFwdSm80ILi8ELi1ELb0EN4cute5tupleIJNS5_1CILi128EEENS7_ILi64EEENS7_ILi192EEEEEELi192ENS_6half_tEfNS_4arch4Sm80ELb0ELb1ELb0ELb1ELb1ELb0ELb1ELb1EEENS1_21CollectiveEpilogueFwdINS6_IJS8_SA_S9_EEENS6_IJNS7_ILi1EEESI_SI_EEESC_SE_Li256ELb1ELb1ELb1ELb0EEENS1_36VarlenDynamicPersistentTileSchedulerILi128ELi64ELi256ELi256ELb1ELb1ELb0ELb1ELb0ELb1EEEEEEEEEvNT_6ParamsE)
        /*0140*/ 	.word	0x00000004


	//----- nvinfo : EIATTR_FRAME_SIZE
	.align		4
.L_64:
        /*0144*/ 	.byte	0x04, 0x11
        /*0146*/ 	.short	(.L_66 - .L_65)
	.align		4
.L_65:
        /*0148*/ 	.word	index@(_ZN7cutlass13device_kernelIN5flash19enable_sm80_to_sm89INS1_16FlashAttnFwdSm80INS1_25CollectiveMainloopFwdSm80ILi8ELi1ELb0EN4cute5tupleIJNS5_1CILi128EEENS7_ILi64EEENS7_ILi192EEEEEELi192ENS_6half_tEfNS_4arch4Sm80ELb0ELb1ELb0ELb1ELb1ELb0ELb1ELb1EEENS1_21CollectiveEpilogueFwdINS6_IJS8_SA_S9_EEENS6_IJNS7_ILi1EEESI_SI_EEESC_SE_Li256ELb1ELb1ELb1ELb0EEENS1_36VarlenDynamicPersistentTileSchedulerILi128ELi64ELi256ELi256ELb1ELb1ELb0ELb1ELb0ELb1EEEEEEEEEvNT_6ParamsE)
        /*014c*/ 	.word	0x00000000


	//----- nvinfo : EIATTR_REGCOUNT
	.align		4
.L_66:
        /*0150*/ 	.byte	0x04, 0x2f
        /*0152*/ 	.short	(.L_68 - .L_67)
	.align		4
.L_67:
        /*0154*/ 	.word	index@(_ZN7cutlass13device_kernelIN5flash19enable_sm80_to_sm89INS1_16FlashAttnFwdSm80INS1_25CollectiveMainloopFwdSm80ILi8ELi1ELb0EN4cute5tupleIJNS5_1CILi128EEENS7_ILi64EEENS7_ILi192EEEEEELi192ENS_6half_tEfNS_4arch4Sm80ELb0ELb1ELb0ELb0ELb1ELb0ELb1ELb1EEENS1_21CollectiveEpilogueFwdINS6_IJS8_SA_S9_EEENS6_IJNS7_ILi1EEESI_SI_EEESC_SE_Li256ELb0ELb1ELb1ELb0EEENS1_19SingleTileSchedulerILb0ELb1ELb1ELi128EEEEEEEEEvNT_6ParamsE)
        /*0158*/ 	.word	0x00000004


	//----- nvinfo : EIATTR_FRAME_SIZE
	.align		4
.L_68:
        /*015c*/ 	.byte	0x04, 0x11
        /*015e*/ 	.short	(.L_70 - .L_69)
	.align		4
.L_69:
        /*0160*/ 	.word	index@(_ZN7cutlass13device_kernelIN5flash19enable_sm80_to_sm89INS1_16FlashAttnFwdSm80INS1_25CollectiveMainloopFwdSm80ILi8ELi1ELb0EN4cute5tupleIJNS5_1CILi128EEENS7_ILi64EEENS7_ILi192EEEEEELi192ENS_6half_tEfNS_4arch4Sm80ELb0ELb1ELb0ELb0ELb1ELb0ELb1ELb1EEENS1_21CollectiveEpilogueFwdINS6_IJS8_SA_S9_EEENS6_IJNS7_ILi1EEESI_SI_EEESC_SE_Li256ELb0ELb1ELb1ELb0EEENS1_19SingleTileSchedulerILb0ELb1ELb1ELi128EEEEEEEEEvNT_6ParamsE)
        /*0164*/ 	.word	0x00000000


	//----- nvinfo : EIATTR_REGCOUNT
	.align		4
.L_70:
        /*0168*/ 	.byte	0x04, 0x2f
        /*016a*/ 	.short	(.L_72 - .L_71)
	.align		4
.L_71:
        /*016c*/ 	.word	index@(_ZN7cutlass13device_kernelIN5flash19enable_sm80_to_sm89INS1_16FlashAttnFwdSm80INS1_25CollectiveMainloopFwdSm80ILi8ELi1ELb0EN4cute5tupleIJNS5_1CILi128EEENS7_ILi64EEENS7_ILi192EEEEEELi192ENS_6half_tEfNS_4arch4Sm80ELb0ELb0ELb0ELb1ELb1ELb1ELb1ELb1EEENS1_21CollectiveEpilogueFwdINS6_IJS8_SA_S9_EEENS6_IJNS7_ILi1EEESI_SI_EEESC_SE_Li256ELb1ELb1ELb1ELb0EEENS1_36VarlenDynamicPersistentTileSchedulerILi128ELi64ELi256ELi256ELb1ELb1ELb0ELb0ELb1ELb1EEEEEEEEEvNT_6ParamsE)
        /*0170*/ 	.word	0x00000004


	//----- nvinfo : EIATTR_FRAME_SIZE
	.align		4
.L_72:
        /*0174*/ 	.byte	0x04, 0x11
        /*0176*/ 	.short	(.L_74 - .L_73)
	.align		4
.L_73:
        /*0178*/ 	.word	index@(_ZN7cutlass13device_kernelIN5flash19enable_sm80_to_sm89INS1_16FlashAttnFwdSm80INS1_25CollectiveMainloopFwdSm80ILi8ELi1ELb0EN4cute5tupleIJNS5_1CILi128EEENS7_ILi64EEENS7_ILi192EEEEEELi192ENS_6half_tEfNS_4arch4Sm80ELb0ELb0ELb0ELb1ELb1ELb1ELb1ELb1EEENS1_21CollectiveEpilogueFwdINS6_IJS8_SA_S9_EEENS6_IJNS7_ILi1EEESI_SI_EEESC_SE_Li256ELb1ELb1ELb1ELb0EEENS1_36VarlenDynamicPersistentTileSchedulerILi128ELi64ELi256ELi256ELb1ELb1ELb0ELb0ELb1ELb1EEEEEEEEEvNT_6ParamsE)
        /*017c*/ 	.word	0x00000000


	//----- nvinfo : EIATTR_REGCOUNT
	.align		4
.L_74:
        /*0180*/ 	.byte	0x04, 0x2f
        /*0182*/ 	.short	(.L_76 - .L_75)
	.align		4
.L_75:
        /*0184*/ 	.word	index@(_ZN7cutlass13device_kernelIN5flash19enable_sm80_to_sm89INS1_16FlashAttnFwdSm80INS1_25CollectiveMainloopFwdSm80ILi8ELi1ELb0EN4cute5tupleIJNS5_1CILi128EEENS7_ILi64EEENS7_ILi192EEEEEELi192ENS_6half_tEfNS_4arch4Sm80ELb0ELb0ELb0ELb1ELb1ELb0ELb1ELb1EEENS1_21CollectiveEpilogueFwdINS6_IJS8_SA_S9_EEENS6_IJNS7_ILi1EEESI_SI_EEESC_SE_Li256ELb1ELb1ELb1ELb0EEENS1_36VarlenDynamicPersistentTileSchedulerILi128ELi64ELi256ELi256ELb1ELb1ELb0ELb0ELb1ELb1EEEEEEEEEvNT_6ParamsE)
        /*0188*/ 	.word	0x00000004


	//----- nvinfo : EIATTR_FRAME_SIZE
	.align		4
.L_76:
        /*018c*/ 	.byte	0x04, 0x11
        /*018e*/ 	.short	(.L_78 - .L_77)
	.align		4
.L_77:
        /*0190*/ 	.word	index@(_ZN7cutlass13device_kernelIN5flash19enable_sm80_to_sm89INS1_16FlashAttnFwdSm80INS1_25CollectiveMainloopFwdSm80ILi8ELi1ELb0EN4cute5tupleIJNS5_1CILi128EEENS7_ILi64EEENS7_ILi192EEEEEELi192ENS_6half_tEfNS_4arch4Sm80ELb0ELb0ELb0ELb1ELb1ELb0ELb1ELb1EEENS1_21CollectiveEpilogueFwdINS6_IJS8_SA_S9_EEENS6_IJNS7_ILi1EEESI_SI_EEESC_SE_Li256ELb1ELb1ELb1ELb0EEENS1_36VarlenDynamicPersistentTileSchedulerILi128ELi64ELi256ELi256ELb1ELb1ELb0ELb0ELb1ELb1EEEEEEEEEvNT_6ParamsE)
        /*0194*/ 	.word	0x00000000


	//----- nvinfo : EIATTR_REGCOUNT
	.align		4
.L_78:
        /*0198*/ 	.byte	0x04, 0x2f
        /*019a*/ 	.short	(.L_80 - .L_79)
	.align		4
.L_79:
        /*019c*/ 	.word	index@(_ZN7cutlass13device_kernelIN5flash19enable_sm80_to_sm89INS1_16FlashAttnFwdSm80INS1_25CollectiveMainloopFwdSm80ILi8ELi1ELb0EN4cute5tupleIJNS5_1CILi128EEENS7_ILi64EEENS7_ILi192EEEEEELi192ENS_6half_tEfNS_4arch4Sm80ELb0ELb0ELb0ELb0ELb1ELb0ELb1ELb1EEENS1_21CollectiveEpilogueFwdINS6_IJS8_SA_S9_EEENS6_IJNS7_ILi1EEESI_SI_EEESC_SE_Li256ELb0ELb1ELb1ELb0EEENS1_19SingleTileSchedulerILb0ELb1ELb1ELi128EEEEEEEEEvNT_6ParamsE)
        /*01a0*/ 	.word	0x00000004


	//----- nvinfo : EIATTR_FRAME_SIZE
	.align		4
.L_80:
        /*01a4*/ 	.byte	0x04, 0x11
        /*01a6*/ 	.short	(.L_82 - .L_81)
	.align		4
.L_81:
        /*01a8*/ 	.word	index@(_ZN7cutlass13device_kernelIN5flash19enable_sm80_to_sm89INS1_16FlashAttnFwdSm80INS1_25CollectiveMainloopFwdSm80ILi8ELi1ELb0EN4cute5tupleIJNS5_1CILi128EEENS7_ILi64EEENS7_ILi192EEEEEELi192ENS_6half_tEfNS_4arch4Sm80ELb0ELb0ELb0ELb0ELb1ELb0ELb1ELb1EEENS1_21CollectiveEpilogueFwdINS6_IJS8_SA_S9_EEENS6_IJNS7_ILi1EEESI_SI_EEESC_SE_Li256ELb0ELb1ELb1ELb0EEENS1_19SingleTileSchedulerILb0ELb1ELb1ELi128EEEEEEEEEvNT_6ParamsE)
        /*01ac*/ 	.word	0x00000000


	//----- nvinfo : EIATTR_REGCOUNT
	.align		4
.L_82:
        /*01b0*/ 	.byte	0x04, 0x2f
        /*01b2*/ 	.short	(.L_84 - .L_83)
	.align		4
.L_83:
        /*01b4*/ 	.word	index@(_ZN7cutlass13device_kernelIN5flash19enable_sm80_to_sm89INS1_16FlashAttnFwdSm80INS1_25CollectiveMainloopFwdSm80ILi8ELi2ELb0EN4cute5tupleIJNS5_1CILi128EEENS7_ILi64EEENS7_ILi192EEEEEELi192ENS_6half_tEfNS_4arch4Sm80ELb1ELb0ELb1ELb1ELb1ELb1ELb1ELb1EEENS1_21CollectiveEpilogueFwdINS6_IJS8_SA_S9_EEENS6_IJNS7_ILi1EEESI_SI_EEESC_SE_Li256ELb1ELb1ELb1ELb0EEENS1_36VarlenDynamicPersistentTileSchedulerILi128ELi64ELi256ELi256ELb1ELb1ELb0ELb1ELb1ELb1EEEEEEEEEvNT_6ParamsE)
        /*01b8*/ 	.word	0x00000004


	//----- nvinfo : EIATTR_FRAME_SIZE
	.align		4
.L_84:
        /*01bc*/ 	.byte	0x04, 0x11
        /*01be*/ 	.short	(.L_86 - .L_85)
	.align		4
.L_85:
        /*01c0*/ 	.word	index@(_ZN7cutlass13device_kernelIN5flash19enable_sm80_to_sm89INS1_16FlashAttnFwdSm80INS1_25CollectiveMainloopFwdSm80ILi8ELi2ELb0EN4cute5tupleIJNS5_1CILi128EEENS7_ILi64EEENS7_ILi192EEEEEELi192ENS_6half_tEfNS_4arch4Sm80ELb1ELb0ELb1ELb1ELb1ELb1ELb1ELb1EEENS1_21CollectiveEpilogueFwdINS6_IJS8_SA_S9_EEENS6_IJNS7_ILi1EEESI_SI_EEESC_SE_Li256ELb1ELb1ELb1ELb0EEENS1_36VarlenDynamicPersistentTileSchedulerILi128ELi64ELi256ELi256ELb1ELb1ELb0ELb1ELb1ELb1EEEEEEEEEvNT_6ParamsE)
        /*01c4*/ 	.word	0x00000000


	//----- nvinfo : EIATTR_REGCOUNT
	.align		4
.L_86:
        /*01c8*/ 	.byte	0x04, 0x2f
        /*01ca*/ 	.short	(.L_88 - .L_87)
	.align		4
.L_87:
        /*01cc*/ 	.word	index@(_ZN7cutlass13device_kernelIN5flash19enable_sm80_to_sm89INS1_16FlashAttnFwdSm80INS1_25CollectiveMainloopFwdSm80ILi8ELi2ELb0EN4cute5tupleIJNS5_1CILi128EEENS7_ILi64EEENS7_ILi192EEEEEELi192ENS_6half_tEfNS_4arch4Sm80ELb1ELb0ELb1ELb1ELb1ELb0ELb1ELb1EEENS1_21CollectiveEpilogueFwdINS6_IJS8_SA_S9_EEENS6_IJNS7_ILi1EEESI_SI_EEESC_SE_Li256ELb1ELb1ELb1ELb0EEENS1_36VarlenDynamicPersistentTileSchedulerILi128ELi64ELi256ELi256ELb1ELb1ELb0ELb1ELb1ELb1EEEEEEEEEvNT_6ParamsE)
        /*01d0*/ 	.word	0x00000004


	//----- nvinfo : EIATTR_FRAME_SIZE
	.align		4
.L_88:
        /*01d4*/ 	.byte	0x04, 0x11
        /*01d6*/ 	.short	(.L_90 - .L_89)
	.align		4
.L_89:
        /*01d8*/ 	.word	index@(_ZN7cutlass13device_kernelIN5flash19enable_sm80_to_sm89INS1_16FlashAttnFwdSm80INS1_25CollectiveMainloopFwdSm80ILi8ELi2ELb0EN4cute5tupleIJNS5_1CILi128EEENS7_ILi64EEENS7_ILi192EEEEEELi192ENS_6half_tEfNS_4arch4Sm80ELb1ELb0ELb1ELb1ELb1ELb0ELb1ELb1EEENS1_21CollectiveEpilogueFwdINS6_IJS8_SA_S9_EEENS6_IJNS7_ILi1EEESI_SI_EEESC_SE_Li256ELb1ELb1ELb1ELb0EEENS1_36VarlenDynamicPersistentTileSchedulerILi128ELi64ELi256ELi256ELb1ELb1ELb0ELb1ELb1ELb1EEEEEEEEEvNT_6ParamsE)
        /*01dc*/ 	.word	0x00000000


	//----- nvinfo : EIATTR_REGCOUNT
	.align		4
.L_90:
        /*01e0*/ 	.byte	0x04, 0x2f
        /*01e2*/ 	.short	(.L_92 - .L_91)
	.align		4
.L_91:
        /*01e4*/ 	.word	index@(_ZN7cutlass13device_kernelIN5flash19enable_sm80_to_sm89INS1_16FlashAttnFwdSm80INS1_25CollectiveMainloopFwdSm80ILi8ELi2ELb0EN4cute5tupleIJNS5_1CILi128EEENS7_ILi64EEENS7_ILi192EEEEEELi192ENS_6half_tEfNS_4arch4Sm80ELb1ELb0ELb1ELb0ELb1ELb0ELb1ELb1EEENS1_21CollectiveEpilogueFwdINS6_IJS8_SA_S9_EEENS6_IJNS7_ILi1EEESI_SI_EEESC_SE_Li256ELb0ELb1ELb1ELb0EEENS1_30DynamicPersistentTileSchedulerILi256ELi256ELb1ELb1ELb0EEEEEEEEEvNT_6ParamsE)
        /*01e8*/ 	.word	0x00000004


	//----- nvinfo : EIATTR_FRAME_SIZE
	.align		4
.L_92:
        /*01ec*/ 	.byte	0x04, 0x11
        /*01ee*/ 	.short	(.L_94 - .L_93)
	.align		4
.L_93:
        /*01f0*/ 	.word	index@(_ZN7cutlass13device_kernelIN5flash19enable_sm80_to_sm89INS1_16FlashAttnFwdSm80INS1_25CollectiveMainloopFwdSm80ILi8ELi2ELb0EN4cute5tupleIJNS5_1CILi128EEENS7_ILi64EEENS7_ILi192EEEEEELi192ENS_6half_tEfNS_4arch4Sm80ELb1ELb0ELb1ELb0ELb1ELb0ELb1ELb1EEENS1_21CollectiveEpilogueFwdINS6_IJS8_SA_S9_EEENS6_IJNS7_ILi1EEESI_SI_EEESC_SE_Li256ELb0ELb1ELb1ELb0EEENS1_30DynamicPersistentTileSchedulerILi256ELi256ELb1ELb1ELb0EEEEEEEEEvNT_6ParamsE)
        /*01f4*/ 	.word	0x00000000


	//----- nvinfo : EIATTR_REGCOUNT
	.align		4
.L_94:
        /*01f8*/ 	.byte	0x04, 0x2f
        /*01fa*/ 	.short	(.L_96 - .L_95)
	.align		4
.L_95:
        /*01fc*/ 	.word	index@(_ZN7cutlass13device_kernelIN5flash19enable_sm80_to_sm89INS1_16FlashAttnFwdSm80INS1_25CollectiveMainloopFwdSm80ILi8ELi2ELb0EN4cute5tupleIJNS5_1CILi128EEENS7_ILi64EEENS7_ILi192EEEEEELi192ENS_6half_tEfNS_4arch4Sm80ELb0ELb1ELb1ELb1ELb1ELb1ELb1ELb1EEENS1_21CollectiveEpilogueFwdINS6_IJS8_SA_S9_EEENS6_IJNS7_ILi1EEESI_SI_EEESC_SE_Li256ELb1ELb1ELb1ELb0EEENS1_36VarlenDynamicPersistentTileSchedulerILi128ELi64ELi256ELi256ELb1ELb1ELb0ELb1ELb0ELb1EEEEEEEEEvNT_6ParamsE)
        /*0200*/ 	.word	0x00000004


	//----- nvinfo : EIATTR_FRAME_SIZE
	.align		4
.L_96:
        /*0204*/ 	.byte	0x04, 0x11
        /*0206*/ 	.short	(.L_98 - .L_97)
	.align		4
.L_97:
        /*0208*/ 	.word	index@(_ZN7cutlass13device_kernelIN5flash19enable_sm80_to_sm89INS1_16FlashAttnFwdSm80INS1_25CollectiveMainloopFwdSm80ILi8ELi2ELb0EN4cute5tupleIJNS5_1CILi128EEENS7_ILi64EEENS7_ILi192EEEEEELi192ENS_6half_tEfNS_4arch4Sm80ELb0ELb1ELb1ELb1ELb1ELb1ELb1ELb1EEENS1_21CollectiveEpilogueFwdINS6_IJS8_SA_S9_EEENS6_IJNS7_ILi1EEESI_SI_EEESC_SE_Li256ELb1ELb1ELb1ELb0EEENS1_36VarlenDynamicPersistentTileSchedulerILi128ELi64ELi256ELi256ELb1ELb1ELb0ELb1ELb0ELb1EEEEEEEEEvNT_6ParamsE)
        /*020c*/ 	.word	0x00000000


	//----- nvinfo : EIATTR_REGCOUNT
	.align		4
.L_98:
        /*0210*/ 	.byte	0x04, 0x2f
        /*0212*/ 	.short	(.L_100 - .L_99)
	.align		4
.L_99:
        /*0214*/ 	.word	index@(_ZN7cutlass13device_kernelIN5flash19enable_sm80_to_sm89INS1_16FlashAttnFwdSm80INS1_25CollectiveMainloopFwdSm80ILi8ELi2ELb0EN4cute5tupleIJNS5_1CILi128EEENS7_ILi64EEENS7_ILi192EEEEEELi192ENS_6half_tEfNS_4arch4Sm80ELb0ELb1ELb1ELb1ELb1ELb0ELb1ELb1EEENS1_21CollectiveEpilogueFwdINS6_IJS8_SA_S9_EEENS6_IJNS7_ILi1EEESI_SI_EEESC_SE_Li256ELb1ELb1ELb1ELb0EEENS1_36VarlenDynamicPersistentTileSchedulerILi128ELi64ELi256ELi256ELb1ELb1ELb0ELb1ELb0ELb1EEEEEEEEEvNT_6ParamsE)
        /*0218*/ 	.word	0x00000004


	//----- nvinfo : EIATTR_FRAME_SIZE
	.align		4
.L_100:
        /*021c*/ 	.byte	0x04, 0x11
        /*021e*/ 	.short	(.L_102 - .L_101)
	.align		4
.L_101:
        /*0220*/ 	.word	index@(_ZN7cutlass13device_kernelIN5flash19enable_sm80_to_sm89INS1_16FlashAttnFwdSm80INS1_25CollectiveMainloopFwdSm80ILi8ELi2ELb0EN4cute5tupleIJNS5_1CILi128EEENS7_ILi64EEENS7_ILi192EEEEEELi192ENS_6half_tEfNS_4arch4Sm80ELb0ELb1ELb1ELb1ELb1ELb0ELb1ELb1EEENS1_21CollectiveEpilogueFwdINS6_IJS8_SA_S9_EEENS6_IJNS7_ILi1EEESI_SI_EEESC_SE_Li256ELb1ELb1ELb1ELb0EEENS1_36VarlenDynamicPersistentTileSchedulerILi128ELi64ELi256ELi256ELb1ELb1ELb0ELb1ELb0ELb1EEEEEEEEEvNT_6ParamsE)
        /*0224*/ 	.word	0x00000000


	//----- nvinfo : EIATTR_REGCOUNT
	.align		4
.L_102:
        /*0228*/ 	.byte	0x04, 0x2f
        /*022a*/ 	.short	(.L_104 - .L_103)
	.align		4
.L_103:
        /*022c*/ 	.word	index@(_ZN7cutlass13device_kernelIN5flash19enable_sm80_to_sm89INS1_16FlashAttnFwdSm80INS1_25CollectiveMainloopFwdSm80ILi8ELi2ELb0EN4cute5tupleIJNS5_1CILi128EEENS7_ILi64EEENS7_ILi192EEEEEELi192ENS_6half_tEfNS_4arch4Sm80ELb0ELb1ELb1ELb0ELb1ELb0ELb1ELb1EEENS1_21CollectiveEpilogueFwdINS6_IJS8_SA_S9_EEENS6_IJNS7_ILi1EEESI_SI_EEESC_SE_Li256ELb0ELb1ELb1ELb0EEENS1_19SingleTileSchedulerILb0ELb1ELb1ELi128EEEEEEEEEvNT_6ParamsE)
        /*0230*/ 	.word	0x00000004


	//----- nvinfo : EIATTR_FRAME_SIZE
	.align		4
.L_104:
        /*0234*/ 	.byte	0x04, 0x11
        /*0236*/ 	.short	(.L_106 - .L_105)
	.align		4
.L_105:
        /*0238*/ 	.word	index@(_ZN7cutlass13device_kernelIN5flash19enable_sm80_to_sm89INS1_16FlashAttnFwdSm80INS1_25CollectiveMainloopFwdSm80ILi8ELi2ELb0EN4cute5tupleIJNS5_1CILi128EEENS7_ILi64EEENS7_ILi192EEEEEELi192ENS_6half_tEfNS_4arch4Sm80ELb0ELb1ELb1ELb0ELb1ELb0ELb1ELb1EEENS1_21CollectiveEpilogueFwdINS6_IJS8_SA_S9_EEENS6_IJNS7_ILi1EEESI_SI_EEESC_SE_Li256ELb0ELb1ELb1ELb0EEENS1_19SingleTileSchedulerILb0ELb1ELb1ELi128EEEEEEEEEvNT_6ParamsE)
        /*023c*/ 	.word	0x00000000


	//----- nvinfo : EIATTR_REGCOUNT
	.align		4
.L_106:
        /*0240*/ 	.byte	0x04, 0x2f
        /*0242*/ 	.short	(.L_108 - .L_107)
	.align		4
.L_107:
        /*0244*/ 	.word	index@(_ZN7cutlass13device_kernelIN5flash19enable_sm80_to_sm89INS1_16FlashAttnFwdSm80INS1_25CollectiveMainloopFwdSm80ILi8ELi2ELb0EN4cute5tupleIJNS5_1CILi128EEENS7_ILi64EEENS7_ILi192EEEEEELi192ENS_6half_tEfNS_4arch4Sm80ELb0ELb0ELb1ELb1ELb1ELb1ELb1ELb1EEENS1_21CollectiveEpilogueFwdINS6_IJS8_SA_S9_EEENS6_IJNS7_ILi1EEESI_SI_EEESC_SE_Li256ELb1ELb1ELb1ELb0EEENS1_36VarlenDynamicPersistentTileSchedulerILi128ELi64ELi256ELi256ELb1ELb1ELb0ELb0ELb1ELb1EEEEEEEEEvNT_6ParamsE)
        /*0248*/ 	.word	0x00000004


	//----- nvinfo : EIATTR_FRAME_SIZE
	.align		4
.L_108:
        /*024c*/ 	.byte	0x04, 0x11
        /*024e*/ 	.short	(.L_110 - .L_109)
	.align		4
.L_109:
        /*0250*/ 	.word	index@(_ZN7cutlass13device_kernelIN5flash19enable_sm80_to_sm89INS1_16FlashAttnFwdSm80INS1_25CollectiveMainloopFwdSm80ILi8ELi2ELb0EN4cute5tupleIJNS5_1CILi128EEENS7_ILi64EEENS7_ILi192EEEEEELi192ENS_6half_tEfNS_4arch4Sm80ELb0ELb0ELb1ELb1ELb1ELb1ELb1ELb1EEENS1_21CollectiveEpilogueFwdINS6_IJS8_SA_S9_EEENS6_IJNS7_ILi1EEESI_SI_EEESC_SE_Li256ELb1ELb1ELb1ELb0EEENS1_36VarlenDynamicPersistentTileSchedulerILi128ELi64ELi256ELi256ELb1ELb1ELb0ELb0ELb1ELb1EEEEEEEEEvNT_6ParamsE)
        /*0254*/ 	.word	0x00000000


	//----- nvinfo : EIATTR_REGCOUNT
	.align		4
.L_110:
        /*0258*/ 	.byte	0x04, 0x2f
        /*025a*/ 	.short	(.L_112 - .L_111)
	.align		4
.L_111:
        /*025c*/ 	.word	index@(_ZN7cutlass13device_kernelIN5flash19enable_sm80_to_sm89INS1_16FlashAttnFwdSm80INS1_25CollectiveMainloopFwdSm80ILi8ELi2ELb0EN4cute5tupleIJNS5_1CILi128EEENS7_ILi64EEENS7_ILi192EEEEEELi192ENS_6half_tEfNS_4arch4Sm80ELb0ELb0ELb1ELb1ELb1ELb0ELb1ELb1EEENS1_21CollectiveEpilogueFwdINS6_IJS8_SA_S9_EEENS6_IJNS7_ILi1EEESI_SI_EEESC_SE_Li256ELb1ELb1ELb1ELb0EEENS1_36VarlenDynamicPersistentTileSchedulerILi128ELi64ELi256ELi256ELb1ELb1ELb0ELb0ELb1ELb1EEEEEEEEEvNT_6ParamsE)
        /*0260*/ 	.word	0x00000004


	//----- nvinfo : EIATTR_FRAME_SIZE
	.align		4
.L_112:
        /*0264*/ 	.byte	0x04, 0x11
        /*0266*/ 	.short	(.L_114 - .L_113)
	.align		4
.L_113:
        /*0268*/ 	.word	index@(_ZN7cutlass13device_kernelIN5flash19enable_sm80_to_sm89INS1_16FlashAttnFwdSm80INS1_25CollectiveMainloopFwdSm80ILi8ELi2ELb0EN4cute5tupleIJNS5_1CILi128EEENS7_ILi64EEENS7_ILi192EEEEEELi192ENS_6half_tEfNS_4arch4Sm80ELb0ELb0ELb1ELb1ELb1ELb0ELb1ELb1EEENS1_21CollectiveEpilogueFwdINS6_IJS8_SA_S9_EEENS6_IJNS7_ILi1EEESI_SI_EEESC_SE_Li256ELb1ELb1ELb1ELb0EEENS1_36VarlenDynamicPersistentTileSchedulerILi128ELi64ELi256ELi256ELb1ELb1ELb0ELb0ELb1ELb1EEEEEEEEEvNT_6ParamsE)
        /*026c*/ 	.word	0x00000000


	//----- nvinfo : EIATTR_REGCOUNT
	.align		4
.L_114:
        /*0270*/ 	.byte	0x04, 0x2f
        /*0272*/ 	.short	(.L_116 - .L_115)
	.align		4
.L_115:
        /*0274*/ 	.word	index@(_ZN7cutlass13device_kernelIN5flash19enable_sm80_to_sm89INS1_16FlashAttnFwdSm80INS1_25CollectiveMainloopFwdSm80ILi8ELi2ELb0EN4cute5tupleIJNS5_1CILi128EEENS7_ILi64EEENS7_ILi192EEEEEELi192ENS_6half_tEfNS_4arch4Sm80ELb0ELb0ELb1ELb0ELb1ELb0ELb1ELb1EEENS1_21CollectiveEpilogueFwdINS6_IJS8_SA_S9_EEENS6_IJNS7_ILi1EEESI_SI_EEESC_SE_Li256ELb0ELb1ELb1ELb0EEENS1_19SingleTileSchedulerILb0ELb1ELb1ELi128EEEEEEEEEvNT_6ParamsE)
        /*0278*/ 	.word	0x00000004


	//----- nvinfo : EIATTR_FRAME_SIZE
	.align		4
.L_116:
        /*027c*/ 	.byte	0x04, 0x11
        /*027e*/ 	.short	(.L_118 - .L_117)
	.align		4
.L_117:
        /*0280*/ 	.word	index@(_ZN7cutlass13device_kernelIN5flash19enable_sm80_to_sm89INS1_16FlashAttnFwdSm80INS1_25CollectiveMainloopFwdSm80ILi8ELi2ELb0EN4cute5tupleIJNS5_1CILi128EEENS7_ILi64EEENS7_ILi192EEEEEELi192ENS_6half_tEfNS_4arch4Sm80ELb0ELb0ELb1ELb0ELb1ELb0ELb1ELb1EEENS1_21CollectiveEpilogueFwdINS6_IJS8_SA_S9_EEENS6_IJNS7_ILi1EEESI_SI_EEESC_SE_Li256ELb0ELb1ELb1ELb0EEENS1_19SingleTileSchedulerILb0ELb1ELb1ELi128EEEEEEEEEvNT_6ParamsE)
        /*0284*/ 	.word	0x00000000


	//----- nvinfo : EIATTR_REGCOUNT
	.align		4
.L_118:
        /*0288*/ 	.byte	0x04, 0x2f
        /*028a*/ 	.short	(.L_120 - .L_119)
	.align		4
.L_119:
        /*028c*/ 	.word	index@(_ZN7cutlass13device_kernelIN5flash19enable_sm80_to_sm89INS1_16FlashAttnFwdSm80INS1_25CollectiveMainloopFwdSm80ILi8ELi1ELb0EN4cute5tupleIJNS5_1CILi128EEENS7_ILi64EEENS7_ILi192EEEEEELi192ENS_6half_tEfNS_4arch4Sm80ELb1ELb0ELb1ELb1ELb1ELb1ELb1ELb1EEENS1_21CollectiveEpilogueFwdINS6_IJS8_SA_S9_EEENS6_IJNS7_ILi1EEESI_SI_EEESC_SE_Li256ELb1ELb1ELb1ELb0EEENS1_36VarlenDynamicPersistentTileSchedulerILi128ELi64ELi256ELi256ELb1ELb1ELb0ELb1ELb1ELb1EEEEEEEEEvNT_6ParamsE)
        /*0290*/ 	.word	0x00000004


	//----- nvinfo : EIATTR_FRAME_SIZE
	.align		4
.L_120:
        /*0294*/ 	.byte	0x04, 0x11
        /*0296*/ 	.short	(.L_122 - .L_121)
	.align		4
.L_121:
        /*0298*/ 	.word	index@(_ZN7cutlass13device_kernelIN5flash19enable_sm80_to_sm89INS1_16FlashAttnFwdSm80INS1_25CollectiveMainloopFwdSm80ILi8ELi1ELb0EN4cute5tupleIJNS5_1CILi128EEENS7_ILi64EEENS7_ILi192EEEEEELi192ENS_6half_tEfNS_4arch4Sm80ELb1ELb0ELb1ELb1ELb1ELb1ELb1ELb1EEENS1_21CollectiveEpilogueFwdINS6_IJS8_SA_S9_EEENS6_IJNS7_ILi1EEESI_SI_EEESC_SE_Li256ELb1ELb1ELb1ELb0EEENS1_36VarlenDynamicPersistentTileSchedulerILi128ELi64ELi256ELi256ELb1ELb1ELb0ELb1ELb1ELb1EEEEEEEEEvNT_6ParamsE)
        /*029c*/ 	.word	0x00000000


	//----- nvinfo : EIATTR_REGCOUNT
	.align		4
.L_122:
        /*02a0*/ 	.byte	0x04, 0x2f
        /*02a2*/ 	.short	(.L_124 - .L_123)
	.align		4
.L_123:
        /*02a4*/ 	.word	index@(_ZN7cutlass13device_kernelIN5flash19enable_sm80_to_sm89INS1_16FlashAttnFwdSm80INS1_25CollectiveMainloopFwdSm80ILi8ELi1ELb0EN4cute5tupleIJNS5_1CILi128EEENS7_ILi64EEENS7_ILi192EEEEEELi192ENS_6half_tEfNS_4arch4Sm80ELb1ELb0ELb1ELb1ELb1ELb0ELb1ELb1EEENS1_21CollectiveEpilogueFwdINS6_IJS8_SA_S9_EEENS6_IJNS7_ILi1EEESI_SI_EEESC_SE_Li256ELb1ELb1ELb1ELb0EEENS1_36VarlenDynamicPersistentTileSchedulerILi128ELi64ELi256ELi256ELb1ELb1ELb0ELb1ELb1ELb1EEEEEEEEEvNT_6ParamsE)
        /*02a8*/ 	.word	0x00000004


	//----- nvinfo : EIATTR_FRAME_SIZE
	.align		4
.L_124:
        /*02ac*/ 	.byte	0x04, 0x11
        /*02ae*/ 	.short	(.L_126 - .L_125)
	.align		4
.L_125:
        /*02b0*/ 	.word	index@(_ZN7cutlass13device_kernelIN5flash19enable_sm80_to_sm89INS1_16FlashAttnFwdSm80INS1_25CollectiveMainloopFwdSm80ILi8ELi1ELb0EN4cute5tupleIJNS5_1CILi128EEENS7_ILi64EEENS7_ILi192EEEEEELi192ENS_6half_tEfNS_4arch4Sm80ELb1ELb0ELb1ELb1ELb1ELb0ELb1ELb1EEENS1_21CollectiveEpilogueFwdINS6_IJS8_SA_S9_EEENS6_IJNS7_ILi1EEESI_SI_EEESC_SE_Li256ELb1ELb1ELb1ELb0EEENS1_36VarlenDynamicPersistentTileSchedulerILi128ELi64ELi256ELi256ELb1ELb1ELb0ELb1ELb1ELb1EEEEEEEEEvNT_6ParamsE)
        /*02b4*/ 	.word	0x00000000


	//----- nvinfo : EIATTR_REGCOUNT
	.align		4
.L_126:
        /*02b8*/ 	.byte	0x04, 0x2f
        /*02ba*/ 	.short	(.L_128 - .L_127)
	.align		4
.L_127:
        /*02bc*/ 	.word	index@(_ZN7cutlass13device_kernelIN5flash19enable_sm80_to_sm89INS1_16FlashAttnFwdSm80INS1_25CollectiveMainloopFwdSm80ILi8ELi1ELb0EN4cute5tupleIJNS5_1CILi128EEENS7_ILi64EEENS7_ILi192EEEEEELi192ENS_6half_tEfNS_4arch4Sm80ELb1ELb0ELb1ELb0ELb1ELb0ELb1ELb1EEENS1_21CollectiveEpilogueFwdINS6_IJS8_SA_S9_EEENS6_IJNS7_ILi1EEESI_SI_EEESC_SE_Li256ELb0ELb1ELb1ELb0EEENS1_30DynamicPersistentTileSchedulerILi256ELi256ELb1ELb1ELb0EEEEEEEEEvNT_6ParamsE)
        /*02c0*/ 	.word	0x00000004


	//----- nvinfo : EIATTR_FRAME_SIZE
	.align		4
.L_128:
        /*02c4*/ 	.byte	0x04, 0x11
        /*02c6*/ 	.short	(.L_130 - .L_129)
	.align		4
.L_129:
        /*02c8*/ 	.word	index@(_ZN7cutlass13device_kernelIN5flash19enable_sm80_to_sm89INS1_16FlashAttnFwdSm80INS1_25CollectiveMainloopFwdSm80ILi8ELi1ELb0EN4cute5tupleIJNS5_1CILi128EEENS7_ILi64EEENS7_ILi192EEEEEELi192ENS_6half_tEfNS_4arch4Sm80ELb1ELb0ELb1ELb0ELb1ELb0ELb1ELb1EEENS1_21CollectiveEpilogueFwdINS6_IJS8_SA_S9_EEENS6_IJNS7_ILi1EEESI_SI_EEESC_SE_Li256ELb0ELb1ELb1ELb0EEENS1_30DynamicPersistentTileSchedulerILi256ELi256ELb1ELb1ELb0EEEEEEEEEvNT_6ParamsE)
        /*02cc*/ 	.word	0x00000000


	//----- nvinfo : EIATTR_REGCOUNT
	.align		4
.L_130:
        /*02d0*/ 	.byte	0x04, 0x2f
        /*02d2*/ 	.short	(.L_132 - .L_131)
	.align		4
.L_131:
        /*02d4*/ 	.word	index@(_ZN7cutlass13device_kernelIN5flash19enable_sm80_to_sm89INS1_16FlashAttnFwdSm80INS1_25CollectiveMainloopFwdSm80ILi8ELi1ELb0EN4cute5tupleIJNS5_1CILi128EEENS7_ILi64EEENS7_ILi192EEEEEELi192ENS_6half_tEfNS_4arch4Sm80ELb0ELb1ELb1ELb1ELb1ELb1ELb1ELb1EEENS1_21CollectiveEpilogueFwdINS6_IJS8_SA_S9_EEENS6_IJNS7_ILi1EEESI_SI_EEESC_SE_Li256ELb1ELb1ELb1ELb0EEENS1_36VarlenDynamicPersistentTileSchedulerILi128ELi64ELi256ELi256ELb1ELb1ELb0ELb1ELb0ELb1EEEEEEEEEvNT_6ParamsE)
        /*02d8*/ 	.word	0x00000004


	//----- nvinfo : EIATTR_FRAME_SIZE
	.align		4
.L_132:
        /*02dc*/ 	.byte	0x04, 0x11
        /*02de*/ 	.short	(.L_134 - .L_133)
	.align		4
.L_133:
        /*02e0*/ 	.word	index@(_ZN7cutlass13device_kernelIN5flash19enable_sm80_to_sm89INS1_16FlashAttnFwdSm80INS1_25CollectiveMainloopFwdSm80ILi8ELi1ELb0EN4cute5tupleIJNS5_1CILi128EEENS7_ILi64EEENS7_ILi192EEEEEELi192ENS_6half_tEfNS_4arch4Sm80ELb0ELb1ELb1ELb1ELb1ELb1ELb1ELb1EEENS1_21CollectiveEpilogueFwdINS6_IJS8_SA_S9_EEENS6_IJNS7_ILi1EEESI_SI_EEESC_SE_Li256ELb1ELb1ELb1ELb0EEENS1_36VarlenDynamicPersistentTileSchedulerILi128ELi64ELi256ELi256ELb1ELb1ELb0ELb1ELb0ELb1EEEEEEEEEvNT_6ParamsE)
        /*02e4*/ 	.word	0x00000000


	//----- nvinfo : EIATTR_REGCOUNT
	.align		4
.L_134:
        /*02e8*/ 	.byte	0x04, 0x2f
        /*02ea*/ 	.short	(.L_136 - .L_135)
	.align		4
.L_135:
        /*02ec*/ 	.word	index@(_ZN7cutlass13device_kernelIN5flash19enable_sm80_to_sm89INS1_16FlashAttnFwdSm80INS1_25CollectiveMainloopFwdSm80ILi8ELi1ELb0EN4cute5tupleIJNS5_1CILi128EEENS7_ILi64EEENS7_ILi192EEEEEELi192ENS_6half_tEfNS_4arch4Sm80ELb0ELb1ELb1ELb1ELb1ELb0ELb1ELb1EEENS1_21CollectiveEpilogueFwdINS6_IJS8_SA_S9_EEENS6_IJNS7_ILi1EEESI_SI_EEESC_SE_Li256ELb1ELb1ELb1ELb0EEENS1_36VarlenDynamicPersistentTileSchedulerILi128ELi64ELi256ELi256ELb1ELb1ELb0ELb1ELb0ELb1EEEEEEEEEvNT_6ParamsE)
        /*02f0*/ 	.word	0x00000004


	//----- nvinfo : EIATTR_FRAME_SIZE
	.align		4
.L_136:
        /*02f4*/ 	.byte	0x04, 0x11
        /*02f6*/ 	.short	(.L_138 - .L_137)
	.align		4
.L_137:
        /*02f8*/ 	.word	index@(_ZN7cutlass13device_kernelIN5flash19enable_sm80_to_sm89INS1_16FlashAttnFwdSm80INS1_25CollectiveMainloopFwdSm80ILi8ELi1ELb0EN4cute5tupleIJNS5_1CILi128EEENS7_ILi64EEENS7_ILi192EEEEEELi192ENS_6half_tEfNS_4arch4Sm80ELb0ELb1ELb1ELb1ELb1ELb0ELb1ELb1EEENS1_21CollectiveEpilogueFwdINS6_IJS8_SA_S9_EEENS6_IJNS7_ILi1EEESI_SI_EEESC_SE_Li256ELb1ELb1ELb1ELb0EEENS1_36VarlenDynamicPersistentTileSchedulerILi128ELi64ELi256ELi256ELb1ELb1ELb0ELb1ELb0ELb1EEEEEEEEEvNT_6ParamsE)
        /*02fc*/ 	.word	0x00000000


	//----- nvinfo : EIATTR_REGCOUNT
	.align		4
.L_138:
        /*0300*/ 	.byte	0x04, 0x2f
        /*0302*/ 	.short	(.L_140 - .L_139)
	.align		4
.L_139:
        /*0304*/ 	.word	index@(_ZN7cutlass13device_kernelIN5flash19enable_sm80_to_sm89INS1_16FlashAttnFwdSm80INS1_25CollectiveMainloopFwdSm80ILi8ELi1ELb0EN4cute5tupleIJNS5_1CILi128EEENS7_ILi64EEENS7_ILi192EEEEEELi192ENS_6half_tEfNS_4arch4Sm80ELb0ELb1ELb1ELb0ELb1ELb0ELb1ELb1EEENS1_21CollectiveEpilogueFwdINS6_IJS8_SA_S9_EEENS6_IJNS7_ILi1EEESI_SI_EEESC_SE_Li256ELb0ELb1ELb1ELb0EEENS1_19SingleTileSchedulerILb0ELb1ELb1ELi128EEEEEEEEEvNT_6ParamsE)
        /*0308*/ 	.word	0x00000004


	//----- nvinfo : EIATTR_FRAME_SIZE
	.align		4
.L_140:
        /*030c*/ 	.byte	0x04, 0x11
        /*030e*/ 	.short	(.L_142 - .L_141)
	.align		4
.L_141:
        /*0310*/ 	.word	index@(_ZN7cutlass13device_kernelIN5flash19enable_sm80_to_sm89INS1_16FlashAttnFwdSm80INS1_25CollectiveMainloopFwdSm80ILi8ELi1ELb0EN4cute5tupleIJNS5_1CILi128EEENS7_ILi64EEENS7_ILi192EEEEEELi192ENS_6half_tEfNS_4arch4Sm80ELb0ELb1ELb1ELb0ELb1ELb0ELb1ELb1EEENS1_21CollectiveEpilogueFwdINS6_IJS8_SA_S9_EEENS6_IJNS7_ILi1EEESI_SI_EEESC_SE_Li256ELb0ELb1ELb1ELb0EEENS1_19SingleTileSchedulerILb0ELb1ELb1ELi128EEEEEEEEEvNT_6ParamsE)
        /*0314*/ 	.word	0x00000000


	//----- nvinfo : EIATTR_REGCOUNT
	.align		4
.L_142:
        /*0318*/ 	.byte	0x04, 0x2f
        /*031a*/ 	.short	(.L_144 - .L_143)
	.align		4
.L_143:
        /*031c*/ 	.word	index@(_ZN7cutlass13device_kernelIN5flash19enable_sm80_to_sm89INS1_16FlashAttnFwdSm80INS1_25CollectiveMainloopFwdSm80ILi8ELi1ELb0EN4cute5tupleIJNS5_1CILi128EEENS7_ILi64EEENS7_ILi192EEEEEELi192ENS_6half_tEfNS_4arch4Sm80ELb0ELb0ELb1ELb1ELb1ELb1ELb1ELb1EEENS1_21CollectiveEpilogueFwdINS6_IJS8_SA_S9_EEENS6_IJNS7_ILi1EEESI_SI_EEESC_SE_Li256ELb1ELb1ELb1ELb0EEENS1_36VarlenDynamicPersistentTileSchedulerILi128ELi64ELi256ELi256ELb1ELb1ELb0ELb0ELb1ELb1EEEEEEEEEvNT_6ParamsE)
        /*0320*/ 	.word	0x00000004


	//----- nvinfo : EIATTR_FRAME_SIZE
	.align		4
.L_144:
        /*0324*/ 	.byte	0x04, 0x11
        /*0326*/ 	.short	(.L_146 - .L_145)
	.align		4
.L_145:
        /*0328*/ 	.word	index@(_ZN7cutlass13device_kernelIN5flash19enable_sm80_to_sm89INS1_16FlashAttnFwdSm80INS1_25CollectiveMainloopFwdSm80ILi8ELi1ELb0EN4cute5tupleIJNS5_1CILi128EEENS7_ILi64EEENS7_ILi192EEEEEELi192ENS_6half_tEfNS_4arch4Sm80ELb0ELb0ELb1ELb1ELb1ELb1ELb1ELb1EEENS1_21CollectiveEpilogueFwdINS6_IJS8_SA_S9_EEENS6_IJNS7_ILi1EEESI_SI_EEESC_SE_Li256ELb1ELb1ELb1ELb0EEENS1_36VarlenDynamicPersistentTileSchedulerILi128ELi64ELi256ELi256ELb1ELb1ELb0ELb0ELb1ELb1EEEEEEEEEvNT_6ParamsE)
        /*032c*/ 	.word	0x00000000


	//----- nvinfo : EIATTR_REGCOUNT
	.align		4
.L_146:
        /*0330*/ 	.byte	0x04, 0x2f
        /*0332*/ 	.short	(.L_148 - .L_147)
	.align		4
.L_147:
        /*0334*/ 	.word	index@(_ZN7cutlass13device_kernelIN5flash19enable_sm80_to_sm89INS1_16FlashAttnFwdSm80INS1_25CollectiveMainloopFwdSm80ILi8ELi1ELb0EN4cute5tupleIJNS5_1CILi128EEENS7_ILi64EEENS7_ILi192EEEEEELi192ENS_6half_tEfNS_4arch4Sm80ELb0ELb0ELb1ELb1ELb1ELb0ELb1ELb1EEENS1_21CollectiveEpilogueFwdINS6_IJS8_SA_S9_EEENS6_IJNS7_ILi1EEESI_SI_EEESC_SE_Li256ELb1ELb1ELb1ELb0EEENS1_36VarlenDynamicPersistentTileSchedulerILi128ELi64ELi256ELi256ELb1ELb1ELb0ELb0ELb1ELb1EEEEEEEEEvNT_6ParamsE)
        /*0338*/ 	.word	0x00000004


	//----- nvinfo : EIATTR_FRAME_SIZE
	.align		4
.L_148:
        /*033c*/ 	.byte	0x04, 0x11
        /*033e*/ 	.short	(.L_150 - .L_149)
	.align		4
.L_149:
        /*0340*/ 	.word	index@(_ZN7cutlass13device_kernelIN5flash19enable_sm80_to_sm89INS1_16FlashAttnFwdSm80INS1_25CollectiveMainloopFwdSm80ILi8ELi1ELb0EN4cute5tupleIJNS5_1CILi128EEENS7_ILi64EEENS7_ILi192EEEEEELi192ENS_6half_tEfNS_4arch4Sm80ELb0ELb0ELb1ELb1ELb1ELb0ELb1ELb1EEENS1_21CollectiveEpilogueFwdINS6_IJS8_SA_S9_EEENS6_IJNS7_ILi1EEESI_SI_EEESC_SE_Li256ELb1ELb1ELb1ELb0EEENS1_36VarlenDynamicPersistentTileSchedulerILi128ELi64ELi256ELi256ELb1ELb1ELb0ELb0ELb1ELb1EEEEEEEEEvNT_6ParamsE)
        /*0344*/ 	.word	0x00000000


	//----- nvinfo : EIATTR_REGCOUNT
	.align		4
.L_150:
        /*0348*/ 	.byte	0x04, 0x2f
        /*034a*/ 	.short	(.L_152 - .L_151)
	.align		4
.L_151:
        /*034c*/ 	.word	index@(_ZN7cutlass13device_kernelIN5flash19enable_sm80_to_sm89INS1_16FlashAttnFwdSm80INS1_25CollectiveMainloopFwdSm80ILi8ELi1ELb0EN4cute5tupleIJNS5_1CILi128EEENS7_ILi64EEENS7_ILi192EEEEEELi192ENS_6half_tEfNS_4arch4Sm80ELb0ELb0ELb1ELb0ELb1ELb0ELb1ELb1EEENS1_21CollectiveEpilogueFwdINS6_IJS8_SA_S9_EEENS6_IJNS7_ILi1EEESI_SI_EEESC_SE_Li256ELb0ELb1ELb1ELb0EEENS1_19SingleTileSchedulerILb0ELb1ELb1ELi128EEEEEEEEEvNT_6ParamsE)
        /*0350*/ 	.word	0x00000004


	//----- nvinfo : EIATTR_FRAME_SIZE
	.align		4
.L_152:
        /*0354*/ 	.byte	0x04, 0x11
        /*0356*/ 	.short	(.L_154 - .L_153)
	.align		4
.L_153:
        /*0358*/ 	.word	index@(_ZN7cutlass13device_kernelIN5flash19enable_sm80_to_sm89INS1_16FlashAttnFwdSm80INS1_25CollectiveMainloopFwdSm80ILi8ELi1ELb0EN4cute5tupleIJNS5_1CILi128EEENS7_ILi64EEENS7_ILi192EEEEEELi192ENS_6half_tEfNS_4arch4Sm80ELb0ELb0ELb1ELb0ELb1ELb0ELb1ELb1EEENS1_21CollectiveEpilogueFwdINS6_IJS8_SA_S9_EEENS6_IJNS7_ILi1EEESI_SI_EEESC_SE_Li256ELb0ELb1ELb1ELb0EEENS1_19SingleTileSchedulerILb0ELb1ELb1ELi128EEEEEEEEEvNT_6ParamsE)
        /*035c*/ 	.word	0x00000000


	//----- nvinfo : EIATTR_MIN_STACK_SIZE
	.align		4
.L_154:
        /*0360*/ 	.byte	0x04, 0x12
        /*0362*/ 	.short	(.L_156 - .L_155)
	.align		4
.L_155:
        /*0364*/ 	.word	index@(_ZN7cutlass13device_kernelIN5flash19enable_sm80_to_sm89INS1_16FlashAttnFwdSm80INS1_25CollectiveMainloopFwdSm80ILi8ELi1ELb0EN4cute5tupleIJNS5_1CILi128EEENS7_ILi64EEENS7_ILi192EEEEEELi192ENS_6half_tEfNS_4arch4Sm80ELb0ELb0ELb1ELb0ELb1ELb0ELb1ELb1EEENS1_21CollectiveEpilogueFwdINS6_IJS8_SA_S9_EEENS6_IJNS7_ILi1EEESI_SI_EEESC_SE_Li256ELb0ELb1ELb1ELb0EEENS1_19SingleTileSchedulerILb0ELb1ELb1ELi128EEEEEEEEEvNT_6ParamsE)
        /*0368*/ 	.word	0x00000000


	//----- nvinfo : EIATTR_MIN_STACK_SIZE
	.align		4
.L_156:
        /*036c*/ 	.byte	0x04, 0x12
        /*036e*/ 	.short	(.L_158 - .L_157)
	.align		4
.L_157:
        /*0370*/ 	.word	index@(_ZN7cutlass13device_kernelIN5flash19enable_sm80_to_sm89INS1_16FlashAttnFwdSm80INS1_25CollectiveMainloopFwdSm80ILi8ELi1ELb0EN4cute5tupleIJNS5_1CILi128EEENS7_ILi64EEENS7_ILi192EEEEEELi192ENS_6half_tEfNS_4arch4Sm80ELb0ELb0ELb1ELb1ELb1ELb0ELb1ELb1EEENS1_21CollectiveEpilogueFwdINS6_IJS8_SA_S9_EEENS6_IJNS7_ILi1EEESI_SI_EEESC_SE_Li256ELb1ELb1ELb1ELb0EEENS1_36VarlenDynamicPersistentTileSchedulerILi128ELi64ELi256ELi256ELb1ELb1ELb0ELb0ELb1ELb1EEEEEEEEEvNT_6ParamsE)
        /*0374*/ 	.word	0x00000000


	//----- nvinfo : EIATTR_MIN_STACK_SIZE
	.align		4
.L_158:
        /*0378*/ 	.byte	0x04, 0x12
        /*037a*/ 	.short	(.L_160 - .L_159)
	.align		4
.L_159:
        /*037c*/ 	.word	index@(_ZN7cutlass13device_kernelIN5flash19enable_sm80_to_sm89INS1_16FlashAttnFwdSm80INS1_25CollectiveMainloopFwdSm80ILi8ELi1ELb0EN4cute5tupleIJNS5_1CILi128EEENS7_ILi64EEENS7_ILi192EEEEEELi192ENS_6half_tEfNS_4arch4Sm80ELb0ELb0ELb1ELb1ELb1ELb1ELb1ELb1EEENS1_21CollectiveEpilogueFwdINS6_IJS8_SA_S9_EEENS6_IJNS7_ILi1EEESI_SI_EEESC_SE_Li256ELb1ELb1ELb1ELb0EEENS1_36VarlenDynamicPersistentTileSchedulerILi128ELi64ELi256ELi256ELb1ELb1ELb0ELb0ELb1ELb1EEEEEEEEEvNT_6ParamsE)
        /*0380*/ 	.word	0x00000000


	//----- nvinfo : EIATTR_MIN_STACK_SIZE
	.align		4
.L_160:
        /*0384*/ 	.byte	0x04, 0x12
        /*0386*/ 	.short	(.L_162 - .L_161)
	.align		4
.L_161:
        /*0388*/ 	.word	index@(_ZN7cutlass13device_kernelIN5flash19enable_sm80_to_sm89INS1_16FlashAttnFwdSm80INS1_25CollectiveMainloopFwdSm80ILi8ELi1ELb0EN4cute5tupleIJNS5_1CILi128EEENS7_ILi64EEENS7_ILi192EEEEEELi192ENS_6half_tEfNS_4arch4Sm80ELb0ELb1ELb1ELb0ELb1ELb0ELb1ELb1EEENS1_21CollectiveEpilogueFwdINS6_IJS8_SA_S9_EEENS6_IJNS7_ILi1EEESI_SI_EEESC_SE_Li256ELb0ELb1ELb1ELb0EEENS1_19SingleTileSchedulerILb0ELb1ELb1ELi128EEEEEEEEEvNT_6ParamsE)
        /*038c*/ 	.word	0x00000000


	//----- nvinfo : EIATTR_MIN_STACK_SIZE
	.align		4
.L_162:
        /*0390*/ 	.byte	0x04, 0x12
        /*0392*/ 	.short	(.L_164 - .L_163)
	.align		4
.L_163:
        /*0394*/ 	.word	index@(_ZN7cutlass13device_kernelIN5flash19enable_sm80_to_sm89INS1_16FlashAttnFwdSm80INS1_25CollectiveMainloopFwdSm80ILi8ELi1ELb0EN4cute5tupleIJNS5_1CILi128EEENS7_ILi64EEENS7_ILi192EEEEEELi192ENS_6half_tEfNS_4arch4Sm80ELb0ELb1ELb1ELb1ELb1ELb0ELb1ELb1EEENS1_21CollectiveEpilogueFwdINS6_IJS8_SA_S9_EEENS6_IJNS7_ILi1EEESI_SI_EEESC_SE_Li256ELb1ELb1ELb1ELb0EEENS1_36VarlenDynamicPersistentTileSchedulerILi128ELi64ELi256ELi256ELb1ELb1ELb0ELb1ELb0ELb1EEEEEEEEEvNT_6ParamsE)
        /*0398*/ 	.word	0x00000000


	//----- nvinfo : EIATTR_MIN_STACK_SIZE
	.align		4
.L_164:
        /*039c*/ 	.byte	0x04, 0x12
        /*039e*/ 	.short	(.L_166 - .L_165)
	.align		4
.L_165:
        /*03a0*/ 	.word	index@(_ZN7cutlass13device_kernelIN5flash19enable_sm80_to_sm89INS1_16FlashAttnFwdSm80INS1_25CollectiveMainloopFwdSm80ILi8ELi1ELb0EN4cute5tupleIJNS5_1CILi128EEENS7_ILi64EEENS7_ILi192EEEEEELi192ENS_6half_tEfNS_4arch4Sm80ELb0ELb1ELb1ELb1ELb1ELb1ELb1ELb1EEENS1_21CollectiveEpilogueFwdINS6_IJS8_SA_S9_EEENS6_IJNS7_ILi1EEESI_SI_EEESC_SE_Li256ELb1ELb1ELb1ELb0EEENS1_36VarlenDynamicPersistentTileSchedulerILi128ELi64ELi256ELi256ELb1ELb1ELb0ELb1ELb0ELb1EEEEEEEEEvNT_6ParamsE)
        /*03a4*/ 	.word	0x00000000


	//----- nvinfo : EIATTR_MIN_STACK_SIZE
	.align		4
.L_166:
        /*03a8*/ 	.byte	0x04, 0x12
        /*03aa*/ 	.short	(.L_168 - .L_167)
	.align		4
.L_167:
        /*03ac*/ 	.word	index@(_ZN7cutlass13device_kernelIN5flash19enable_sm80_to_sm89INS1_16FlashAttnFwdSm80INS1_25CollectiveMainloopFwdSm80ILi8ELi1ELb0EN4cute5tupleIJNS5_1CILi128EEENS7_ILi64EEENS7_ILi192EEEEEELi192ENS_6half_tEfNS_4arch4Sm80ELb1ELb0ELb1ELb0ELb1ELb0ELb1ELb1EEENS1_21CollectiveEpilogueFwdINS6_IJS8_SA_S9_EEENS6_IJNS7_ILi1EEESI_SI_EEESC_SE_Li256ELb0ELb1ELb1ELb0EEENS1_30DynamicPersistentTileSchedulerILi256ELi256ELb1ELb1ELb0EEEEEEEEEvNT_6ParamsE)
        /*03b0*/ 	.word	0x00000000


	//----- nvinfo : EIATTR_MIN_STACK_SIZE
	.align		4
.L_168:
        /*03b4*/ 	.byte	0x04, 0x12
        /*03b6*/ 	.short	(.L_170 - .L_169)
	.align		4
.L_169:
        /*03b8*/ 	.word	index@(_ZN7cutlass13device_kernelIN5flash19enable_sm80_to_sm89INS1_16FlashAttnFwdSm80INS1_25CollectiveMainloopFwdSm80ILi8ELi1ELb0EN4cute5tupleIJNS5_1CILi128EEENS7_ILi64EEENS7_ILi192EEEEEELi192ENS_6half_tEfNS_4arch4Sm80ELb1ELb0ELb1ELb1ELb1ELb0ELb1ELb1EEENS1_21CollectiveEpilogueFwdINS6_IJS8_SA_S9_EEENS6_IJNS7_ILi1EEESI_SI_EEESC_SE_Li256ELb1ELb1ELb1ELb0EEENS1_36VarlenDynamicPersistentTileSchedulerILi128ELi64ELi256ELi256ELb1ELb1ELb0ELb1ELb1ELb1EEEEEEEEEvNT_6ParamsE)
        /*03bc*/ 	.word	0x00000000


	//----- nvinfo : EIATTR_MIN_STACK_SIZE
	.align		4
.L_170:
        /*03c0*/ 	.byte	0x04, 0x12
        /*03c2*/ 	.short	(.L_172 - .L_171)
	.align		4
.L_171:
        /*03c4*/ 	.word	index@(_ZN7cutlass13device_kernelIN5flash19enable_sm80_to_sm89INS1_16FlashAttnFwdSm80INS1_25CollectiveMainloopFwdSm80ILi8ELi1ELb0EN4cute5tupleIJNS5_1CILi128EEENS7_ILi64EEENS7_ILi192EEEEEELi192ENS_6half_tEfNS_4arch4Sm80ELb1ELb0ELb1ELb1ELb1ELb1ELb1ELb1EEENS1_21CollectiveEpilogueFwdINS6_IJS8_SA_S9_EEENS6_IJNS7_ILi1EEESI_SI_EEESC_SE_Li256ELb1ELb1ELb1ELb0EEENS1_36VarlenDynamicPersistentTileSchedulerILi128ELi64ELi256ELi256ELb1ELb1ELb0ELb1ELb1ELb1EEEEEEEEEvNT_6ParamsE)
        /*03c8*/ 	.word	0x00000000


	//----- nvinfo : EIATTR_MIN_STACK_SIZE
	.align		4
.L_172:
        /*03cc*/ 	.byte	0x04, 0x12
        /*03ce*/ 	.short	(.L_174 - .L_173)
	.align		4
.L_173:
        /*03d0*/ 	.word	index@(_ZN7cutlass13device_kernelIN5flash19enable_sm80_to_sm89INS1_16FlashAttnFwdSm80INS1_25CollectiveMainloopFwdSm80ILi8ELi2ELb0EN4cute5tupleIJNS5_1CILi128EEENS7_ILi64EEENS7_ILi192EEEEEELi192ENS_6half_tEfNS_4arch4Sm80ELb0ELb0ELb1ELb0ELb1ELb0ELb1ELb1EEENS1_21CollectiveEpilogueFwdINS6_IJS8_SA_S9_EEENS6_IJNS7_ILi1EEESI_SI_EEESC_SE_Li256ELb0ELb1ELb1ELb0EEENS1_19SingleTileSchedulerILb0ELb1ELb1ELi128EEEEEEEEEvNT_6ParamsE)
        /*03d4*/ 	.word	0x00000000


	//----- nvinfo : EIATTR_MIN_STACK_SIZE
	.align		4
.L_174:
        /*03d8*/ 	.byte	0x04, 0x12
        /*03da*/ 	.short	(.L_176 - .L_175)
	.align		4
.L_175:
        /*03dc*/ 	.word	index@(_ZN7cutlass13device_kernelIN5flash19enable_sm80_to_sm89INS1_16FlashAttnFwdSm80INS1_25CollectiveMainloopFwdSm80ILi8ELi2ELb0EN4cute5tupleIJNS5_1CILi128EEENS7_ILi64EEENS7_ILi192EEEEEELi192ENS_6half_tEfNS_4arch4Sm80ELb0ELb0ELb1ELb1ELb1ELb0ELb1ELb1EEENS1_21CollectiveEpilogueFwdINS6_IJS8_SA_S9_EEENS6_IJNS7_ILi1EEESI_SI_EEESC_SE_Li256ELb1ELb1ELb1ELb0EEENS1_36VarlenDynamicPersistentTileSchedulerILi128ELi64ELi256ELi256ELb1ELb1ELb0ELb0ELb1ELb1EEEEEEEEEvNT_6ParamsE)
        /*03e0*/ 	.word	0x00000000


	//----- nvinfo : EIATTR_MIN_STACK_SIZE
	.align		4
.L_176:
        /*03e4*/ 	.byte	0x04, 0x12
        /*03e6*/ 	.short	(.L_178 - .L_177)
	.align		4
.L_177:
        /*03e8*/ 	.word	index@(_ZN7cutlass13device_kernelIN5flash19enable_sm80_to_sm89INS1_16FlashAttnFwdSm80INS1_25CollectiveMainloopFwdSm80ILi8ELi2ELb0EN4cute5tupleIJNS5_1CILi128EEENS7_ILi64EEENS7_ILi192EEEEEELi192ENS_6half_tEfNS_4arch4Sm80ELb0ELb0ELb1ELb1ELb1ELb1ELb1ELb1EEENS1_21CollectiveEpilogueFwdINS6_IJS8_SA_S9_EEENS6_IJNS7_ILi1EEESI_SI_EEESC_SE_Li256ELb1ELb1ELb1ELb0EEENS1_36VarlenDynamicPersistentTileSchedulerILi128ELi64ELi256ELi256ELb1ELb1ELb0ELb0ELb1ELb1EEEEEEEEEvNT_6ParamsE)
        /*03ec*/ 	.word	0x00000000


	//----- nvinfo : EIATTR_MIN_STACK_SIZE
	.align		4
.L_178:
        /*03f0*/ 	.byte	0x04, 0x12
        /*03f2*/ 	.short	(.L_180 - .L_179)
	.align		4
.L_179:
        /*03f4*/ 	.word	index@(_ZN7cutlass13device_kernelIN5flash19enable_sm80_to_sm89INS1_16FlashAttnFwdSm80INS1_25CollectiveMainloopFwdSm80ILi8ELi2ELb0EN4cute5tupleIJNS5_1CILi128EEENS7_ILi64EEENS7_ILi192EEEEEELi192ENS_6half_tEfNS_4arch4Sm80ELb0ELb1ELb1ELb0ELb1ELb0ELb1ELb1EEENS1_21CollectiveEpilogueFwdINS6_IJS8_SA_S9_EEENS6_IJNS7_ILi1EEESI_SI_EEESC_SE_Li256ELb0ELb1ELb1ELb0EEENS1_19SingleTileSchedulerILb0ELb1ELb1ELi128EEEEEEEEEvNT_6ParamsE)
        /*03f8*/ 	.word	0x00000000


	//----- nvinfo : EIATTR_MIN_STACK_SIZE
	.align		4
.L_180:
        /*03fc*/ 	.byte	0x04, 0x12
        /*03fe*/ 	.short	(.L_182 - .L_181)
	.align		4
.L_181:
        /*0400*/ 	.word	index@(_ZN7cutlass13device_kernelIN5flash19enable_sm80_to_sm89INS1_16FlashAttnFwdSm80INS1_25CollectiveMainloopFwdSm80ILi8ELi2ELb0EN4cute5tupleIJNS5_1CILi128EEENS7_ILi64EEENS7_ILi192EEEEEELi192ENS_6half_tEfNS_4arch4Sm80ELb0ELb1ELb1ELb1ELb1ELb0ELb1ELb1EEENS1_21CollectiveEpilogueFwdINS6_IJS8_SA_S9_EEENS6_IJNS7_ILi1EEESI_SI_EEESC_SE_Li256ELb1ELb1ELb1ELb0EEENS1_36VarlenDynamicPersistentTileSchedulerILi128ELi64ELi256ELi256ELb1ELb1ELb0ELb1ELb0ELb1EEEEEEEEEvNT_6ParamsE)
        /*0404*/ 	.word	0x00000000


	//----- nvinfo : EIATTR_MIN_STACK_SIZE
	.align		4
.L_182:
        /*0408*/ 	.byte	0x04, 0x12
        /*040a*/ 	.short	(.L_184 - .L_183)
	.align		4
.L_183:
        /*040c*/ 	.word	index@(_ZN7cutlass13device_kernelIN5flash19enable_sm80_to_sm89INS1_16FlashAttnFwdSm80INS1_25CollectiveMainloopFwdSm80ILi8ELi2ELb0EN4cute5tupleIJNS5_1CILi128EEENS7_ILi64EEENS7_ILi192EEEEEELi192ENS_6half_tEfNS_4arch4Sm80ELb0ELb1ELb1ELb1ELb1ELb1ELb1ELb1EEENS1_21CollectiveEpilogueFwdINS6_IJS8_SA_S9_EEENS6_IJNS7_ILi1EEESI_SI_EEESC_SE_Li256ELb1ELb1ELb1ELb0EEENS1_36VarlenDynamicPersistentTileSchedulerILi128ELi64ELi256ELi256ELb1ELb1ELb0ELb1ELb0ELb1EEEEEEEEEvNT_6ParamsE)
        /*0410*/ 	.word	0x00000000


	//----- nvinfo : EIATTR_MIN_STACK_SIZE
	.align		4
.L_184:
        /*0414*/ 	.byte	0x04, 0x12
        /*0416*/ 	.short	(.L_186 - .L_185)
	.align		4
.L_185:
        /*0418*/ 	.word	index@(_ZN7cutlass13device_kernelIN5flash19enable_sm80_to_sm89INS1_16FlashAttnFwdSm80INS1_25CollectiveMainloopFwdSm80ILi8ELi2ELb0EN4cute5tupleIJNS5_1CILi128EEENS7_ILi64EEENS7_ILi192EEEEEELi192ENS_6half_tEfNS_4arch4Sm80ELb1ELb0ELb1ELb0ELb1ELb0ELb1ELb1EEENS1_21CollectiveEpilogueFwdINS6_IJS8_SA_S9_EEENS6_IJNS7_ILi1EEESI_SI_EEESC_SE_Li256ELb0ELb1ELb1ELb0EEENS1_30DynamicPersistentTileSchedulerILi256ELi256ELb1ELb1ELb0EEEEEEEEEvNT_6ParamsE)
        /*041c*/ 	.word	0x00000000


	//----- nvinfo : EIATTR_MIN_STACK_SIZE
	.align		4
.L_186:
        /*0420*/ 	.byte	0x04, 0x12
        /*0422*/ 	.short	(.L_188 - .L_187)
	.align		4
.L_187:
        /*0424*/ 	.word	index@(_ZN7cutlass13device_kernelIN5flash19enable_sm80_to_sm89INS1_16FlashAttnFwdSm80INS1_25CollectiveMainloopFwdSm80ILi8ELi2ELb0EN4cute5tupleIJNS5_1CILi128EEENS7_ILi64EEENS7_ILi192EEEEEELi192ENS_6half_tEfNS_4arch4Sm80ELb1ELb0ELb1ELb1ELb1ELb0ELb1ELb1EEENS1_21CollectiveEpilogueFwdINS6_IJS8_SA_S9_EEENS6_IJNS7_ILi1EEESI_SI_EEESC_SE_Li256ELb1ELb1ELb1ELb0EEENS1_36VarlenDynamicPersistentTileSchedulerILi128ELi64ELi256ELi256ELb1ELb1ELb0ELb1ELb1ELb1EEEEEEEEEvNT_6ParamsE)
        /*0428*/ 	.word	0x00000000


	//----- nvinfo : EIATTR_MIN_STACK_SIZE
	.align		4
.L_188:
        /*042c*/ 	.byte	0x04, 0x12
        /*042e*/ 	.short	(.L_190 - .L_189)
	.align		4
.L_189:
        /*0430*/ 	.word	index@(_ZN7cutlass13device_kernelIN5flash19enable_sm80_to_sm89INS1_16FlashAttnFwdSm80INS1_25CollectiveMainloopFwdSm80ILi8ELi2ELb0EN4cute5tupleIJNS5_1CILi128EEENS7_ILi64EEENS7_ILi192EEEEEELi192ENS_6half_tEfNS_4arch4Sm80ELb1ELb0ELb1ELb1ELb1ELb1ELb1ELb1EEENS1_21CollectiveEpilogueFwdINS6_IJS8_SA_S9_EEENS6_IJNS7_ILi1EEESI_SI_EEESC_SE_Li256ELb1ELb1ELb1ELb0EEENS1_36VarlenDynamicPersistentTileSchedulerILi128ELi64ELi256ELi256ELb1ELb1ELb0ELb1ELb1ELb1EEEEEEEEEvNT_6ParamsE)
        /*0434*/ 	.word	0x00000000


	//----- nvinfo : EIATTR_MIN_STACK_SIZE
	.align		4
.L_190:
        /*0438*/ 	.byte	0x04, 0x12
        /*043a*/ 	.short	(.L_192 - .L_191)
	.align		4
.L_191:
        /*043c*/ 	.word	index@(_ZN7cutlass13device_kernelIN5flash19enable_sm80_to_sm89INS1_16FlashAttnFwdSm80INS1_25CollectiveMainloopFwdSm80ILi8ELi1ELb0EN4cute5tupleIJNS5_1CILi128EEENS7_ILi64EEENS7_ILi192EEEEEELi192ENS_6half_tEfNS_4arch4Sm80ELb0ELb0ELb0ELb0ELb1ELb0ELb1ELb1EEENS1_21CollectiveEpilogueFwdINS6_IJS8_SA_S9_EEENS6_IJNS7_ILi1EEESI_SI_EEESC_SE_Li256ELb0ELb1ELb1ELb0EEENS1_19SingleTileSchedulerILb0ELb1ELb1ELi128EEEEEEEEEvNT_6ParamsE)
        /*0440*/ 	.word	0x00000000


	//----- nvinfo : EIATTR_MIN_STACK_SIZE
	.align		4
.L_192:
        /*0444*/ 	.byte	0x04, 0x12
        /*0446*/ 	.short	(.L_194 - .L_193)
	.align		4
.L_193:
        /*0448*/ 	.word	index@(_ZN7cutlass13device_kernelIN5flash19enable_sm80_to_sm89INS1_16FlashAttnFwdSm80INS1_25CollectiveMainloopFwdSm80ILi8ELi1ELb0EN4cute5tupleIJNS5_1CILi128EEENS7_ILi64EEENS7_ILi192EEEEEELi192ENS_6half_tEfNS_4arch4Sm80ELb0ELb0ELb0ELb1ELb1ELb0ELb1ELb1EEENS1_21CollectiveEpilogueFwdINS6_IJS8_SA_S9_EEENS6_IJNS7_ILi1EEESI_SI_EEESC_SE_Li256ELb1ELb1ELb1ELb0EEENS1_36VarlenDynamicPersistentTileSchedulerILi128ELi64ELi256ELi256ELb1ELb1ELb0ELb0ELb1ELb1EEEEEEEEEvNT_6ParamsE)
        /*044c*/ 	.word	0x00000000


	//----- nvinfo : EIATTR_MIN_STACK_SIZE
	.align		4
.L_194:
        /*0450*/ 	.byte	0x04, 0x12
        /*0452*/ 	.short	(.L_196 - .L_195)
	.align		4
.L_195:
        /*0454*/ 	.word	index@(_ZN7cutlass13device_kernelIN5flash19enable_sm80_to_sm89INS1_16FlashAttnFwdSm80INS1_25CollectiveMainloopFwdSm80ILi8ELi1ELb0EN4cute5tupleIJNS5_1CILi128EEENS7_ILi64EEENS7_ILi192EEEEEELi192ENS_6half_tEfNS_4arch4Sm80ELb0ELb0ELb0ELb1ELb1ELb1ELb1ELb1EEENS1_21CollectiveEpilogueFwdINS6_IJS8_SA_S9_EEENS6_IJNS7_ILi1EEESI_SI_EEESC_SE_Li256ELb1ELb1ELb1ELb0EEENS1_36VarlenDynamicPersistentTileSchedulerILi128ELi64ELi256ELi256ELb1ELb1ELb0ELb0ELb1ELb1EEEEEEEEEvNT_6ParamsE)
        /*0458*/ 	.word	0x00000000


	//----- nvinfo : EIATTR_MIN_STACK_SIZE
	.align		4
.L_196:
        /*045c*/ 	.byte	0x04, 0x12
        /*045e*/ 	.short	(.L_198 - .L_197)
	.align		4
.L_197:
        /*0460*/ 	.word	index@(_ZN7cutlass13device_kernelIN5flash19enable_sm80_to_sm89INS1_16FlashAttnFwdSm80INS1_25CollectiveMainloopFwdSm80ILi8ELi1ELb0EN4cute5tupleIJNS5_1CILi128EEENS7_ILi64EEENS7_ILi192EEEEEELi192ENS_6half_tEfNS_4arch4Sm80ELb0ELb1ELb0ELb0ELb1ELb0ELb1ELb1EEENS1_21CollectiveEpilogueFwdINS6_IJS8_SA_S9_EEENS6_IJNS7_ILi1EEESI_SI_EEESC_SE_Li256ELb0ELb1ELb1ELb0EEENS1_19SingleTileSchedulerILb0ELb1ELb1ELi128EEEEEEEEEvNT_6ParamsE)
        /*0464*/ 	.word	0x00000000


	//----- nvinfo : EIATTR_MIN_STACK_SIZE
	.align		4
.L_198:
        /*0468*/ 	.byte	0x04, 0x12
        /*046a*/ 	.short	(.L_200 - .L_199)
	.align		4
.L_199:
        /*046c*/ 	.word	index@(_ZN7cutlass13device_kernelIN5flash19enable_sm80_to_sm89INS1_16FlashAttnFwdSm80INS1_25CollectiveMainloopFwdSm80ILi8ELi1ELb0EN4cute5tupleIJNS5_1CILi128EEENS7_ILi64EEENS7_ILi192EEEEEELi192ENS_6half_tEfNS_4arch4Sm80ELb0ELb1ELb0ELb1ELb1ELb0ELb1ELb1EEENS1_21CollectiveEpilogueFwdINS6_IJS8_SA_S9_EEENS6_IJNS7_ILi1EEESI_SI_EEESC_SE_Li256ELb1ELb1ELb1ELb0EEENS1_36VarlenDynamicPersistentTileSchedulerILi128ELi64ELi256ELi256ELb1ELb1ELb0ELb1ELb0ELb1EEEEEEEEEvNT_6ParamsE)
        /*0470*/ 	.word	0x00000000


	//----- nvinfo : EIATTR_MIN_STACK_SIZE
	.align		4
.L_200:
        /*0474*/ 	.byte	0x04, 0x12
        /*0476*/ 	.short	(.L_202 - .L_201)
	.align		4
.L_201:
        /*0478*/ 	.word	index@(_ZN7cutlass13device_kernelIN5flash19enable_sm80_to_sm89INS1_16FlashAttnFwdSm80INS1_25CollectiveMainloopFwdSm80ILi8ELi1ELb0EN4cute5tupleIJNS5_1CILi128EEENS7_ILi64EEENS7_ILi192EEEEEELi192ENS_6half_tEfNS_4arch4Sm80ELb0ELb1ELb0ELb1ELb1ELb1ELb1ELb1EEENS1_21CollectiveEpilogueFwdINS6_IJS8_SA_S9_EEENS6_IJNS7_ILi1EEESI_SI_EEESC_SE_Li256ELb1ELb1ELb1ELb0EEENS1_36VarlenDynamicPersistentTileSchedulerILi128ELi64ELi256ELi256ELb1ELb1ELb0ELb1ELb0ELb1EEEEEEEEEvNT_6ParamsE)
        /*047c*/ 	.word	0x00000000


	//----- nvinfo : EIATTR_MIN_STACK_SIZE
	.align		4
.L_202:
        /*0480*/ 	.byte	0x04, 0x12
        /*0482*/ 	.short	(.L_204 - .L_203)
	.align		4
.L_203:
        /*0484*/ 	.word	index@(_ZN7cutlass13device_kernelIN5flash19enable_sm80_to_sm89INS1_16FlashAttnFwdSm80INS1_25CollectiveMainloopFwdSm80ILi8ELi1ELb0EN4cute5tupleIJNS5_1CILi128EEENS7_ILi64EEENS7_ILi192EEEEEELi192ENS_6half_tEfNS_4arch4Sm80ELb1ELb0ELb0ELb0ELb1ELb0ELb1ELb1EEENS1_21CollectiveEpilogueFwdINS6_IJS8_SA_S9_EEENS6_IJNS7_ILi1EEESI_SI_EEESC_SE_Li256ELb0ELb1ELb1ELb0EEENS1_30DynamicPersistentTileSchedulerILi256ELi256ELb1ELb1ELb0EEEEEEEEEvNT_6ParamsE)
        /*0488*/ 	.word	0x00000000


	//----- nvinfo : EIATTR_MIN_STACK_SIZE
	.align		4
.L_204:
        /*048c*/ 	.byte	0x04, 0x12
        /*048e*/ 	.short	(.L_206 - .L_205)
	.align		4
.L_205:
        /*0490*/ 	.word	index@(_ZN7cutlass13device_kernelIN5flash19enable_sm80_to_sm89INS1_16FlashAttnFwdSm80INS1_25CollectiveMainloopFwdSm80ILi8ELi1ELb0EN4cute5tupleIJNS5_1CILi128EEENS7_ILi64EEENS7_ILi192EEEEEELi192ENS_6half_tEfNS_4arch4Sm80ELb1ELb0ELb0ELb1ELb1ELb0ELb1ELb1EEENS1_21CollectiveEpilogueFwdINS6_IJS8_SA_S9_EEENS6_IJNS7_ILi1EEESI_SI_EEESC_SE_Li256ELb1ELb1ELb1ELb0EEENS1_36VarlenDynamicPersistentTileSchedulerILi128ELi64ELi256ELi256ELb1ELb1ELb0ELb1ELb1ELb1EEEEEEEEEvNT_6ParamsE)
        /*0494*/ 	.word	0x00000000


	//----- nvinfo : EIATTR_MIN_STACK_SIZE
	.align		4
.L_206:
        /*0498*/ 	.byte	0x04, 0x12
        /*049a*/ 	.short	(.L_208 - .L_207)
	.align		4
.L_207:
        /*049c*/ 	.word	index@(_ZN7cutlass13device_kernelIN5flash19enable_sm80_to_sm89INS1_16FlashAttnFwdSm80INS1_25CollectiveMainloopFwdSm80ILi8ELi1ELb0EN4cute5tupleIJNS5_1CILi128EEENS7_ILi64EEENS7_ILi192EEEEEELi192ENS_6half_tEfNS_4arch4Sm80ELb1ELb0ELb0ELb1ELb1ELb1ELb1ELb1EEENS1_21CollectiveEpilogueFwdINS6_IJS8_SA_S9_EEENS6_IJNS7_ILi1EEESI_SI_EEESC_SE_Li256ELb1ELb1ELb1ELb0EEENS1_36VarlenDynamicPersistentTileSchedulerILi128ELi64ELi256ELi256ELb1ELb1ELb0ELb1ELb1ELb1EEEEEEEEEvNT_6ParamsE)
        /*04a0*/ 	.word	0x00000000


	//----- nvinfo : EIATTR_MIN_STACK_SIZE
	.align		4
.L_208:
        /*04a4*/ 	.byte	0x04, 0x12
        /*04a6*/ 	.short	(.L_210 - .L_209)
	.align		4
.L_209:
        /*04a8*/ 	.word	index@(_ZN7cutlass13device_kernelIN5flash19enable_sm80_to_sm89INS1_16FlashAttnFwdSm80INS1_25CollectiveMainloopFwdSm80ILi8ELi2ELb0EN4cute5tupleIJNS5_1CILi128EEENS7_ILi64EEENS7_ILi192EEEEEELi192ENS_6half_tEfNS_4arch4Sm80ELb0ELb0ELb0ELb0ELb1ELb0ELb1ELb1EEENS1_21CollectiveEpilogueFwdINS6_IJS8_SA_S9_EEENS6_IJNS7_ILi1EEESI_SI_EEESC_SE_Li256ELb0ELb1ELb1ELb0EEENS1_19SingleTileSchedulerILb0ELb1ELb1ELi128EEEEEEEEEvNT_6ParamsE)
        /*04ac*/ 	.word	0x00000000


	//----- nvinfo : EIATTR_MIN_STACK_SIZE
	.align		4
.L_210:
        /*04b0*/ 	.byte	0x04, 0x12
        /*04b2*/ 	.short	(.L_212 - .L_211)
	.align		4
.L_211:
        /*04b4*/ 	.word	index@(_ZN7cutlass13device_kernelIN5flash19enable_sm80_to_sm89INS1_16FlashAttnFwdSm80INS1_25CollectiveMainloopFwdSm80ILi8ELi2ELb0EN4cute5tupleIJNS5_1CILi128EEENS7_ILi64EEENS7_ILi192EEEEEELi192ENS_6half_tEfNS_4arch4Sm80ELb0ELb0ELb0ELb1ELb1ELb0ELb1ELb1EEENS1_21CollectiveEpilogueFwdINS6_IJS8_SA_S9_EEENS6_IJNS7_ILi1EEESI_SI_EEESC_SE_Li256ELb1ELb1ELb1ELb0EEENS1_36VarlenDynamicPersistentTileSchedulerILi128ELi64ELi256ELi256ELb1ELb1ELb0ELb0ELb1ELb1EEEEEEEEEvNT_6ParamsE)
        /*04b8*/ 	.word	0x00000000


	//----- nvinfo : EIATTR_MIN_STACK_SIZE
	.align		4
.L_212:
        /*04bc*/ 	.byte	0x04, 0x12
        /*04be*/ 	.short	(.L_214 - .L_213)
	.align		4
.L_213:
        /*04c0*/ 	.word	index@(_ZN7cutlass13device_kernelIN5flash19enable_sm80_to_sm89INS1_16FlashAttnFwdSm80INS1_25CollectiveMainloopFwdSm80ILi8ELi2ELb0EN4cute5tupleIJNS5_1CILi128EEENS7_ILi64EEENS7_ILi192EEEEEELi192ENS_6half_tEfNS_4arch4Sm80ELb0ELb0ELb0ELb1ELb1ELb1ELb1ELb1EEENS1_21CollectiveEpilogueFwdINS6_IJS8_SA_S9_EEENS6_IJNS7_ILi1EEESI_SI_EEESC_SE_Li256ELb1ELb1ELb1ELb0EEENS1_36VarlenDynamicPersistentTileSchedulerILi128ELi64ELi256ELi256ELb1ELb1ELb0ELb0ELb1ELb1EEEEEEEEEvNT_6ParamsE)
        /*04c4*/ 	.word	0x00000000


	//----- nvinfo : EIATTR_MIN_STACK_SIZE
	.align		4
.L_214:
        /*04c8*/ 	.byte	0x04, 0x12
        /*04ca*/ 	.short	(.L_216 - .L_215)
	.align		4
.L_215:
        /*04cc*/ 	.word	index@(_ZN7cutlass13device_kernelIN5flash19enable_sm80_to_sm89INS1_16FlashAttnFwdSm80INS1_25CollectiveMainloopFwdSm80ILi8ELi2ELb0EN4cute5tupleIJNS5_1CILi128EEENS7_ILi64EEENS7_ILi192EEEEEELi192ENS_6half_tEfNS_4arch4Sm80ELb0ELb1ELb0ELb0ELb1ELb0ELb1ELb1EEENS1_21CollectiveEpilogueFwdINS6_IJS8_SA_S9_EEENS6_IJNS7_ILi1EEESI_SI_EEESC_SE_Li256ELb0ELb1ELb1ELb0EEENS1_19SingleTileSchedulerILb0ELb1ELb1ELi128EEEEEEEEEvNT_6ParamsE)
        /*04d0*/ 	.word	0x00000000


	//----- nvinfo : EIATTR_MIN_STACK_SIZE
	.align		4
.L_216:
        /*04d4*/ 	.byte	0x04, 0x12
        /*04d6*/ 	.short	(.L_218 - .L_217)
	.align		4
.L_217:
        /*04d8*/ 	.word	index@(_ZN7cutlass13device_kernelIN5flash19enable_sm80_to_sm89INS1_16FlashAttnFwdSm80INS1_25CollectiveMainloopFwdSm80ILi8ELi2ELb0EN4cute5tupleIJNS5_1CILi128EEENS7_ILi64EEENS7_ILi192EEEEEELi192ENS_6half_tEfNS_4arch4Sm80ELb0ELb1ELb0ELb1ELb1ELb0ELb1ELb1EEENS1_21CollectiveEpilogueFwdINS6_IJS8_SA_S9_EEENS6_IJNS7_ILi1EEESI_SI_EEESC_SE_Li256ELb1ELb1ELb1ELb0EEENS1_36VarlenDynamicPersistentTileSchedulerILi128ELi64ELi256ELi256ELb1ELb1ELb0ELb1ELb0ELb1EEEEEEEEEvNT_6ParamsE)
        /*04dc*/ 	.word	0x00000000


	//----- nvinfo : EIATTR_MIN_STACK_SIZE
	.align		4
.L_218:
        /*04e0*/ 	.byte	0x04, 0x12
        /*04e2*/ 	.short	(.L_220 - .L_219)
	.align		4
.L_219:
        /*04e4*/ 	.word	index@(_ZN7cutlass13device_kernelIN5flash19enable_sm80_to_sm89INS1_16FlashAttnFwdSm80INS1_25CollectiveMainloopFwdSm80ILi8ELi2ELb0EN4cute5tupleIJNS5_1CILi128EEENS7_ILi64EEENS7_ILi192EEEEEELi192ENS_6half_tEfNS_4arch4Sm80ELb0ELb1ELb0ELb1ELb1ELb1ELb1ELb1EEENS1_21CollectiveEpilogueFwdINS6_IJS8_SA_S9_EEENS6_IJNS7_ILi1EEESI_SI_EEESC_SE_Li256ELb1ELb1ELb1ELb0EEENS1_36VarlenDynamicPersistentTileSchedulerILi128ELi64ELi256ELi256ELb1ELb1ELb0ELb1ELb0ELb1EEEEEEEEEvNT_6ParamsE)
        /*04e8*/ 	.word	0x00000000


	//----- nvinfo : EIATTR_MIN_STACK_SIZE
	.align		4
.L_220:
        /*04ec*/ 	.byte	0x04, 0x12
        /*04ee*/ 	.short	(.L_222 - .L_221)
	.align		4
.L_221:
        /*04f0*/ 	.word	index@(_ZN7cutlass13device_kernelIN5flash19enable_sm80_to_sm89INS1_16FlashAttnFwdSm80INS1_25CollectiveMainloopFwdSm80ILi8ELi2ELb0EN4cute5tupleIJNS5_1CILi128EEENS7_ILi64EEENS7_ILi192EEEEEELi192ENS_6half_tEfNS_4arch4Sm80ELb1ELb0ELb0ELb0ELb1ELb0ELb1ELb1EEENS1_21CollectiveEpilogueFwdINS6_IJS8_SA_S9_EEENS6_IJNS7_ILi1EEESI_SI_EEESC_SE_Li256ELb0ELb1ELb1ELb0EEENS1_30DynamicPersistentTileSchedulerILi256ELi256ELb1ELb1ELb0EEEEEEEEEvNT_6ParamsE)
        /*04f4*/ 	.word	0x00000000


	//----- nvinfo : EIATTR_MIN_STACK_SIZE
	.align		4
.L_222:
        /*04f8*/ 	.byte	0x04, 0x12
        /*04fa*/ 	.short	(.L_224 - .L_223)
	.align		4
.L_223:
        /*04fc*/ 	.word	index@(_ZN7cutlass13device_kernelIN5flash19enable_sm80_to_sm89INS1_16FlashAttnFwdSm80INS1_25CollectiveMainloopFwdSm80ILi8ELi2ELb0EN4cute5tupleIJNS5_1CILi128EEENS7_ILi64EEENS7_ILi192EEEEEELi192ENS_6half_tEfNS_4arch4Sm80ELb1ELb0ELb0ELb1ELb1ELb0ELb1ELb1EEENS1_21CollectiveEpilogueFwdINS6_IJS8_SA_S9_EEENS6_IJNS7_ILi1EEESI_SI_EEESC_SE_Li256ELb1ELb1ELb1ELb0EEENS1_36VarlenDynamicPersistentTileSchedulerILi128ELi64ELi256ELi256ELb1ELb1ELb0ELb1ELb1ELb1EEEEEEEEEvNT_6ParamsE)
        /*0500*/ 	.word	0x00000000


	//----- nvinfo : EIATTR_MIN_STACK_SIZE
	.align		4
.L_224:
        /*0504*/ 	.byte	0x04, 0x12
        /*0506*/ 	.short	(.L_226 - .L_225)
	.align		4
.L_225:
        /*0508*/ 	.word	index@(_ZN7cutlass13device_kernelIN5flash19enable_sm80_to_sm89INS1_16FlashAttnFwdSm80INS1_25CollectiveMainloopFwdSm80ILi8ELi2ELb0EN4cute5tupleIJNS5_1CILi128EEENS7_ILi64EEENS7_ILi192EEEEEELi192ENS_6half_tEfNS_4arch4Sm80ELb1ELb0ELb0ELb1ELb1ELb1ELb1ELb1EEENS1_21CollectiveEpilogueFwdINS6_IJS8_SA_S9_EEENS6_IJNS7_ILi1EEESI_SI_EEESC_SE_Li256ELb1ELb1ELb1ELb0EEENS1_36VarlenDynamicPersistentTileSchedulerILi128ELi64ELi256ELi256ELb1ELb1ELb0ELb1ELb1ELb1EEEEEEEEEvNT_6ParamsE)
        /*050c*/ 	.word	0x00000000
.L_226:


//--------------------- .nv.compat                --------------------------
	.section	.nv.compat,"",@"SHT_CUDA_COMPAT_INFO"
	.align	4
        /*0000*/ 	.byte	0x02, 0x09, 0x01, 0x00, 0x02, 0x02, 0x01, 0x00, 0x02, 0x05, 0x05, 0x00, 0x03, 0x07, 0x01, 0x01
        /*0010*/ 	.byte	0x02, 0x03, 0x00, 0x00, 0x02, 0x06, 0x01, 0x00, 0x04, 0x0b, 0x08, 0x00, 0x00, 0x00, 0x00, 0x00
        /*0020*/ 	.byte	0x00, 0x00, 0x00, 0x00


//--------------------- .nv.info._ZN7cutlass13device_kernelIN5flash19enable_sm80_to_sm89INS1_16FlashAttnFwdSm80INS1_25CollectiveMainloopFwdSm80ILi8ELi1ELb0EN4cute5tupleIJNS5_1CILi128EEENS7_ILi64EEENS7_ILi192EEEEEELi192ENS_6half_tEfNS_4arch4Sm80ELb0ELb0ELb1ELb0ELb1ELb0ELb1ELb1EEENS1_21CollectiveEpilogueFwdINS6_IJS8_SA_S9_EEENS6_IJNS7_ILi1EEESI_SI_EEESC_SE_Li256ELb0ELb1ELb1ELb0EEENS1_19SingleTileSchedulerILb0ELb1ELb1ELi128EEEEEEEEEvNT_6ParamsE --------------------------
	.section	.nv.info._ZN7cutlass13device_kernelIN5flash19enable_sm80_to_sm89INS1_16FlashAttnFwdSm80INS1_25CollectiveMainloopFwdSm80ILi8ELi1ELb0EN4cute5tupleIJNS5_1CILi128EEENS7_ILi64EEENS7_ILi192EEEEEELi192ENS_6half_tEfNS_4arch4Sm80ELb0ELb0ELb1ELb0ELb1ELb0ELb1ELb1EEENS1_21CollectiveEpilogueFwdINS6_IJS8_SA_S9_EEENS6_IJNS7_ILi1EEESI_SI_EEESC_SE_Li256ELb0ELb1ELb1ELb0EEENS1_19SingleTileSchedulerILb0ELb1ELb1ELi128EEEEEEEEEvNT_6ParamsE,"",@"SHT_CUDA_INFO"
	.sectionflags	@""
	.align	4


	//----- nvinfo : EIATTR_CUDA_API_VERSION
	.align		4
        /*0000*/ 	.byte	0x04, 0x37
        /*0002*/ 	.short	(.L_228 - .L_227)
.L_227:
        /*0004*/ 	.word	0x00000082


	//----- nvinfo : EIATTR_KPARAM_INFO
	.align		4
.L_228:
        /*0008*/ 	.byte	0x04, 0x17
        /*000a*/ 	.short	(.L_230 - .L_229)
.L_229:
        /*000c*/ 	.word	0x00000000
        /*0010*/ 	.short	0x0000
        /*0012*/ 	.short	0x0000
        /*0014*/ 	.byte	0x00, 0xf0, 0x61, 0x10


	//----- nvinfo : EIATTR_SPARSE_MMA_MASK
	.align		4
.L_230:
        /*0018*/ 	.byte	0x03, 0x50
        /*001a*/ 	.short	0x0000


	//----- nvinfo : EIATTR_MAXREG_COUNT
	.align		4
        /*001c*/ 	.byte	0x03, 0x1b
        /*001e*/ 	.short	0x00ff


	//----- nvinfo : EIATTR_MERCURY_ISA_VERSION
	.align		4
        /*0020*/ 	.byte	0x03, 0x5f
        /*0022*/ 	.short	0x0101


	//----- nvinfo : EIATTR_EXIT_INSTR_OFFSETS
	.align		4
        /*0024*/ 	.byte	0x04, 0x1c
        /*0026*/ 	.short	(.L_232 - .L_231)


	//   ....[0]....
.L_231:
        /*0028*/ 	.word	0x00000010


	//----- nvinfo : EIATTR_MAX_THREADS
	.align		4
.L_232:
        /*002c*/ 	.byte	0x04, 0x05
        /*002e*/ 	.short	(.L_234 - .L_233)
.L_233:
        /*0030*/ 	.word	0x00000100
        /*0034*/ 	.word	0x00000001
        /*0038*/ 	.word	0x00000001


	//----- nvinfo : EIATTR_CBANK_PARAM_SIZE
	.align		4
.L_234:
        /*003c*/ 	.byte	0x03, 0x19
        /*003e*/ 	.short	0x0418


	//----- nvinfo : EIATTR_PARAM_CBANK
	.align		4
        /*0040*/ 	.byte	0x04, 0x0a
        /*0042*/ 	.short	(.L_236 - .L_235)
	.align		4
.L_235:
        /*0044*/ 	.word	index@(.nv.constant0._ZN7cutlass13device_kernelIN5flash19enable_sm80_to_sm89INS1_16FlashAttnFwdSm80INS1_25CollectiveMainloopFwdSm80ILi8ELi1ELb0EN4cute5tupleIJNS5_1CILi128EEENS7_ILi64EEENS7_ILi192EEEEEELi192ENS_6half_tEfNS_4arch4Sm80ELb0ELb0ELb1ELb0ELb1ELb0ELb1ELb1EEENS1_21CollectiveEpilogueFwdINS6_IJS8_SA_S9_EEENS6_IJNS7_ILi1EEESI_SI_EEESC_SE_Li256ELb0ELb1ELb1ELb0EEENS1_19SingleTileSchedulerILb0ELb1ELb1ELi128EEEEEEEEEvNT_6ParamsE)
        /*0048*/ 	.short	0x0210
        /*004a*/ 	.short	0x0418


	//----- nvinfo : EIATTR_SW_WAR
	.align		4
.L_236:
        /*004c*/ 	.byte	0x04, 0x36
        /*004e*/ 	.short	(.L_238 - .L_237)
.L_237:
        /*0050*/ 	.word	0x00000008
.L_238:


//--------------------- .nv.info._ZN7cutlass13device_kernelIN5flash19enable_sm80_to_sm89INS1_16FlashAttnFwdSm80INS1_25CollectiveMainloopFwdSm80ILi8ELi1ELb0EN4cute5tupleIJNS5_1CILi128EEENS7_ILi64EEENS7_ILi192EEEEEELi192ENS_6half_tEfNS_4arch4Sm80ELb0ELb0ELb1ELb1ELb1ELb0ELb1ELb1EEENS1_21CollectiveEpilogueFwdINS6_IJS8_SA_S9_EEENS6_IJNS7_ILi1EEESI_SI_EEESC_SE_Li256ELb1ELb1ELb1ELb0EEENS1_36VarlenDynamicPersistentTileSchedulerILi128ELi64ELi256ELi256ELb1ELb1ELb0ELb0ELb1ELb1EEEEEEEEEvNT_6ParamsE --------------------------
	.section	.nv.info._ZN7cutlass13device_kernelIN5flash19enable_sm80_to_sm89INS1_16FlashAttnFwdSm80INS1_25CollectiveMainloopFwdSm80ILi8ELi1ELb0EN4cute5tupleIJNS5_1CILi128EEENS7_ILi64EEENS7_ILi192EEEEEELi192ENS_6half_tEfNS_4arch4Sm80ELb0ELb0ELb1ELb1ELb1ELb0ELb1ELb1EEENS1_21CollectiveEpilogueFwdINS6_IJS8_SA_S9_EEENS6_IJNS7_ILi1EEESI_SI_EEESC_SE_Li256ELb1ELb1ELb1ELb0EEENS1_36VarlenDynamicPersistentTileSchedulerILi128ELi64ELi256ELi256ELb1ELb1ELb0ELb0ELb1ELb1EEEEEEEEEvNT_6ParamsE,"",@"SHT_CUDA_INFO"
	.sectionflags	@""
	.align	4


	//----- nvinfo : EIATTR_CUDA_API_VERSION
	.align		4
        /*0000*/ 	.byte	0x04, 0x37
        /*0002*/ 	.short	(.L_240 - .L_239)
.L_239:
        /*0004*/ 	.word	0x00000082


	//----- nvinfo : EIATTR_KPARAM_INFO
	.align		4
.L_240:
        /*0008*/ 	.byte	0x04, 0x17
        /*000a*/ 	.short	(.L_242 - .L_241)
.L_241:
        /*000c*/ 	.word	0x00000000
        /*0010*/ 	.short	0x0000
        /*0012*/ 	.short	0x0000
        /*0014*/ 	.byte	0x00, 0xf0, 0xe1, 0x10


	//----- nvinfo : EIATTR_SPARSE_MMA_MASK
	.align		4
.L_242:
        /*0018*/ 	.byte	0x03, 0x50
        /*001a*/ 	.short	0x0000


	//----- nvinfo : EIATTR_MAXREG_COUNT
	.align		4
        /*001c*/ 	.byte	0x03, 0x1b
        /*001e*/ 	.short	0x00ff


	//----- nvinfo : EIATTR_MERCURY_ISA_VERSION
	.align		4
        /*0020*/ 	.byte	0x03, 0x5f
        /*0022*/ 	.short	0x0101


	//----- nvinfo : EIATTR_EXIT_INSTR_OFFSETS
	.align		4
        /*0024*/ 	.byte	0x04, 0x1c
        /*0026*/ 	.short	(.L_244 - .L_243)


	//   ....[0]....
.L_243:
        /*0028*/ 	.word	0x00000010


	//----- nvinfo : EIATTR_MAX_THREADS
	.align		4
.L_244:
        /*002c*/ 	.byte	0x04, 0x05
        /*002e*/ 	.short	(.L_246 - .L_245)
.L_245:
        /*0030*/ 	.word	0x00000100
        /*0034*/ 	.word	0x00000001
        /*0038*/ 	.word	0x00000001


	//----- nvinfo : EIATTR_CBANK_PARAM_SIZE
	.align		4
.L_246:
        /*003c*/ 	.byte	0x03, 0x19
        /*003e*/ 	.short	0x0438


	//----- nvinfo : EIATTR_PARAM_CBANK
	.align		4
        /*0040*/ 	.byte	0x04, 0x0a
        /*0042*/ 	.short	(.L_248 - .L_247)
	.align		4
.L_247:
        /*0044*/ 	.word	index@(.nv.constant0._ZN7cutlass13device_kernelIN5flash19enable_sm80_to_sm89INS1_16FlashAttnFwdSm80INS1_25CollectiveMainloopFwdSm80ILi8ELi1ELb0EN4cute5tupleIJNS5_1CILi128EEENS7_ILi64EEENS7_ILi192EEEEEELi192ENS_6half_tEfNS_4arch4Sm80ELb0ELb0ELb1ELb1ELb1ELb0ELb1ELb1EEENS1_21CollectiveEpilogueFwdINS6_IJS8_SA_S9_EEENS6_IJNS7_ILi1EEESI_SI_EEESC_SE_Li256ELb1ELb1ELb1ELb0EEENS1_36VarlenDynamicPersistentTileSchedulerILi128ELi64ELi256ELi256ELb1ELb1ELb0ELb0ELb1ELb1EEEEEEEEEvNT_6ParamsE)
        /*0048*/ 	.short	0x0210
        /*004a*/ 	.short	0x0438


	//----- nvinfo : EIATTR_SW_WAR
	.align		4
.L_248:
        /*004c*/ 	.byte	0x04, 0x36
        /*004e*/ 	.short	(.L_250 - .L_249)
.L_249:
        /*0050*/ 	.word	0x00000008
.L_250:


//--------------------- .nv.info._ZN7cutlass13device_kernelIN5flash19enable_sm80_to_sm89INS1_16FlashAttnFwdSm80INS1_25CollectiveMainloopFwdSm80ILi8ELi1ELb0EN4cute5tupleIJNS5_1CILi128EEENS7_ILi64EEENS7_ILi192EEEEEELi192ENS_6half_tEfNS_4arch4Sm80ELb0ELb0ELb1ELb1ELb1ELb1ELb1ELb1EEENS1_21CollectiveEpilogueFwdINS6_IJS8_SA_S9_EEENS6_IJNS7_ILi1EEESI_SI_EEESC_SE_Li256ELb1ELb1ELb1ELb0EEENS1_36VarlenDynamicPersistentTileSchedulerILi128ELi64ELi256ELi256ELb1ELb1ELb0ELb0ELb1ELb1EEEEEEEEEvNT_6ParamsE --------------------------
	.section	.nv.info._ZN7cutlass13device_kernelIN5flash19enable_sm80_to_sm89INS1_16FlashAttnFwdSm80INS1_25CollectiveMainloopFwdSm80ILi8ELi1ELb0EN4cute5tupleIJNS5_1CILi128EEENS7_ILi64EEENS7_ILi192EEEEEELi192ENS_6half_tEfNS_4arch4Sm80ELb0ELb0ELb1ELb1ELb1ELb1ELb1ELb1EEENS1_21CollectiveEpilogueFwdINS6_IJS8_SA_S9_EEENS6_IJNS7_ILi1EEESI_SI_EEESC_SE_Li256ELb1ELb1ELb1ELb0EEENS1_36VarlenDynamicPersistentTileSchedulerILi128ELi64ELi256ELi256ELb1ELb1ELb0ELb0ELb1ELb1EEEEEEEEEvNT_6ParamsE,"",@"SHT_CUDA_INFO"
	.sectionflags	@""
	.align	4


	//----- nvinfo : EIATTR_CUDA_API_VERSION
	.align		4
        /*0000*/ 	.byte	0x04, 0x37
        /*0002*/ 	.short	(.L_252 - .L_251)
.L_251:
        /*0004*/ 	.word	0x00000082


	//----- nvinfo : EIATTR_KPARAM_INFO
	.align		4
.L_252:
        /*0008*/ 	.byte	0x04, 0x17
        /*000a*/ 	.short	(.L_254 - .L_253)
.L_253:
        /*000c*/ 	.word	0x00000000
        /*0010*/ 	.short	0x0000
        /*0012*/ 	.short	0x0000
        /*0014*/ 	.byte	0x00, 0xf0, 0xe1, 0x10


	//----- nvinfo : EIATTR_SPARSE_MMA_MASK
	.align		4
.L_254:
        /*0018*/ 	.byte	0x03, 0x50
        /*001a*/ 	.short	0x0000


	//----- nvinfo : EIATTR_MAXREG_COUNT
	.align		4
        /*001c*/ 	.byte	0x03, 0x1b
        /*001e*/ 	.short	0x00ff


	//----- nvinfo : EIATTR_MERCURY_ISA_VERSION
	.align		4
        /*0020*/ 	.byte	0x03, 0x5f
        /*0022*/ 	.short	0x0101


	//----- nvinfo : EIATTR_EXIT_INSTR_OFFSETS
	.align		4
        /*0024*/ 	.byte	0x04, 0x1c
        /*0026*/ 	.short	(.L_256 - .L_255)


	//   ....[0]....
.L_255:
        /*0028*/ 	.word	0x00000010


	//----- nvinfo : EIATTR_MAX_THREADS
	.align		4
.L_256:
        /*002c*/ 	.byte	0x04, 0x05
        /*002e*/ 	.short	(.L_258 - .L_257)
.L_257:
        /*0030*/ 	.word	0x00000100
        /*0034*/ 	.word	0x00000001
        /*0038*/ 	.word	0x00000001


	//----- nvinfo : EIATTR_CBANK_PARAM_SIZE
	.align		4
.L_258:
        /*003c*/ 	.byte	0x03, 0x19
        /*003e*/ 	.short	0x0438


	//----- nvinfo : EIATTR_PARAM_CBANK
	.align		4
        /*0040*/ 	.byte	0x04, 0x0a
        /*0042*/ 	.short	(.L_260 - .L_259)
	.align		4
.L_259:
        /*0044*/ 	.word	index@(.nv.constant0._ZN7cutlass13device_kernelIN5flash19enable_sm80_to_sm89INS1_16FlashAttnFwdSm80INS1_25CollectiveMainloopFwdSm80ILi8ELi1ELb0EN4cute5tupleIJNS5_1CILi128EEENS7_ILi64EEENS7_ILi192EEEEEELi192ENS_6half_tEfNS_4arch4Sm80ELb0ELb0ELb1ELb1ELb1ELb1ELb1ELb1EEENS1_21CollectiveEpilogueFwdINS6_IJS8_SA_S9_EEENS6_IJNS7_ILi1EEESI_SI_EEESC_SE_Li256ELb1ELb1ELb1ELb0EEENS1_36VarlenDynamicPersistentTileSchedulerILi128ELi64ELi256ELi256ELb1ELb1ELb0ELb0ELb1ELb1EEEEEEEEEvNT_6ParamsE)
        /*0048*/ 	.short	0x0210
        /*004a*/ 	.short	0x0438


	//----- nvinfo : EIATTR_SW_WAR
	.align		4
.L_260:
        /*004c*/ 	.byte	0x04, 0x36
        /*004e*/ 	.short	(.L_262 - .L_261)
.L_261:
        /*0050*/ 	.word	0x00000008
.L_262:


//--------------------- .nv.info._ZN7cutlass13device_kernelIN5flash19enable_sm80_to_sm89INS1_16FlashAttnFwdSm80INS1_25CollectiveMainloopFwdSm80ILi8ELi1ELb0EN4cute5tupleIJNS5_1CILi128EEENS7_ILi64EEENS7_ILi192EEEEEELi192ENS_6half_tEfNS_4arch4Sm80ELb0ELb1ELb1ELb0ELb1ELb0ELb1ELb1EEENS1_21CollectiveEpilogueFwdINS6_IJS8_SA_S9_EEENS6_IJNS7_ILi1EEESI_SI_EEESC_SE_Li256ELb0ELb1ELb1ELb0EEENS1_19SingleTileSchedulerILb0ELb1ELb1ELi128EEEEEEEEEvNT_6ParamsE --------------------------
	.section	.nv.info._ZN7cutlass13device_kernelIN5flash19enable_sm80_to_sm89INS1_16FlashAttnFwdSm80INS1_25CollectiveMainloopFwdSm80ILi8ELi1ELb0EN4cute5tupleIJNS5_1CILi128EEENS7_ILi64EEENS7_ILi192EEEEEELi192ENS_6half_tEfNS_4arch4Sm80ELb0ELb1ELb1ELb0ELb1ELb0ELb1ELb1EEENS1_21CollectiveEpilogueFwdINS6_IJS8_SA_S9_EEENS6_IJNS7_ILi1EEESI_SI_EEESC_SE_Li256ELb0ELb1ELb1ELb0EEENS1_19SingleTileSchedulerILb0ELb1ELb1ELi128EEEEEEEEEvNT_6ParamsE,"",@"SHT_CUDA_INFO"
	.sectionflags	@""
	.align	4


	//----- nvinfo : EIATTR_CUDA_API_VERSION
	.align		4
        /*0000*/ 	.byte	0x04, 0x37
        /*0002*/ 	.short	(.L_264 - .L_263)
.L_263:
        /*0004*/ 	.word	0x00000082


	//----- nvinfo : EIATTR_KPARAM_INFO
	.align		4
.L_264:
        /*0008*/ 	.byte	0x04, 0x17
        /*000a*/ 	.short	(.L_266 - .L_265)
.L_265:
        /*000c*/ 	.word	0x00000000
        /*0010*/ 	.short	0x0000
        /*0012*/ 	.short	0x0000
        /*0014*/ 	.byte	0x00, 0xf0, 0x61, 0x10


	//----- nvinfo : EIATTR_SPARSE_MMA_MASK
	.align		4
.L_266:
        /*0018*/ 	.byte	0x03, 0x50
        /*001a*/ 	.short	0x0000


	//----- nvinfo : EIATTR_MAXREG_COUNT
	.align		4
        /*001c*/ 	.byte	0x03, 0x1b
        /*001e*/ 	.short	0x00ff


	//----- nvinfo : EIATTR_MERCURY_ISA_VERSION
	.align		4
        /*0020*/ 	.byte	0x03, 0x5f
        /*0022*/ 	.short	0x0101


	//----- nvinfo : EIATTR_EXIT_INSTR_OFFSETS
	.align		4
        /*0024*/ 	.byte	0x04, 0x1c
        /*0026*/ 	.short	(.L_268 - .L_267)


	//   ....[0]....
.L_267:
        /*0028*/ 	.word	0x00000010


	//----- nvinfo : EIATTR_MAX_THREADS
	.align		4
.L_268:
        /*002c*/ 	.byte	0x04, 0x05
        /*002e*/ 	.short	(.L_270 - .L_269)
.L_269:
        /*0030*/ 	.word	0x00000100
        /*0034*/ 	.word	0x00000001
        /*0038*/ 	.word	0x00000001


	//----- nvinfo : EIATTR_CBANK_PARAM_SIZE
	.align		4
.L_270:
        /*003c*/ 	.byte	0x03, 0x19
        /*003e*/ 	.short	0x0418


	//----- nvinfo : EIATTR_PARAM_CBANK
	.align		4
        /*0040*/ 	.byte	0x04, 0x0a
        /*0042*/ 	.short	(.L_272 - .L_271)
	.align		4
.L_271:
        /*0044*/ 	.word	index@(.nv.constant0._ZN7cutlass13device_kernelIN5flash19enable_sm80_to_sm89INS1_16FlashAttnFwdSm80INS1_25CollectiveMainloopFwdSm80ILi8ELi1ELb0EN4cute5tupleIJNS5_1CILi128EEENS7_ILi64EEENS7_ILi192EEEEEELi192ENS_6half_tEfNS_4arch4Sm80ELb0ELb1ELb1ELb0ELb1ELb0ELb1ELb1EEENS1_21CollectiveEpilogueFwdINS6_IJS8_SA_S9_EEENS6_IJNS7_ILi1EEESI_SI_EEESC_SE_Li256ELb0ELb1ELb1ELb0EEENS1_19SingleTileSchedulerILb0ELb1ELb1ELi128EEEEEEEEEvNT_6ParamsE)
        /*0048*/ 	.short	0x0210
        /*004a*/ 	.short	0x0418


	//----- nvinfo : EIATTR_SW_WAR
	.align		4
.L_272:
        /*004c*/ 	.byte	0x04, 0x36
        /*004e*/ 	.short	(.L_274 - .L_273)
.L_273:
        /*0050*/ 	.word	0x00000008
.L_274:


//--------------------- .nv.info._ZN7cutlass13device_kernelIN5flash19enable_sm80_to_sm89INS1_16FlashAttnFwdSm80INS1_25CollectiveMainloopFwdSm80ILi8ELi1ELb0EN4cute5tupleIJNS5_1CILi128EEENS7_ILi64EEENS7_ILi192EEEEEELi192ENS_6half_tEfNS_4arch4Sm80ELb0ELb1ELb1ELb1ELb1ELb0ELb1ELb1EEENS1_21CollectiveEpilogueFwdINS6_IJS8_SA_S9_EEENS6_IJNS7_ILi1EEESI_SI_EEESC_SE_Li256ELb1ELb1ELb1ELb0EEENS1_36VarlenDynamicPersistentTileSchedulerILi128ELi64ELi256ELi256ELb1ELb1ELb0ELb1ELb0ELb1EEEEEEEEEvNT_6ParamsE --------------------------
	.section	.nv.info._ZN7cutlass13device_kernelIN5flash19enable_sm80_to_sm89INS1_16FlashAttnFwdSm80INS1_25CollectiveMainloopFwdSm80ILi8ELi1ELb0EN4cute5tupleIJNS5_1CILi128EEENS7_ILi64EEENS7_ILi192EEEEEELi192ENS_6half_tEfNS_4arch4Sm80ELb0ELb1ELb1ELb1ELb1ELb0ELb1ELb1EEENS1_21CollectiveEpilogueFwdINS6_IJS8_SA_S9_EEENS6_IJNS7_ILi1EEESI_SI_EEESC_SE_Li256ELb1ELb1ELb1ELb0EEENS1_36VarlenDynamicPersistentTileSchedulerILi128ELi64ELi256ELi256ELb1ELb1ELb0ELb1ELb0ELb1EEEEEEEEEvNT_6ParamsE,"",@"SHT_CUDA_INFO"
	.sectionflags	@""
	.align	4


	//----- nvinfo : EIATTR_CUDA_API_VERSION
	.align		4
        /*0000*/ 	.byte	0x04, 0x37
        /*0002*/ 	.short	(.L_276 - .L_275)
.L_275:
        /*0004*/ 	.word	0x00000082


	//----- nvinfo : EIATTR_KPARAM_INFO
	.align		4
.L_276:
        /*0008*/ 	.byte	0x04, 0x17
        /*000a*/ 	.short	(.L_278 - .L_277)
.L_277:
        /*000c*/ 	.word	0x00000000
        /*0010*/ 	.short	0x0000
        /*0012*/ 	.short	0x0000
        /*0014*/ 	.byte	0x00, 0xf0, 0xe1, 0x10


	//----- nvinfo : EIATTR_SPARSE_MMA_MASK
	.align		4
.L_278:
        /*0018*/ 	.byte	0x03, 0x50
        /*001a*/ 	.short	0x0000


	//----- nvinfo : EIATTR_MAXREG_COUNT
	.align		4
        /*001c*/ 	.byte	0x03, 0x1b
        /*001e*/ 	.short	0x00ff


	//----- nvinfo : EIATTR_MERCURY_ISA_VERSION
	.align		4
        /*0020*/ 	.byte	0x03, 0x5f
        /*0022*/ 	.short	0x0101


	//----- nvinfo : EIATTR_EXIT_INSTR_OFFSETS
	.align		4
        /*0024*/ 	.byte	0x04, 0x1c
        /*0026*/ 	.short	(.L_280 - .L_279)


	//   ....[0]....
.L_279:
        /*0028*/ 	.word	0x00000010


	//----- nvinfo : EIATTR_MAX_THREADS
	.align		4
.L_280:
        /*002c*/ 	.byte	0x04, 0x05
        /*002e*/ 	.short	(.L_282 - .L_281)
.L_281:
        /*0030*/ 	.word	0x00000100
        /*0034*/ 	.word	0x00000001
        /*0038*/ 	.word	0x00000001


	//----- nvinfo : EIATTR_CBANK_PARAM_SIZE
	.align		4
.L_282:
        /*003c*/ 	.byte	0x03, 0x19
        /*003e*/ 	.short	0x0438


	//----- nvinfo : EIATTR_PARAM_CBANK
	.align		4
        /*0040*/ 	.byte	0x04, 0x0a
        /*0042*/ 	.short	(.L_284 - .L_283)
	.align		4
.L_283:
        /*0044*/ 	.word	index@(.nv.constant0._ZN7cutlass13device_kernelIN5flash19enable_sm80_to_sm89INS1_16FlashAttnFwdSm80INS1_25CollectiveMainloopFwdSm80ILi8ELi1ELb0EN4cute5tupleIJNS5_1CILi128EEENS7_ILi64EEENS7_ILi192EEEEEELi192ENS_6half_tEfNS_4arch4Sm80ELb0ELb1ELb1ELb1ELb1ELb0ELb1ELb1EEENS1_21CollectiveEpilogueFwdINS6_IJS8_SA_S9_EEENS6_IJNS7_ILi1EEESI_SI_EEESC_SE_Li256ELb1ELb1ELb1ELb0EEENS1_36VarlenDynamicPersistentTileSchedulerILi128ELi64ELi256ELi256ELb1ELb1ELb0ELb1ELb0ELb1EEEEEEEEEvNT_6ParamsE)
        /*0048*/ 	.short	0x0210
        /*004a*/ 	.short	0x0438


	//----- nvinfo : EIATTR_SW_WAR
	.align		4
.L_284:
        /*004c*/ 	.byte	0x04, 0x36
        /*004e*/ 	.short	(.L_286 - .L_285)
.L_285:
        /*0050*/ 	.word	0x00000008
.L_286:


//--------------------- .nv.info._ZN7cutlass13device_kernelIN5flash19enable_sm80_to_sm89INS1_16FlashAttnFwdSm80INS1_25CollectiveMainloopFwdSm80ILi8ELi1ELb0EN4cute5tupleIJNS5_1CILi128EEENS7_ILi64EEENS7_ILi192EEEEEELi192ENS_6half_tEfNS_4arch4Sm80ELb0ELb1ELb1ELb1ELb1ELb1ELb1ELb1EEENS1_21CollectiveEpilogueFwdINS6_IJS8_SA_S9_EEENS6_IJNS7_ILi1EEESI_SI_EEESC_SE_Li256ELb1ELb1ELb1ELb0EEENS1_36VarlenDynamicPersistentTileSchedulerILi128ELi64ELi256ELi256ELb1ELb1ELb0ELb1ELb0ELb1EEEEEEEEEvNT_6ParamsE --------------------------
	.section	.nv.info._ZN7cutlass13device_kernelIN5flash19enable_sm80_to_sm89INS1_16FlashAttnFwdSm80INS1_25CollectiveMainloopFwdSm80ILi8ELi1ELb0EN4cute5tupleIJNS5_1CILi128EEENS7_ILi64EEENS7_ILi192EEEEEELi192ENS_6half_tEfNS_4arch4Sm80ELb0ELb1ELb1ELb1ELb1ELb1ELb1ELb1EEENS1_21CollectiveEpilogueFwdINS6_IJS8_SA_S9_EEENS6_IJNS7_ILi1EEESI_SI_EEESC_SE_Li256ELb1ELb1ELb1ELb0EEENS1_36VarlenDynamicPersistentTileSchedulerILi128ELi64ELi256ELi256ELb1ELb1ELb0ELb1ELb0ELb1EEEEEEEEEvNT_6ParamsE,"",@"SHT_CUDA_INFO"
	.sectionflags	@""
	.align	4


	//----- nvinfo : EIATTR_CUDA_API_VERSION
	.align		4
        /*0000*/ 	.byte	0x04, 0x37
        /*0002*/ 	.short	(.L_288 - .L_287)
.L_287:
        /*0004*/ 	.word	0x00000082


	//----- nvinfo : EIATTR_KPARAM_INFO
	.align		4
.L_288:
        /*0008*/ 	.byte	0x04, 0x17
        /*000a*/ 	.short	(.L_290 - .L_289)
.L_289:
        /*000c*/ 	.word	0x00000000
        /*0010*/ 	.short	0x0000
        /*0012*/ 	.short	0x0000
        /*0014*/ 	.byte	0x00, 0xf0, 0xe1, 0x10


	//----- nvinfo : EIATTR_SPARSE_MMA_MASK
	.align		4
.L_290:
        /*0018*/ 	.byte	0x03, 0x50
        /*001a*/ 	.short	0x0000


	//----- nvinfo : EIATTR_MAXREG_COUNT
	.align		4
        /*001c*/ 	.byte	0x03, 0x1b
        /*001e*/ 	.short	0x00ff


	//----- nvinfo : EIATTR_MERCURY_ISA_VERSION
	.align		4
        /*0020*/ 	.byte	0x03, 0x5f
        /*0022*/ 	.short	0x0101


	//----- nvinfo : EIATTR_EXIT_INSTR_OFFSETS
	.align		4
        /*0024*/ 	.byte	0x04, 0x1c
        /*0026*/ 	.short	(.L_292 - .L_291)


	//   ....[0]....
.L_291:
        /*0028*/ 	.word	0x00000010


	//----- nvinfo : EIATTR_MAX_THREADS
	.align		4
.L_292:
        /*002c*/ 	.byte	0x04, 0x05
        /*002e*/ 	.short	(.L_294 - .L_293)
.L_293:
        /*0030*/ 	.word	0x00000100
        /*0034*/ 	.word	0x00000001
        /*0038*/ 	.word	0x00000001


	//----- nvinfo : EIATTR_CBANK_PARAM_SIZE
	.align		4
.L_294:
        /*003c*/ 	.byte	0x03, 0x19
        /*003e*/ 	.short	0x0438


	//----- nvinfo : EIATTR_PARAM_CBANK
	.align		4
        /*0040*/ 	.byte	0x04, 0x0a
        /*0042*/ 	.short	(.L_296 - .L_295)
	.align		4
.L_295:
        /*0044*/ 	.word	index@(.nv.constant0._ZN7cutlass13device_kernelIN5flash19enable_sm80_to_sm89INS1_16FlashAttnFwdSm80INS1_25CollectiveMainloopFwdSm80ILi8ELi1ELb0EN4cute5tupleIJNS5_1CILi128EEENS7_ILi64EEENS7_ILi192EEEEEELi192ENS_6half_tEfNS_4arch4Sm80ELb0ELb1ELb1ELb1ELb1ELb1ELb1ELb1EEENS1_21CollectiveEpilogueFwdINS6_IJS8_SA_S9_EEENS6_IJNS7_ILi1EEESI_SI_EEESC_SE_Li256ELb1ELb1ELb1ELb0EEENS1_36VarlenDynamicPersistentTileSchedulerILi128ELi64ELi256ELi256ELb1ELb1ELb0ELb1ELb0ELb1EEEEEEEEEvNT_6ParamsE)
        /*0048*/ 	.short	0x0210
        /*004a*/ 	.short	0x0438


	//----- nvinfo : EIATTR_SW_WAR
	.align		4
.L_296:
        /*004c*/ 	.byte	0x04, 0x36
        /*004e*/ 	.short	(.L_298 - .L_297)
.L_297:
        /*0050*/ 	.word	0x00000008
.L_298:


//--------------------- .nv.info._ZN7cutlass13device_kernelIN5flash19enable_sm80_to_sm89INS1_16FlashAttnFwdSm80INS1_25CollectiveMainloopFwdSm80ILi8ELi1ELb0EN4cute5tupleIJNS5_1CILi128EEENS7_ILi64EEENS7_ILi192EEEEEELi192ENS_6half_tEfNS_4arch4Sm80ELb1ELb0ELb1ELb0ELb1ELb0ELb1ELb1EEENS1_21CollectiveEpilogueFwdINS6_IJS8_SA_S9_EEENS6_IJNS7_ILi1EEESI_SI_EEESC_SE_Li256ELb0ELb1ELb1ELb0EEENS1_30DynamicPersistentTileSchedulerILi256ELi256ELb1ELb1ELb0EEEEEEEEEvNT_6ParamsE --------------------------
	.section	.nv.info._ZN7cutlass13device_kernelIN5flash19enable_sm80_to_sm89INS1_16FlashAttnFwdSm80INS1_25CollectiveMainloopFwdSm80ILi8ELi1ELb0EN4cute5tupleIJNS5_1CILi128EEENS7_ILi64EEENS7_ILi192EEEEEELi192ENS_6half_tEfNS_4arch4Sm80ELb1ELb0ELb1ELb0ELb1ELb0ELb1ELb1EEENS1_21CollectiveEpilogueFwdINS6_IJS8_SA_S9_EEENS6_IJNS7_ILi1EEESI_SI_EEESC_SE_Li256ELb0ELb1ELb1ELb0EEENS1_30DynamicPersistentTileSchedulerILi256ELi256ELb1ELb1ELb0EEEEEEEEEvNT_6ParamsE,"",@"SHT_CUDA_INFO"
	.sectionflags	@""
	.align	4


	//----- nvinfo : EIATTR_CUDA_API_VERSION
	.align		4
        /*0000*/ 	.byte	0x04, 0x37
        /*0002*/ 	.short	(.L_300 - .L_299)
.L_299:
        /*0004*/ 	.word	0x00000082


	//----- nvinfo : EIATTR_KPARAM_INFO
	.align		4
.L_300:
        /*0008*/ 	.byte	0x04, 0x17
        /*000a*/ 	.short	(.L_302 - .L_301)
.L_301:
        /*000c*/ 	.word	0x00000000
        /*0010*/ 	.short	0x0000
        /*0012*/ 	.short	0x0000
        /*0014*/ 	.byte	0x00, 0xf0, 0xa1, 0x10


	//----- nvinfo : EIATTR_SPARSE_MMA_MASK
	.align		4
.L_302:
        /*0018*/ 	.byte	0x03, 0x50
        /*001a*/ 	.short	0x0000


	//----- nvinfo : EIATTR_MAXREG_COUNT
	.align		4
        /*001c*/ 	.byte	0x03, 0x1b
        /*001e*/ 	.short	0x00ff


	//----- nvinfo : EIATTR_MERCURY_ISA_VERSION
	.align		4
        /*0020*/ 	.byte	0x03, 0x5f
        /*0022*/ 	.short	0x0101


	//----- nvinfo : EIATTR_EXIT_INSTR_OFFSETS
	.align		4
        /*0024*/ 	.byte	0x04, 0x1c
        /*0026*/ 	.short	(.L_304 - .L_303)


	//   ....[0]....
.L_303:
        /*0028*/ 	.word	0x00000010


	//----- nvinfo : EIATTR_MAX_THREADS
	.align		4
.L_304:
        /*002c*/ 	.byte	0x04, 0x05
        /*002e*/ 	.short	(.L_306 - .L_305)
.L_305:
        /*0030*/ 	.word	0x00000100
        /*0034*/ 	.word	0x00000001
        /*0038*/ 	.word	0x00000001


	//----- nvinfo : EIATTR_CBANK_PARAM_SIZE
	.align		4
.L_306:
        /*003c*/ 	.byte	0x03, 0x19
        /*003e*/ 	.short	0x0428


	//----- nvinfo : EIATTR_PARAM_CBANK
	.align		4
        /*0040*/ 	.byte	0x04, 0x0a
        /*0042*/ 	.short	(.L_308 - .L_307)
	.align		4
.L_307:
        /*0044*/ 	.word	index@(.nv.constant0._ZN7cutlass13device_kernelIN5flash19enable_sm80_to_sm89INS1_16FlashAttnFwdSm80INS1_25CollectiveMainloopFwdSm80ILi8ELi1ELb0EN4cute5tupleIJNS5_1CILi128EEENS7_ILi64EEENS7_ILi192EEEEEELi192ENS_6half_tEfNS_4arch4Sm80ELb1ELb0ELb1ELb0ELb1ELb0ELb1ELb1EEENS1_21CollectiveEpilogueFwdINS6_IJS8_SA_S9_EEENS6_IJNS7_ILi1EEESI_SI_EEESC_SE_Li256ELb0ELb1ELb1ELb0EEENS1_30DynamicPersistentTileSchedulerILi256ELi256ELb1ELb1ELb0EEEEEEEEEvNT_6ParamsE)
        /*0048*/ 	.short	0x0210
        /*004a*/ 	.short	0x0428


	//----- nvinfo : EIATTR_SW_WAR
	.align		4
.L_308:
        /*004c*/ 	.byte	0x04, 0x36
        /*004e*/ 	.short	(.L_310 - .L_309)
.L_309:
        /*0050*/ 	.word	0x00000008
.L_310:


//--------------------- .nv.info._ZN7cutlass13device_kernelIN5flash19enable_sm80_to_sm89INS1_16FlashAttnFwdSm80INS1_25CollectiveMainloopFwdSm80ILi8ELi1ELb0EN4cute5tupleIJNS5_1CILi128EEENS7_ILi64EEENS7_ILi192EEEEEELi192ENS_6half_tEfNS_4arch4Sm80ELb1ELb0ELb1ELb1ELb1ELb0ELb1ELb1EEENS1_21CollectiveEpilogueFwdINS6_IJS8_SA_S9_EEENS6_IJNS7_ILi1EEESI_SI_EEESC_SE_Li256ELb1ELb1ELb1ELb0EEENS1_36VarlenDynamicPersistentTileSchedulerILi128ELi64ELi256ELi256ELb1ELb1ELb0ELb1ELb1ELb1EEEEEEEEEvNT_6ParamsE --------------------------
	.section	.nv.info._ZN7cutlass13device_kernelIN5flash19enable_sm80_to_sm89INS1_16FlashAttnFwdSm80INS1_25CollectiveMainloopFwdSm80ILi8ELi1ELb0EN4cute5tupleIJNS5_1CILi128EEENS7_ILi64EEENS7_ILi192EEEEEELi192ENS_6half_tEfNS_4arch4Sm80ELb1ELb0ELb1ELb1ELb1ELb0ELb1ELb1EEENS1_21CollectiveEpilogueFwdINS6_IJS8_SA_S9_EEENS6_IJNS7_ILi1EEESI_SI_EEESC_SE_Li256ELb1ELb1ELb1ELb0EEENS1_36VarlenDynamicPersistentTileSchedulerILi128ELi64ELi256ELi256ELb1ELb1ELb0ELb1ELb1ELb1EEEEEEEEEvNT_6ParamsE,"",@"SHT_CUDA_INFO"
	.sectionflags	@""
	.align	4


	//----- nvinfo : EIATTR_CUDA_API_VERSION
	.align		4
        /*0000*/ 	.byte	0x04, 0x37
        /*0002*/ 	.short	(.L_312 - .L_311)
.L_311:
        /*0004*/ 	.word	0x00000082


	//----- nvinfo : EIATTR_KPARAM_INFO
	.align		4
.L_312:
        /*0008*/ 	.byte	0x04, 0x17
        /*000a*/ 	.short	(.L_314 - .L_313)
.L_313:
        /*000c*/ 	.word	0x00000000
        /*0010*/ 	.short	0x0000
        /*0012*/ 	.short	0x0000
        /*0014*/ 	.byte	0x00, 0xf0, 0xe1, 0x10


	//----- nvinfo : EIATTR_SPARSE_MMA_MASK
	.align		4
.L_314:
        /*0018*/ 	.byte	0x03, 0x50
        /*001a*/ 	.short	0x0000


	//----- nvinfo : EIATTR_MAXREG_COUNT
	.align		4
        /*001c*/ 	.byte	0x03, 0x1b
        /*001e*/ 	.short	0x00ff


	//----- nvinfo : EIATTR_MERCURY_ISA_VERSION
	.align		4
        /*0020*/ 	.byte	0x03, 0x5f
        /*0022*/ 	.short	0x0101


	//----- nvinfo : EIATTR_EXIT_INSTR_OFFSETS
	.align		4
        /*0024*/ 	.byte	0x04, 0x1c
        /*0026*/ 	.short	(.L_316 - .L_315)


	//   ....[0]....
.L_315:
        /*0028*/ 	.word	0x00000010


	//----- nvinfo : EIATTR_MAX_THREADS
	.align		4
.L_316:
        /*002c*/ 	.byte	0x04, 0x05
        /*002e*/ 	.short	(.L_318 - .L_317)
.L_317:
        /*0030*/ 	.word	0x00000100
        /*0034*/ 	.word	0x00000001
        /*0038*/ 	.word	0x00000001


	//----- nvinfo : EIATTR_CBANK_PARAM_SIZE
	.align		4
.L_318:
        /*003c*/ 	.byte	0x03, 0x19
        /*003e*/ 	.short	0x0438


	//----- nvinfo : EIATTR_PARAM_CBANK
	.align		4
        /*0040*/ 	.byte	0x04, 0x0a
        /*0042*/ 	.short	(.L_320 - .L_319)
	.align		4
.L_319:
        /*0044*/ 	.word	index@(.nv.constant0._ZN7cutlass13device_kernelIN5flash19enable_sm80_to_sm89INS1_16FlashAttnFwdSm80INS1_25CollectiveMainloopFwdSm80ILi8ELi1ELb0EN4cute5tupleIJNS5_1CILi128EEENS7_ILi64EEENS7_ILi192EEEEEELi192ENS_6half_tEfNS_4arch4Sm80ELb1ELb0ELb1ELb1ELb1ELb0ELb1ELb1EEENS1_21CollectiveEpilogueFwdINS6_IJS8_SA_S9_EEENS6_IJNS7_ILi1EEESI_SI_EEESC_SE_Li256ELb1ELb1ELb1ELb0EEENS1_36VarlenDynamicPersistentTileSchedulerILi128ELi64ELi256ELi256ELb1ELb1ELb0ELb1ELb1ELb1EEEEEEEEEvNT_6ParamsE)
        /*0048*/ 	.short	0x0210
        /*004a*/ 	.short	0x0438


	//----- nvinfo : EIATTR_SW_WAR
	.align		4
.L_320:
        /*004c*/ 	.byte	0x04, 0x36
        /*004e*/ 	.short	(.L_322 - .L_321)
.L_321:
        /*0050*/ 	.word	0x00000008
.L_322:


//--------------------- .nv.info._ZN7cutlass13device_kernelIN5flash19enable_sm80_to_sm89INS1_16FlashAttnFwdSm80INS1_25CollectiveMainloopFwdSm80ILi8ELi1ELb0EN4cute5tupleIJNS5_1CILi128EEENS7_ILi64EEENS7_ILi192EEEEEELi192ENS_6half_tEfNS_4arch4Sm80ELb1ELb0ELb1ELb1ELb1ELb1ELb1ELb1EEENS1_21CollectiveEpilogueFwdINS6_IJS8_SA_S9_EEENS6_IJNS7_ILi1EEESI_SI_EEESC_SE_Li256ELb1ELb1ELb1ELb0EEENS1_36VarlenDynamicPersistentTileSchedulerILi128ELi64ELi256ELi256ELb1ELb1ELb0ELb1ELb1ELb1EEEEEEEEEvNT_6ParamsE --------------------------
	.section	.nv.info._ZN7cutlass13device_kernelIN5flash19enable_sm80_to_sm89INS1_16FlashAttnFwdSm80INS1_25CollectiveMainloopFwdSm80ILi8ELi1ELb0EN4cute5tupleIJNS5_1CILi128EEENS7_ILi64EEENS7_ILi192EEEEEELi192ENS_6half_tEfNS_4arch4Sm80ELb1ELb0ELb1ELb1ELb1ELb1ELb1ELb1EEENS1_21CollectiveEpilogueFwdINS6_IJS8_SA_S9_EEENS6_IJNS7_ILi1EEESI_SI_EEESC_SE_Li256ELb1ELb1ELb1ELb0EEENS1_36VarlenDynamicPersistentTileSchedulerILi128ELi64ELi256ELi256ELb1ELb1ELb0ELb1ELb1ELb1EEEEEEEEEvNT_6ParamsE,"",@"SHT_CUDA_INFO"
	.sectionflags	@""
	.align	4


	//----- nvinfo : EIATTR_CUDA_API_VERSION
	.align		4
        /*0000*/ 	.byte	0x04, 0x37
        /*0002*/ 	.short	(.L_324 - .L_323)
.L_323:
        /*0004*/ 	.word	0x00000082


	//----- nvinfo : EIATTR_KPARAM_INFO
	.align		4
.L_324:
        /*0008*/ 	.byte	0x04, 0x17
        /*000a*/ 	.short	(.L_326 - .L_325)
.L_325:
        /*000c*/ 	.word	0x00000000
        /*0010*/ 	.short	0x0000
        /*0012*/ 	.short	0x0000
        /*0014*/ 	.byte	0x00, 0xf0, 0xe1, 0x10


	//----- nvinfo : EIATTR_SPARSE_MMA_MASK
	.align		4
.L_326:
        /*0018*/ 	.byte	0x03, 0x50
        /*001a*/ 	.short	0x0000


	//----- nvinfo : EIATTR_MAXREG_COUNT
	.align		4
        /*001c*/ 	.byte	0x03, 0x1b
        /*001e*/ 	.short	0x00ff


	//----- nvinfo : EIATTR_MERCURY_ISA_VERSION
	.align		4
        /*0020*/ 	.byte	0x03, 0x5f
        /*0022*/ 	.short	0x0101


	//----- nvinfo : EIATTR_EXIT_INSTR_OFFSETS
	.align		4
        /*0024*/ 	.byte	0x04, 0x1c
        /*0026*/ 	.short	(.L_328 - .L_327)


	//   ....[0]....
.L_327:
        /*0028*/ 	.word	0x00000010


	//----- nvinfo : EIATTR_MAX_THREADS
	.align		4
.L_328:
        /*002c*/ 	.byte	0x04, 0x05
        /*002e*/ 	.short	(.L_330 - .L_329)
.L_329:
        /*0030*/ 	.word	0x00000100
        /*0034*/ 	.word	0x00000001
        /*0038*/ 	.word	0x00000001


	//----- nvinfo : EIATTR_CBANK_PARAM_SIZE
	.align		4
.L_330:
        /*003c*/ 	.byte	0x03, 0x19
        /*003e*/ 	.short	0x0438


	//----- nvinfo : EIATTR_PARAM_CBANK
	.align		4
        /*0040*/ 	.byte	0x04, 0x0a
        /*0042*/ 	.short	(.L_332 - .L_331)
	.align		4
.L_331:
        /*0044*/ 	.word	index@(.nv.constant0._ZN7cutlass13device_kernelIN5flash19enable_sm80_to_sm89INS1_16FlashAttnFwdSm80INS1_25CollectiveMainloopFwdSm80ILi8ELi1ELb0EN4cute5tupleIJNS5_1CILi128EEENS7_ILi64EEENS7_ILi192EEEEEELi192ENS_6half_tEfNS_4arch4Sm80ELb1ELb0ELb1ELb1ELb1ELb1ELb1ELb1EEENS1_21CollectiveEpilogueFwdINS6_IJS8_SA_S9_EEENS6_IJNS7_ILi1EEESI_SI_EEESC_SE_Li256ELb1ELb1ELb1ELb0EEENS1_36VarlenDynamicPersistentTileSchedulerILi128ELi64ELi256ELi256ELb1ELb1ELb0ELb1ELb1ELb1EEEEEEEEEvNT_6ParamsE)
        /*0048*/ 	.short	0x0210
        /*004a*/ 	.short	0x0438


	//----- nvinfo : EIATTR_SW_WAR
	.align		4
.L_332:
        /*004c*/ 	.byte	0x04, 0x36
        /*004e*/ 	.short	(.L_334 - .L_333)
.L_333:
        /*0050*/ 	.word	0x00000008
.L_334:


//--------------------- .nv.info._ZN7cutlass13device_kernelIN5flash19enable_sm80_to_sm89INS1_16FlashAttnFwdSm80INS1_25CollectiveMainloopFwdSm80ILi8ELi2ELb0EN4cute5tupleIJNS5_1CILi128EEENS7_ILi64EEENS7_ILi192EEEEEELi192ENS_6half_tEfNS_4arch4Sm80ELb0ELb0ELb1ELb0ELb1ELb0ELb1ELb1EEENS1_21CollectiveEpilogueFwdINS6_IJS8_SA_S9_EEENS6_IJNS7_ILi1EEESI_SI_EEESC_SE_Li256ELb0ELb1ELb1ELb0EEENS1_19SingleTileSchedulerILb0ELb1ELb1ELi128EEEEEEEEEvNT_6ParamsE --------------------------
	.section	.nv.info._ZN7cutlass13device_kernelIN5flash19enable_sm80_to_sm89INS1_16FlashAttnFwdSm80INS1_25CollectiveMainloopFwdSm80ILi8ELi2ELb0EN4cute5tupleIJNS5_1CILi128EEENS7_ILi64EEENS7_ILi192EEEEEELi192ENS_6half_tEfNS_4arch4Sm80ELb0ELb0ELb1ELb0ELb1ELb0ELb1ELb1EEENS1_21CollectiveEpilogueFwdINS6_IJS8_SA_S9_EEENS6_IJNS7_ILi1EEESI_SI_EEESC_SE_Li256ELb0ELb1ELb1ELb0EEENS1_19SingleTileSchedulerILb0ELb1ELb1ELi128EEEEEEEEEvNT_6ParamsE,"",@"SHT_CUDA_INFO"
	.sectionflags	@""
	.align	4


	//----- nvinfo : EIATTR_CUDA_API_VERSION
	.align		4
        /*0000*/ 	.byte	0x04, 0x37
        /*0002*/ 	.short	(.L_336 - .L_335)
.L_335:
        /*0004*/ 	.word	0x00000082


	//----- nvinfo : EIATTR_KPARAM_INFO
	.align		4
.L_336:
        /*0008*/ 	.byte	0x04, 0x17
        /*000a*/ 	.short	(.L_338 - .L_337)
.L_337:
        /*000c*/ 	.word	0x00000000
        /*0010*/ 	.short	0x0000
        /*0012*/ 	.short	0x0000
        /*0014*/ 	.byte	0x00, 0xf0, 0x61, 0x10


	//----- nvinfo : EIATTR_SPARSE_MMA_MASK
	.align		4
.L_338:
        /*0018*/ 	.byte	0x03, 0x50
        /*001a*/ 	.short	0x0000


	//----- nvinfo : EIATTR_MAXREG_COUNT
	.align		4
        /*001c*/ 	.byte	0x03, 0x1b
        /*001e*/ 	.short	0x00ff


	//----- nvinfo : EIATTR_MERCURY_ISA_VERSION
	.align		4
        /*0020*/ 	.byte	0x03, 0x5f
        /*0022*/ 	.short	0x0101


	//----- nvinfo : EIATTR_EXIT_INSTR_OFFSETS
	.align		4
        /*0024*/ 	.byte	0x04, 0x1c
        /*0026*/ 	.short	(.L_340 - .L_339)


	//   ....[0]....
.L_339:
        /*0028*/ 	.word	0x00000010


	//----- nvinfo : EIATTR_MAX_THREADS
	.align		4
.L_340:
        /*002c*/ 	.byte	0x04, 0x05
        /*002e*/ 	.short	(.L_342 - .L_341)
.L_341:
        /*0030*/ 	.word	0x00000100
        /*0034*/ 	.word	0x00000001
        /*0038*/ 	.word	0x00000001


	//----- nvinfo : EIATTR_CBANK_PARAM_SIZE
	.align		4
.L_342:
        /*003c*/ 	.byte	0x03, 0x19
        /*003e*/ 	.short	0x0418


	//----- nvinfo : EIATTR_PARAM_CBANK
	.align		4
        /*0040*/ 	.byte	0x04, 0x0a
        /*0042*/ 	.short	(.L_344 - .L_343)
	.align		4
.L_343:
        /*0044*/ 	.word	index@(.nv.constant0._ZN7cutlass13device_kernelIN5flash19enable_sm80_to_sm89INS1_16FlashAttnFwdSm80INS1_25CollectiveMainloopFwdSm80ILi8ELi2ELb0EN4cute5tupleIJNS5_1CILi128EEENS7_ILi64EEENS7_ILi192EEEEEELi192ENS_6half_tEfNS_4arch4Sm80ELb0ELb0ELb1ELb0ELb1ELb0ELb1ELb1EEENS1_21CollectiveEpilogueFwdINS6_IJS8_SA_S9_EEENS6_IJNS7_ILi1EEESI_SI_EEESC_SE_Li256ELb0ELb1ELb1ELb0EEENS1_19SingleTileSchedulerILb0ELb1ELb1ELi128EEEEEEEEEvNT_6ParamsE)
        /*0048*/ 	.short	0x0210
        /*004a*/ 	.short	0x0418


	//----- nvinfo : EIATTR_SW_WAR
	.align		4
.L_344:
        /*004c*/ 	.byte	0x04, 0x36
        /*004e*/ 	.short	(.L_346 - .L_345)
.L_345:
        /*0050*/ 	.word	0x00000008
.L_346:


//--------------------- .nv.info._ZN7cutlass13device_kernelIN5flash19enable_sm80_to_sm89INS1_16FlashAttnFwdSm80INS1_25CollectiveMainloopFwdSm80ILi8ELi2ELb0EN4cute5tupleIJNS5_1CILi128EEENS7_ILi64EEENS7_ILi192EEEEEELi192ENS_6half_tEfNS_4arch4Sm80ELb0ELb0ELb1ELb1ELb1ELb0ELb1ELb1EEENS1_21CollectiveEpilogueFwdINS6_IJS8_SA_S9_EEENS6_IJNS7_ILi1EEESI_SI_EEESC_SE_Li256ELb1ELb1ELb1ELb0EEENS1_36VarlenDynamicPersistentTileSchedulerILi128ELi64ELi256ELi256ELb1ELb1ELb0ELb0ELb1ELb1EEEEEEEEEvNT_6ParamsE --------------------------
	.section	.nv.info._ZN7cutlass13device_kernelIN5flash19enable_sm80_to_sm89INS1_16FlashAttnFwdSm80INS1_25CollectiveMainloopFwdSm80ILi8ELi2ELb0EN4cute5tupleIJNS5_1CILi128EEENS7_ILi64EEENS7_ILi192EEEEEELi192ENS_6half_tEfNS_4arch4Sm80ELb0ELb0ELb1ELb1ELb1ELb0ELb1ELb1EEENS1_21CollectiveEpilogueFwdINS6_IJS8_SA_S9_EEENS6_IJNS7_ILi1EEESI_SI_EEESC_SE_Li256ELb1ELb1ELb1ELb0EEENS1_36VarlenDynamicPersistentTileSchedulerILi128ELi64ELi256ELi256ELb1ELb1ELb0ELb0ELb1ELb1EEEEEEEEEvNT_6ParamsE,"",@"SHT_CUDA_INFO"
	.sectionflags	@""
	.align	4


	//----- nvinfo : EIATTR_CUDA_API_VERSION
	.align		4
        /*0000*/ 	.byte	0x04, 0x37
        /*0002*/ 	.short	(.L_348 - .L_347)
.L_347:
        /*0004*/ 	.word	0x00000082


	//----- nvinfo : EIATTR_KPARAM_INFO
	.align		4
.L_348:
        /*0008*/ 	.byte	0x04, 0x17
        /*000a*/ 	.short	(.L_350 - .L_349)
.L_349:
        /*000c*/ 	.word	0x00000000
        /*0010*/ 	.short	0x0000
        /*0012*/ 	.short	0x0000
        /*0014*/ 	.byte	0x00, 0xf0, 0xe1, 0x10


	//----- nvinfo : EIATTR_SPARSE_MMA_MASK
	.align		4
.L_350:
        /*0018*/ 	.byte	0x03, 0x50
        /*001a*/ 	.short	0x0000


	//----- nvinfo : EIATTR_MAXREG_COUNT
	.align		4
        /*001c*/ 	.byte	0x03, 0x1b
        /*001e*/ 	.short	0x00ff


	//----- nvinfo : EIATTR_MERCURY_ISA_VERSION
	.align		4
        /*0020*/ 	.byte	0x03, 0x5f
        /*0022*/ 	.short	0x0101


	//----- nvinfo : EIATTR_EXIT_INSTR_OFFSETS
	.align		4
        /*0024*/ 	.byte	0x04, 0x1c
        /*0026*/ 	.short	(.L_352 - .L_351)


	//   ....[0]....
.L_351:
        /*0028*/ 	.word	0x00000010


	//----- nvinfo : EIATTR_MAX_THREADS
	.align		4
.L_352:
        /*002c*/ 	.byte	0x04, 0x05
        /*002e*/ 	.short	(.L_354 - .L_353)
.L_353:
        /*0030*/ 	.word	0x00000100
        /*0034*/ 	.word	0x00000001
        /*0038*/ 	.word	0x00000001


	//----- nvinfo : EIATTR_CBANK_PARAM_SIZE
	.align		4
.L_354:
        /*003c*/ 	.byte	0x03, 0x19
        /*003e*/ 	.short	0x0438


	//----- nvinfo : EIATTR_PARAM_CBANK
	.align		4
        /*0040*/ 	.byte	0x04, 0x0a
        /*0042*/ 	.short	(.L_356 - .L_355)
	.align		4
.L_355:
        /*0044*/ 	.word	index@(.nv.constant0._ZN7cutlass13device_kernelIN5flash19enable_sm80_to_sm89INS1_16FlashAttnFwdSm80INS1_25CollectiveMainloopFwdSm80ILi8ELi2ELb0EN4cute5tupleIJNS5_1CILi128EEENS7_ILi64EEENS7_ILi192EEEEEELi192ENS_6half_tEfNS_4arch4Sm80ELb0ELb0ELb1ELb1ELb1ELb0ELb1ELb1EEENS1_21CollectiveEpilogueFwdINS6_IJS8_SA_S9_EEENS6_IJNS7_ILi1EEESI_SI_EEESC_SE_Li256ELb1ELb1ELb1ELb0EEENS1_36VarlenDynamicPersistentTileSchedulerILi128ELi64ELi256ELi256ELb1ELb1ELb0ELb0ELb1ELb1EEEEEEEEEvNT_6ParamsE)
        /*0048*/ 	.short	0x0210
        /*004a*/ 	.short	0x0438


	//----- nvinfo : EIATTR_SW_WAR
	.align		4
.L_356:
        /*004c*/ 	.byte	0x04, 0x36
        /*004e*/ 	.short	(.L_358 - .L_357)
.L_357:
        /*0050*/ 	.word	0x00000008
.L_358:


//--------------------- .nv.info._ZN7cutlass13device_kernelIN5flash19enable_sm80_to_sm89INS1_16FlashAttnFwdSm80INS1_25CollectiveMainloopFwdSm80ILi8ELi2ELb0EN4cute5tupleIJNS5_1CILi128EEENS7_ILi64EEENS7_ILi192EEEEEELi192ENS_6half_tEfNS_4arch4Sm80ELb0ELb0ELb1ELb1ELb1ELb1ELb1ELb1EEENS1_21CollectiveEpilogueFwdINS6_IJS8_SA_S9_EEENS6_IJNS7_ILi1EEESI_SI_EEESC_SE_Li256ELb1ELb1ELb1ELb0EEENS1_36VarlenDynamicPersistentTileSchedulerILi128ELi64ELi256ELi256ELb1ELb1ELb0ELb0ELb1ELb1EEEEEEEEEvNT_6ParamsE --------------------------
	.section	.nv.info._ZN7cutlass13device_kernelIN5flash19enable_sm80_to_sm89INS1_16FlashAttnFwdSm80INS1_25CollectiveMainloopFwdSm80ILi8ELi2ELb0EN4cute5tupleIJNS5_1CILi128EEENS7_ILi64EEENS7_ILi192EEEEEELi192ENS_6half_tEfNS_4arch4Sm80ELb0ELb0ELb1ELb1ELb1ELb1ELb1ELb1EEENS1_21CollectiveEpilogueFwdINS6_IJS8_SA_S9_EEENS6_IJNS7_ILi1EEESI_SI_EEESC_SE_Li256ELb1ELb1ELb1ELb0EEENS1_36VarlenDynamicPersistentTileSchedulerILi128ELi64ELi256ELi256ELb1ELb1ELb0ELb0ELb1ELb1EEEEEEEEEvNT_6ParamsE,"",@"SHT_CUDA_INFO"
	.sectionflags	@""
	.align	4


	//----- nvinfo : EIATTR_CUDA_API_VERSION
	.align		4
        /*0000*/ 	.byte	0x04, 0x37
        /*0002*/ 	.short	(.L_360 - .L_359)
.L_359:
        /*0004*/ 	.word	0x00000082


	//----- nvinfo : EIATTR_KPARAM_INFO
	.align		4
.L_360:
        /*0008*/ 	.byte	0x04, 0x17
        /*000a*/ 	.short	(.L_362 - .L_361)
.L_361:
        /*000c*/ 	.word	0x00000000
        /*0010*/ 	.short	0x0000
        /*0012*/ 	.short	0x0000
        /*0014*/ 	.byte	0x00, 0xf0, 0xe1, 0x10


	//----- nvinfo : EIATTR_SPARSE_MMA_MASK
	.align		4
.L_362:
        /*0018*/ 	.byte	0x03, 0x50
        /*001a*/ 	.short	0x0000


	//----- nvinfo : EIATTR_MAXREG_COUNT
	.align		4
        /*001c*/ 	.byte	0x03, 0x1b
        /*001e*/ 	.short	0x00ff


	//----- nvinfo : EIATTR_MERCURY_ISA_VERSION
	.align		4
        /*0020*/ 	.byte	0x03, 0x5f
        /*0022*/ 	.short	0x0101


	//----- nvinfo : EIATTR_EXIT_INSTR_OFFSETS
	.align		4
        /*0024*/ 	.byte	0x04, 0x1c
        /*0026*/ 	.short	(.L_364 - .L_363)


	//   ....[0]....
.L_363:
        /*0028*/ 	.word	0x00000010


	//----- nvinfo : EIATTR_MAX_THREADS
	.align		4
.L_364:
        /*002c*/ 	.byte	0x04, 0x05
        /*002e*/ 	.short	(.L_366 - .L_365)
.L_365:
        /*0030*/ 	.word	0x00000100
        /*0034*/ 	.word	0x00000001
        /*0038*/ 	.word	0x00000001


	//----- nvinfo : EIATTR_CBANK_PARAM_SIZE
	.align		4
.L_366:
        /*003c*/ 	.byte	0x03, 0x19
        /*003e*/ 	.short	0x0438


	//----- nvinfo : EIATTR_PARAM_CBANK
	.align		4
        /*0040*/ 	.byte	0x04, 0x0a
        /*0042*/ 	.short	(.L_368 - .L_367)
	.align		4
.L_367:
        /*0044*/ 	.word	index@(.nv.constant0._ZN7cutlass13device_kernelIN5flash19enable_sm80_to_sm89INS1_16FlashAttnFwdSm80INS1_25CollectiveMainloopFwdSm80ILi8ELi2ELb0EN4cute5tupleIJNS5_1CILi128EEENS7_ILi64EEENS7_ILi192EEEEEELi192ENS_6half_tEfNS_4arch4Sm80ELb0ELb0ELb1ELb1ELb1ELb1ELb1ELb1EEENS1_21CollectiveEpilogueFwdINS6_IJS8_SA_S9_EEENS6_IJNS7_ILi1EEESI_SI_EEESC_SE_Li256ELb1ELb1ELb1ELb0EEENS1_36VarlenDynamicPersistentTileSchedulerILi128ELi64ELi256ELi256ELb1ELb1ELb0ELb0ELb1ELb1EEEEEEEEEvNT_6ParamsE)
        /*0048*/ 	.short	0x0210
        /*004a*/ 	.short	0x0438


	//----- nvinfo : EIATTR_SW_WAR
	.align		4
.L_368:
        /*004c*/ 	.byte	0x04, 0x36
        /*004e*/ 	.short	(.L_370 - .L_369)
.L_369:
        /*0050*/ 	.word	0x00000008
.L_370:


//--------------------- .nv.info._ZN7cutlass13device_kernelIN5flash19enable_sm80_to_sm89INS1_16FlashAttnFwdSm80INS1_25CollectiveMainloopFwdSm80ILi8ELi2ELb0EN4cute5tupleIJNS5_1CILi128EEENS7_ILi64EEENS7_ILi192EEEEEELi192ENS_6half_tEfNS_4arch4Sm80ELb0ELb1ELb1ELb0ELb1ELb0ELb1ELb1EEENS1_21CollectiveEpilogueFwdINS6_IJS8_SA_S9_EEENS6_IJNS7_ILi1EEESI_SI_EEESC_SE_Li256ELb0ELb1ELb1ELb0EEENS1_19SingleTileSchedulerILb0ELb1ELb1ELi128EEEEEEEEEvNT_6ParamsE --------------------------
	.section	.nv.info._ZN7cutlass13device_kernelIN5flash19enable_sm80_to_sm89INS1_16FlashAttnFwdSm80INS1_25CollectiveMainloopFwdSm80ILi8ELi2ELb0EN4cute5tupleIJNS5_1CILi128EEENS7_ILi64EEENS7_ILi192EEEEEELi192ENS_6half_tEfNS_4arch4Sm80ELb0ELb1ELb1ELb0ELb1ELb0ELb1ELb1EEENS1_21CollectiveEpilogueFwdINS6_IJS8_SA_S9_EEENS6_IJNS7_ILi1EEESI_SI_EEESC_SE_Li256ELb0ELb1ELb1ELb0EEENS1_19SingleTileSchedulerILb0ELb1ELb1ELi128EEEEEEEEEvNT_6ParamsE,"",@"SHT_CUDA_INFO"
	.sectionflags	@""
	.align	4


	//----- nvinfo : EIATTR_CUDA_API_VERSION
	.align		4
        /*0000*/ 	.byte	0x04, 0x37
        /*0002*/ 	.short	(.L_372 - .L_371)
.L_371:
        /*0004*/ 	.word	0x00000082


	//----- nvinfo : EIATTR_KPARAM_INFO
	.align		4
.L_372:
        /*0008*/ 	.byte	0x04, 0x17
        /*000a*/ 	.short	(.L_374 - .L_373)
.L_373:
        /*000c*/ 	.word	0x00000000
        /*0010*/ 	.short	0x0000
        /*0012*/ 	.short	0x0000
        /*0014*/ 	.byte	0x00, 0xf0, 0x61, 0x10


	//----- nvinfo : EIATTR_SPARSE_MMA_MASK
	.align		4
.L_374:
        /*0018*/ 	.byte	0x03, 0x50
        /*001a*/ 	.short	0x0000


	//----- nvinfo : EIATTR_MAXREG_COUNT
	.align		4
        /*001c*/ 	.byte	0x03, 0x1b
        /*001e*/ 	.short	0x00ff


	//----- nvinfo : EIATTR_MERCURY_ISA_VERSION
	.align		4
        /*0020*/ 	.byte	0x03, 0x5f
        /*0022*/ 	.short	0x0101


	//----- nvinfo : EIATTR_EXIT_INSTR_OFFSETS
	.align		4
        /*0024*/ 	.byte	0x04, 0x1c
        /*0026*/ 	.short	(.L_376 - .L_375)


	//   ....[0]....
.L_375:
        /*0028*/ 	.word	0x00000010


	//----- nvinfo : EIATTR_MAX_THREADS
	.align		4
.L_376:
        /*002c*/ 	.byte	0x04, 0x05
        /*002e*/ 	.short	(.L_378 - .L_377)
.L_377:
        /*0030*/ 	.word	0x00000100
        /*0034*/ 	.word	0x00000001
        /*0038*/ 	.word	0x00000001


	//----- nvinfo : EIATTR_CBANK_PARAM_SIZE
	.align		4
.L_378:
        /*003c*/ 	.byte	0x03, 0x19
        /*003e*/ 	.short	0x0418


	//----- nvinfo : EIATTR_PARAM_CBANK
	.align		4
        /*0040*/ 	.byte	0x04, 0x0a
        /*0042*/ 	.short	(.L_380 - .L_379)
	.align		4
.L_379:
        /*0044*/ 	.word	index@(.nv.constant0._ZN7cutlass13device_kernelIN5flash19enable_sm80_to_sm89INS1_16FlashAttnFwdSm80INS1_25CollectiveMainloopFwdSm80ILi8ELi2ELb0EN4cute5tupleIJNS5_1CILi128EEENS7_ILi64EEENS7_ILi192EEEEEELi192ENS_6half_tEfNS_4arch4Sm80ELb0ELb1ELb1ELb0ELb1ELb0ELb1ELb1EEENS1_21CollectiveEpilogueFwdINS6_IJS8_SA_S9_EEENS6_IJNS7_ILi1EEESI_SI_EEESC_SE_Li256ELb0ELb1ELb1ELb0EEENS1_19SingleTileSchedulerILb0ELb1ELb1ELi128EEEEEEEEEvNT_6ParamsE)
        /*0048*/ 	.short	0x0210
        /*004a*/ 	.short	0x0418


	//----- nvinfo : EIATTR_SW_WAR
	.align		4
.L_380:
        /*004c*/ 	.byte	0x04, 0x36
        /*004e*/ 	.short	(.L_382 - .L_381)
.L_381:
        /*0050*/ 	.word	0x00000008
.L_382:


//--------------------- .nv.info._ZN7cutlass13device_kernelIN5flash19enable_sm80_to_sm89INS1_16FlashAttnFwdSm80INS1_25CollectiveMainloopFwdSm80ILi8ELi2ELb0EN4cute5tupleIJNS5_1CILi128EEENS7_ILi64EEENS7_ILi192EEEEEELi192ENS_6half_tEfNS_4arch4Sm80ELb0ELb1ELb1ELb1ELb1ELb0ELb1ELb1EEENS1_21CollectiveEpilogueFwdINS6_IJS8_SA_S9_EEENS6_IJNS7_ILi1EEESI_SI_EEESC_SE_Li256ELb1ELb1ELb1ELb0EEENS1_36VarlenDynamicPersistentTileSchedulerILi128ELi64ELi256ELi256ELb1ELb1ELb0ELb1ELb0ELb1EEEEEEEEEvNT_6ParamsE --------------------------
	.section	.nv.info._ZN7cutlass13device_kernelIN5flash19enable_sm80_to_sm89INS1_16FlashAttnFwdSm80INS1_25CollectiveMainloopFwdSm80ILi8ELi2ELb0EN4cute5tupleIJNS5_1CILi128EEENS7_ILi64EEENS7_ILi192EEEEEELi192ENS_6half_tEfNS_4arch4Sm80ELb0ELb1ELb1ELb1ELb1ELb0ELb1ELb1EEENS1_21CollectiveEpilogueFwdINS6_IJS8_SA_S9_EEENS6_IJNS7_ILi1EEESI_SI_EEESC_SE_Li256ELb1ELb1ELb1ELb0EEENS1_36VarlenDynamicPersistentTileSchedulerILi128ELi64ELi256ELi256ELb1ELb1ELb0ELb1ELb0ELb1EEEEEEEEEvNT_6ParamsE,"",@"SHT_CUDA_INFO"
	.sectionflags	@""
	.align	4


	//----- nvinfo : EIATTR_CUDA_API_VERSION
	.align		4
        /*0000*/ 	.byte	0x04, 0x37
        /*0002*/ 	.short	(.L_384 - .L_383)
.L_383:
        /*0004*/ 	.word	0x00000082


	//----- nvinfo : EIATTR_KPARAM_INFO
	.align		4
.L_384:
        /*0008*/ 	.byte	0x04, 0x17
        /*000a*/ 	.short	(.L_386 - .L_385)
.L_385:
        /*000c*/ 	.word	0x00000000
        /*0010*/ 	.short	0x0000
        /*0012*/ 	.short	0x0000
        /*0014*/ 	.byte	0x00, 0xf0, 0xe1, 0x10


	//----- nvinfo : EIATTR_SPARSE_MMA_MASK
	.align		4
.L_386:
        /*0018*/ 	.byte	0x03, 0x50
        /*001a*/ 	.short	0x0000


	//----- nvinfo : EIATTR_MAXREG_COUNT
	.align		4
        /*001c*/ 	.byte	0x03, 0x1b
        /*001e*/ 	.short	0x00ff


	//----- nvinfo : EIATTR_MERCURY_ISA_VERSION
	.align		4
        /*0020*/ 	.byte	0x03, 0x5f
        /*0022*/ 	.short	0x0101


	//----- nvinfo : EIATTR_EXIT_INSTR_OFFSETS
	.align		4
        /*0024*/ 	.byte	0x04, 0x1c
        /*0026*/ 	.short	(.L_388 - .L_387)


	//   ....[0]....
.L_387:
        /*0028*/ 	.word	0x00000010


	//----- nvinfo : EIATTR_MAX_THREADS
	.align		4
.L_388:
        /*002c*/ 	.byte	0x04, 0x05
        /*002e*/ 	.short	(.L_390 - .L_389)
.L_389:
        /*0030*/ 	.word	0x00000100
        /*0034*/ 	.word	0x00000001
        /*0038*/ 	.word	0x00000001


	//----- nvinfo : EIATTR_CBANK_PARAM_SIZE
	.align		4
.L_390:
        /*003c*/ 	.byte	0x03, 0x19
        /*003e*/ 	.short	0x0438


	//----- nvinfo : EIATTR_PARAM_CBANK
	.align		4
        /*0040*/ 	.byte	0x04, 0x0a
        /*0042*/ 	.short	(.L_392 - .L_391)
	.align		4
.L_391:
        /*0044*/ 	.word	index@(.nv.constant0._ZN7cutlass13device_kernelIN5flash19enable_sm80_to_sm89INS1_16FlashAttnFwdSm80INS1_25CollectiveMainloopFwdSm80ILi8ELi2ELb0EN4cute5tupleIJNS5_1CILi128EEENS7_ILi64EEENS7_ILi192EEEEEELi192ENS_6half_tEfNS_4arch4Sm80ELb0ELb1ELb1ELb1ELb1ELb0ELb1ELb1EEENS1_21CollectiveEpilogueFwdINS6_IJS8_SA_S9_EEENS6_IJNS7_ILi1EEESI_SI_EEESC_SE_Li256ELb1ELb1ELb1ELb0EEENS1_36VarlenDynamicPersistentTileSchedulerILi128ELi64ELi256ELi256ELb1ELb1ELb0ELb1ELb0ELb1EEEEEEEEEvNT_6ParamsE)
        /*0048*/ 	.short	0x0210
        /*004a*/ 	.short	0x0438


	//----- nvinfo : EIATTR_SW_WAR
	.align		4
.L_392:
        /*004c*/ 	.byte	0x04, 0x36
        /*004e*/ 	.short	(.L_394 - .L_393)
.L_393:
        /*0050*/ 	.word	0x00000008
.L_394:


//--------------------- .nv.info._ZN7cutlass13device_kernelIN5flash19enable_sm80_to_sm89INS1_16FlashAttnFwdSm80INS1_25CollectiveMainloopFwdSm80ILi8ELi2ELb0EN4cute5tupleIJNS5_1CILi128EEENS7_ILi64EEENS7_ILi192EEEEEELi192ENS_6half_tEfNS_4arch4Sm80ELb0ELb1ELb1ELb1ELb1ELb1ELb1ELb1EEENS1_21CollectiveEpilogueFwdINS6_IJS8_SA_S9_EEENS6_IJNS7_ILi1EEESI_SI_EEESC_SE_Li256ELb1ELb1ELb1ELb0EEENS1_36VarlenDynamicPersistentTileSchedulerILi128ELi64ELi256ELi256ELb1ELb1ELb0ELb1ELb0ELb1EEEEEEEEEvNT_6ParamsE --------------------------
	.section	.nv.info._ZN7cutlass13device_kernelIN5flash19enable_sm80_to_sm89INS1_16FlashAttnFwdSm80INS1_25CollectiveMainloopFwdSm80ILi8ELi2ELb0EN4cute5tupleIJNS5_1CILi128EEENS7_ILi64EEENS7_ILi192EEEEEELi192ENS_6half_tEfNS_4arch4Sm80ELb0ELb1ELb1ELb1ELb1ELb1ELb1ELb1EEENS1_21CollectiveEpilogueFwdINS6_IJS8_SA_S9_EEENS6_IJNS7_ILi1EEESI_SI_EEESC_SE_Li256ELb1ELb1ELb1ELb0EEENS1_36VarlenDynamicPersistentTileSchedulerILi128ELi64ELi256ELi256ELb1ELb1ELb0ELb1ELb0ELb1EEEEEEEEEvNT_6ParamsE,"",@"SHT_CUDA_INFO"
	.sectionflags	@""
	.align	4


	//----- nvinfo : EIATTR_CUDA_API_VERSION
	.align		4
        /*0000*/ 	.byte	0x04, 0x37
        /*0002*/ 	.short	(.L_396 - .L_395)
.L_395:
        /*0004*/ 	.word	0x00000082


	//----- nvinfo : EIATTR_KPARAM_INFO
	.align		4
.L_396:
        /*0008*/ 	.byte	0x04, 0x17
        /*000a*/ 	.short	(.L_398 - .L_397)
.L_397:
        /*000c*/ 	.word	0x00000000
        /*0010*/ 	.short	0x0000
        /*0012*/ 	.short	0x0000
        /*0014*/ 	.byte	0x00, 0xf0, 0xe1, 0x10


	//----- nvinfo : EIATTR_SPARSE_MMA_MASK
	.align		4
.L_398:
        /*0018*/ 	.byte	0x03, 0x50
        /*001a*/ 	.short	0x0000


	//----- nvinfo : EIATTR_MAXREG_COUNT
	.align		4
        /*001c*/ 	.byte	0x03, 0x1b
        /*001e*/ 	.short	0x00ff


	//----- nvinfo : EIATTR_MERCURY_ISA_VERSION
	.align		4
        /*0020*/ 	.byte	0x03, 0x5f
        /*0022*/ 	.short	0x0101


	//----- nvinfo : EIATTR_EXIT_INSTR_OFFSETS
	.align		4
        /*0024*/ 	.byte	0x04, 0x1c
        /*0026*/ 	.short	(.L_400 - .L_399)


	//   ....[0]....
.L_399:
        /*0028*/ 	.word	0x00000010


	//----- nvinfo : EIATTR_MAX_THREADS
	.align		4
.L_400:
        /*002c*/ 	.byte	0x04, 0x05
        /*002e*/ 	.short	(.L_402 - .L_401)
.L_401:
        /*0030*/ 	.word	0x00000100
        /*0034*/ 	.word	0x00000001
        /*0038*/ 	.word	0x00000001


	//----- nvinfo : EIATTR_CBANK_PARAM_SIZE
	.align		4
.L_402:
        /*003c*/ 	.byte	0x03, 0x19
        /*003e*/ 	.short	0x0438


	//----- nvinfo : EIATTR_PARAM_CBANK
	.align		4
        /*0040*/ 	.byte	0x04, 0x0a
        /*0042*/ 	.short	(.L_404 - .L_403)
	.align		4
.L_403:
        /*0044*/ 	.word	index@(.nv.constant0._ZN7cutlass13device_kernelIN5flash19enable_sm80_to_sm89INS1_16FlashAttnFwdSm80INS1_25CollectiveMainloopFwdSm80ILi8ELi2ELb0EN4cute5tupleIJNS5_1CILi128EEENS7_ILi64EEENS7_ILi192EEEEEELi192ENS_6half_tEfNS_4arch4Sm80ELb0ELb1ELb1ELb1ELb1ELb1ELb1ELb1EEENS1_21CollectiveEpilogueFwdINS6_IJS8_SA_S9_EEENS6_IJNS7_ILi1EEESI_SI_EEESC_SE_Li256ELb1ELb1ELb1ELb0EEENS1_36VarlenDynamicPersistentTileSchedulerILi128ELi64ELi256ELi256ELb1ELb1ELb0ELb1ELb0ELb1EEEEEEEEEvNT_6ParamsE)
        /*0048*/ 	.short	0x0210
        /*004a*/ 	.short	0x0438


	//----- nvinfo : EIATTR_SW_WAR
	.align		4
.L_404:
        /*004c*/ 	.byte	0x04, 0x36
        /*004e*/ 	.short	(.L_406 - .L_405)
.L_405:
        /*0050*/ 	.word	0x00000008
.L_406:


//--------------------- .nv.info._ZN7cutlass13device_kernelIN5flash19enable_sm80_to_sm89INS1_16FlashAttnFwdSm80INS1_25CollectiveMainloopFwdSm80ILi8ELi2ELb0EN4cute5tupleIJNS5_1CILi128EEENS7_ILi64EEENS7_ILi192EEEEEELi192ENS_6half_tEfNS_4arch4Sm80ELb1ELb0ELb1ELb0ELb1ELb0ELb1ELb1EEENS1_21CollectiveEpilogueFwdINS6_IJS8_SA_S9_EEENS6_IJNS7_ILi1EEESI_SI_EEESC_SE_Li256ELb0ELb1ELb1ELb0EEENS1_30DynamicPersistentTileSchedulerILi256ELi256ELb1ELb1ELb0EEEEEEEEEvNT_6ParamsE --------------------------
	.section	.nv.info._ZN7cutlass13device_kernelIN5flash19enable_sm80_to_sm89INS1_16FlashAttnFwdSm80INS1_25CollectiveMainloopFwdSm80ILi8ELi2ELb0EN4cute5tupleIJNS5_1CILi128EEENS7_ILi64EEENS7_ILi192EEEEEELi192ENS_6half_tEfNS_4arch4Sm80ELb1ELb0ELb1ELb0ELb1ELb0ELb1ELb1EEENS1_21CollectiveEpilogueFwdINS6_IJS8_SA_S9_EEENS6_IJNS7_ILi1EEESI_SI_EEESC_SE_Li256ELb0ELb1ELb1ELb0EEENS1_30DynamicPersistentTileSchedulerILi256ELi256ELb1ELb1ELb0EEEEEEEEEvNT_6ParamsE,"",@"SHT_CUDA_INFO"
	.sectionflags	@""
	.align	4


	//----- nvinfo : EIATTR_CUDA_API_VERSION
	.align		4
        /*0000*/ 	.byte	0x04, 0x37
        /*0002*/ 	.short	(.L_408 - .L_407)
.L_407:
        /*0004*/ 	.word	0x00000082


	//----- nvinfo : EIATTR_KPARAM_INFO
	.align		4
.L_408:
        /*0008*/ 	.byte	0x04, 0x17
        /*000a*/ 	.short	(.L_410 - .L_409)
.L_409:
        /*000c*/ 	.word	0x00000000
        /*0010*/ 	.short	0x0000
        /*0012*/ 	.short	0x0000
        /*0014*/ 	.byte	0x00, 0xf0, 0xa1, 0x10


	//----- nvinfo : EIATTR_SPARSE_MMA_MASK
	.align		4
.L_410:
        /*0018*/ 	.byte	0x03, 0x50
        /*001a*/ 	.short	0x0000


	//----- nvinfo : EIATTR_MAXREG_COUNT
	.align		4
        /*001c*/ 	.byte	0x03, 0x1b
        /*001e*/ 	.short	0x00ff


	//----- nvinfo : EIATTR_MERCURY_ISA_VERSION
	.align		4
        /*0020*/ 	.byte	0x03, 0x5f
        /*0022*/ 	.short	0x0101


	//----- nvinfo : EIATTR_EXIT_INSTR_OFFSETS
	.align		4
        /*0024*/ 	.byte	0x04, 0x1c
        /*0026*/ 	.short	(.L_412 - .L_411)


	//   ....[0]....
.L_411:
        /*0028*/ 	.word	0x00000010


	//----- nvinfo : EIATTR_MAX_THREADS
	.align		4
.L_412:
        /*002c*/ 	.byte	0x04, 0x05
        /*002e*/ 	.short	(.L_414 - .L_413)
.L_413:
        /*0030*/ 	.word	0x00000100
        /*0034*/ 	.word	0x00000001
        /*0038*/ 	.word	0x00000001


	//----- nvinfo : EIATTR_CBANK_PARAM_SIZE
	.align		4
.L_414:
        /*003c*/ 	.byte	0x03, 0x19
        /*003e*/ 	.short	0x0428


	//----- nvinfo : EIATTR_PARAM_CBANK
	.align		4
        /*0040*/ 	.byte	0x04, 0x0a
        /*0042*/ 	.short	(.L_416 - .L_415)
	.align		4
.L_415:
        /*0044*/ 	.word	index@(.nv.constant0._ZN7cutlass13device_kernelIN5flash19enable_sm80_to_sm89INS1_16FlashAttnFwdSm80INS1_25CollectiveMainloopFwdSm80ILi8ELi2ELb0EN4cute5tupleIJNS5_1CILi128EEENS7_ILi64EEENS7_ILi192EEEEEELi192ENS_6half_tEfNS_4arch4Sm80ELb1ELb0ELb1ELb0ELb1ELb0ELb1ELb1EEENS1_21CollectiveEpilogueFwdINS6_IJS8_SA_S9_EEENS6_IJNS7_ILi1EEESI_SI_EEESC_SE_Li256ELb0ELb1ELb1ELb0EEENS1_30DynamicPersistentTileSchedulerILi256ELi256ELb1ELb1ELb0EEEEEEEEEvNT_6ParamsE)
        /*0048*/ 	.short	0x0210
        /*004a*/ 	.short	0x0428


	//----- nvinfo : EIATTR_SW_WAR
	.align		4
.L_416:
        /*004c*/ 	.byte	0x04, 0x36
        /*004e*/ 	.short	(.L_418 - .L_417)
.L_417:
        /*0050*/ 	.word	0x00000008
.L_418:


//--------------------- .nv.info._ZN7cutlass13device_kernelIN5flash19enable_sm80_to_sm89INS1_16FlashAttnFwdSm80INS1_25CollectiveMainloopFwdSm80ILi8ELi2ELb0EN4cute5tupleIJNS5_1CILi128EEENS7_ILi64EEENS7_ILi192EEEEEELi192ENS_6half_tEfNS_4arch4Sm80ELb1ELb0ELb1ELb1ELb1ELb0ELb1ELb1EEENS1_21CollectiveEpilogueFwdINS6_IJS8_SA_S9_EEENS6_IJNS7_ILi1EEESI_SI_EEESC_SE_Li256ELb1ELb1ELb1ELb0EEENS1_36VarlenDynamicPersistentTileSchedulerILi128ELi64ELi256ELi256ELb1ELb1ELb0ELb1ELb1ELb1EEEEEEEEEvNT_6ParamsE --------------------------
	.section	.nv.info._ZN7cutlass13device_kernelIN5flash19enable_sm80_to_sm89INS1_16FlashAttnFwdSm80INS1_25CollectiveMainloopFwdSm80ILi8ELi2ELb0EN4cute5tupleIJNS5_1CILi128EEENS7_ILi64EEENS7_ILi192EEEEEELi192ENS_6half_tEfNS_4arch4Sm80ELb1ELb0ELb1ELb1ELb1ELb0ELb1ELb1EEENS1_21CollectiveEpilogueFwdINS6_IJS8_SA_S9_EEENS6_IJNS7_ILi1EEESI_SI_EEESC_SE_Li256ELb1ELb1ELb1ELb0EEENS1_36VarlenDynamicPersistentTileSchedulerILi128ELi64ELi256ELi256ELb1ELb1ELb0ELb1ELb1ELb1EEEEEEEEEvNT_6ParamsE,"",@"SHT_CUDA_INFO"
	.sectionflags	@""
	.align	4


	//----- nvinfo : EIATTR_CUDA_API_VERSION
	.align		4
        /*0000*/ 	.byte	0x04, 0x37
        /*0002*/ 	.short	(.L_420 - .L_419)
.L_419:
        /*0004*/ 	.word	0x00000082


	//----- nvinfo : EIATTR_KPARAM_INFO
	.align		4
.L_420:
        /*0008*/ 	.byte	0x04, 0x17
        /*000a*/ 	.short	(.L_422 - .L_421)
.L_421:
        /*000c*/ 	.word	0x00000000
        /*0010*/ 	.short	0x0000
        /*0012*/ 	.short	0x0000
        /*0014*/ 	.byte	0x00, 0xf0, 0xe1, 0x10


	//----- nvinfo : EIATTR_SPARSE_MMA_MASK
	.align		4
.L_422:
        /*0018*/ 	.byte	0x03, 0x50
        /*001a*/ 	.short	0x0000


	//----- nvinfo : EIATTR_MAXREG_COUNT
	.align		4
        /*001c*/ 	.byte	0x03, 0x1b
        /*001e*/ 	.short	0x00ff


	//----- nvinfo : EIATTR_MERCURY_ISA_VERSION
	.align		4
        /*0020*/ 	.byte	0x03, 0x5f
        /*0022*/ 	.short	0x0101


	//----- nvinfo : EIATTR_EXIT_INSTR_OFFSETS
	.align		4
        /*0024*/ 	.byte	0x04, 0x1c
        /*0026*/ 	.short	(.L_424 - .L_423)


	//   ....[0]....
.L_423:
        /*0028*/ 	.word	0x00000010


	//----- nvinfo : EIATTR_MAX_THREADS
	.align		4
.L_424:
        /*002c*/ 	.byte	0x04, 0x05
        /*002e*/ 	.short	(.L_426 - .L_425)
.L_425:
        /*0030*/ 	.word	0x00000100
        /*0034*/ 	.word	0x00000001
        /*0038*/ 	.word	0x00000001


	//----- nvinfo : EIATTR_CBANK_PARAM_SIZE
	.align		4
.L_426:
        /*003c*/ 	.byte	0x03, 0x19
        /*003e*/ 	.short	0x0438


	//----- nvinfo : EIATTR_PARAM_CBANK
	.align		4
        /*0040*/ 	.byte	0x04, 0x0a
        /*0042*/ 	.short	(.L_428 - .L_427)
	.align		4
.L_427:
        /*0044*/ 	.word	index@(.nv.constant0._ZN7cutlass13device_kernelIN5flash19enable_sm80_to_sm89INS1_16FlashAttnFwdSm80INS1_25CollectiveMainloopFwdSm80ILi8ELi2ELb0EN4cute5tupleIJNS5_1CILi128EEENS7_ILi64EEENS7_ILi192EEEEEELi192ENS_6half_tEfNS_4arch4Sm80ELb1ELb0ELb1ELb1ELb1ELb0ELb1ELb1EEENS1_21CollectiveEpilogueFwdINS6_IJS8_SA_S9_EEENS6_IJNS7_ILi1EEESI_SI_EEESC_SE_Li256ELb1ELb1ELb1ELb0EEENS1_36VarlenDynamicPersistentTileSchedulerILi128ELi64ELi256ELi256ELb1ELb1ELb0ELb1ELb1ELb1EEEEEEEEEvNT_6ParamsE)
        /*0048*/ 	.short	0x0210
        /*004a*/ 	.short	0x0438


	//----- nvinfo : EIATTR_SW_WAR
	.align		4
.L_428:
        /*004c*/ 	.byte	0x04, 0x36
        /*004e*/ 	.short	(.L_430 - .L_429)
.L_429:
        /*0050*/ 	.word	0x00000008
.L_430:


//--------------------- .nv.info._ZN7cutlass13device_kernelIN5flash19enable_sm80_to_sm89INS1_16FlashAttnFwdSm80INS1_25CollectiveMainloopFwdSm80ILi8ELi2ELb0EN4cute5tupleIJNS5_1CILi128EEENS7_ILi64EEENS7_ILi192EEEEEELi192ENS_6half_tEfNS_4arch4Sm80ELb1ELb0ELb1ELb1ELb1ELb1ELb1ELb1EEENS1_21CollectiveEpilogueFwdINS6_IJS8_SA_S9_EEENS6_IJNS7_ILi1EEESI_SI_EEESC_SE_Li256ELb1ELb1ELb1ELb0EEENS1_36VarlenDynamicPersistentTileSchedulerILi128ELi64ELi256ELi256ELb1ELb1ELb0ELb1ELb1ELb1EEEEEEEEEvNT_6ParamsE --------------------------
	.section	.nv.info._ZN7cutlass13device_kernelIN5flash19enable_sm80_to_sm89INS1_16FlashAttnFwdSm80INS1_25CollectiveMainloopFwdSm80ILi8ELi2ELb0EN4cute5tupleIJNS5_1CILi128EEENS7_ILi64EEENS7_ILi192EEEEEELi192ENS_6half_tEfNS_4arch4Sm80ELb1ELb0ELb1ELb1ELb1ELb1ELb1ELb1EEENS1_21CollectiveEpilogueFwdINS6_IJS8_SA_S9_EEENS6_IJNS7_ILi1EEESI_SI_EEESC_SE_Li256ELb1ELb1ELb1ELb0EEENS1_36VarlenDynamicPersistentTileSchedulerILi128ELi64ELi256ELi256ELb1ELb1ELb0ELb1ELb1ELb1EEEEEEEEEvNT_6ParamsE,"",@"SHT_CUDA_INFO"
	.sectionflags	@""
	.align	4


	//----- nvinfo : EIATTR_CUDA_API_VERSION
	.align		4
        /*0000*/ 	.byte	0x04, 0x37
        /*0002*/ 	.short	(.L_432 - .L_431)
.L_431:
        /*0004*/ 	.word	0x00000082


	//----- nvinfo : EIATTR_KPARAM_INFO
	.align		4
.L_432:
        /*0008*/ 	.byte	0x04, 0x17
        /*000a*/ 	.short	(.L_434 - .L_433)
.L_433:
        /*000c*/ 	.word	0x00000000
        /*0010*/ 	.short	0x0000
        /*0012*/ 	.short	0x0000
        /*0014*/ 	.byte	0x00, 0xf0, 0xe1, 0x10


	//----- nvinfo : EIATTR_SPARSE_MMA_MASK
	.align		4
.L_434:
        /*0018*/ 	.byte	0x03, 0x50
        /*001a*/ 	.short	0x0000


	//----- nvinfo : EIATTR_MAXREG_COUNT
	.align		4
        /*001c*/ 	.byte	0x03, 0x1b
        /*001e*/ 	.short	0x00ff


	//----- nvinfo : EIATTR_MERCURY_ISA_VERSION
	.align		4
        /*0020*/ 	.byte	0x03, 0x5f
        /*0022*/ 	.short	0x0101


	//----- nvinfo : EIATTR_EXIT_INSTR_OFFSETS
	.align		4
        /*0024*/ 	.byte	0x04, 0x1c
        /*0026*/ 	.short	(.L_436 - .L_435)


	//   ....[0]....
.L_435:
        /*0028*/ 	.word	0x00000010


	//----- nvinfo : EIATTR_MAX_THREADS
	.align		4
.L_436:
        /*002c*/ 	.byte	0x04, 0x05
        /*002e*/ 	.short	(.L_438 - .L_437)
.L_437:
        /*0030*/ 	.word	0x00000100
        /*0034*/ 	.word	0x00000001
        /*0038*/ 	.word	0x00000001


	//----- nvinfo : EIATTR_CBANK_PARAM_SIZE
	.align		4
.L_438:
        /*003c*/ 	.byte	0x03, 0x19
        /*003e*/ 	.short	0x0438


	//----- nvinfo : EIATTR_PARAM_CBANK
	.align		4
        /*0040*/ 	.byte	0x04, 0x0a
        /*0042*/ 	.short	(.L_440 - .L_439)
	.align		4
.L_439:
        /*0044*/ 	.word	index@(.nv.constant0._ZN7cutlass13device_kernelIN5flash19enable_sm80_to_sm89INS1_16FlashAttnFwdSm80INS1_25CollectiveMainloopFwdSm80ILi8ELi2ELb0EN4cute5tupleIJNS5_1CILi128EEENS7_ILi64EEENS7_ILi192EEEEEELi192ENS_6half_tEfNS_4arch4Sm80ELb1ELb0ELb1ELb1ELb1ELb1ELb1ELb1EEENS1_21CollectiveEpilogueFwdINS6_IJS8_SA_S9_EEENS6_IJNS7_ILi1EEESI_SI_EEESC_SE_Li256ELb1ELb1ELb1ELb0EEENS1_36VarlenDynamicPersistentTileSchedulerILi128ELi64ELi256ELi256ELb1ELb1ELb0ELb1ELb1ELb1EEEEEEEEEvNT_6ParamsE)
        /*0048*/ 	.short	0x0210
        /*004a*/ 	.short	0x0438


	//----- nvinfo : EIATTR_SW_WAR
	.align		4
.L_440:
        /*004c*/ 	.byte	0x04, 0x36
        /*004e*/ 	.short	(.L_442 - .L_441)
.L_441:
        /*0050*/ 	.word	0x00000008
.L_442:


//--------------------- .nv.info._ZN7cutlass13device_kernelIN5flash19enable_sm80_to_sm89INS1_16FlashAttnFwdSm80INS1_25CollectiveMainloopFwdSm80ILi8ELi1ELb0EN4cute5tupleIJNS5_1CILi128EEENS7_ILi64EEENS7_ILi192EEEEEELi192ENS_6half_tEfNS_4arch4Sm80ELb0ELb0ELb0ELb0ELb1ELb0ELb1ELb1EEENS1_21CollectiveEpilogueFwdINS6_IJS8_SA_S9_EEENS6_IJNS7_ILi1EEESI_SI_EEESC_SE_Li256ELb0ELb1ELb1ELb0EEENS1_19SingleTileSchedulerILb0ELb1ELb1ELi128EEEEEEEEEvNT_6ParamsE --------------------------
	.section	.nv.info._ZN7cutlass13device_kernelIN5flash19enable_sm80_to_sm89INS1_16FlashAttnFwdSm80INS1_25CollectiveMainloopFwdSm80ILi8ELi1ELb0EN4cute5tupleIJNS5_1CILi128EEENS7_ILi64EEENS7_ILi192EEEEEELi192ENS_6half_tEfNS_4arch4Sm80ELb0ELb0ELb0ELb0ELb1ELb0ELb1ELb1EEENS1_21CollectiveEpilogueFwdINS6_IJS8_SA_S9_EEENS6_IJNS7_ILi1EEESI_SI_EEESC_SE_Li256ELb0ELb1ELb1ELb0EEENS1_19SingleTileSchedulerILb0ELb1ELb1ELi128EEEEEEEEEvNT_6ParamsE,"",@"SHT_CUDA_INFO"
	.sectionflags	@""
	.align	4


	//----- nvinfo : EIATTR_CUDA_API_VERSION
	.align		4
        /*0000*/ 	.byte	0x04, 0x37
        /*0002*/ 	.short	(.L_444 - .L_443)
.L_443:
        /*0004*/ 	.word	0x00000082


	//----- nvinfo : EIATTR_KPARAM_INFO
	.align		4
.L_444:
        /*0008*/ 	.byte	0x04, 0x17
        /*000a*/ 	.short	(.L_446 - .L_445)
.L_445:
        /*000c*/ 	.word	0x00000000
        /*0010*/ 	.short	0x0000
        /*0012*/ 	.short	0x0000
        /*0014*/ 	.byte	0x00, 0xf0, 0x61, 0x10


	//----- nvinfo : EIATTR_SPARSE_MMA_MASK
	.align		4
.L_446:
        /*0018*/ 	.byte	0x03, 0x50
        /*001a*/ 	.short	0x0000


	//----- nvinfo : EIATTR_MAXREG_COUNT
	.align		4
        /*001c*/ 	.byte	0x03, 0x1b
        /*001e*/ 	.short	0x00ff


	//----- nvinfo : EIATTR_MERCURY_ISA_VERSION
	.align		4
        /*0020*/ 	.byte	0x03, 0x5f
        /*0022*/ 	.short	0x0101


	//----- nvinfo : EIATTR_EXIT_INSTR_OFFSETS
	.align		4
        /*0024*/ 	.byte	0x04, 0x1c
        /*0026*/ 	.short	(.L_448 - .L_447)


	//   ....[0]....
.L_447:
        /*0028*/ 	.word	0x00000010


	//----- nvinfo : EIATTR_MAX_THREADS
	.align		4
.L_448:
        /*002c*/ 	.byte	0x04, 0x05
        /*002e*/ 	.short	(.L_450 - .L_449)
.L_449:
        /*0030*/ 	.word	0x00000100
        /*0034*/ 	.word	0x00000001
        /*0038*/ 	.word	0x00000001


	//----- nvinfo : EIATTR_CBANK_PARAM_SIZE
	.align		4
.L_450:
        /*003c*/ 	.byte	0x03, 0x19
        /*003e*/ 	.short	0x0418


	//----- nvinfo : EIATTR_PARAM_CBANK
	.align		4
        /*0040*/ 	.byte	0x04, 0x0a
        /*0042*/ 	.short	(.L_452 - .L_451)
	.align		4
.L_451:
        /*0044*/ 	.word	index@(.nv.constant0._ZN7cutlass13device_kernelIN5flash19enable_sm80_to_sm89INS1_16FlashAttnFwdSm80INS1_25CollectiveMainloopFwdSm80ILi8ELi1ELb0EN4cute5tupleIJNS5_1CILi128EEENS7_ILi64EEENS7_ILi192EEEEEELi192ENS_6half_tEfNS_4arch4Sm80ELb0ELb0ELb0ELb0ELb1ELb0ELb1ELb1EEENS1_21CollectiveEpilogueFwdINS6_IJS8_SA_S9_EEENS6_IJNS7_ILi1EEESI_SI_EEESC_SE_Li256ELb0ELb1ELb1ELb0EEENS1_19SingleTileSchedulerILb0ELb1ELb1ELi128EEEEEEEEEvNT_6ParamsE)
        /*0048*/ 	.short	0x0210
        /*004a*/ 	.short	0x0418


	//----- nvinfo : EIATTR_SW_WAR
	.align		4
.L_452:
        /*004c*/ 	.byte	0x04, 0x36
        /*004e*/ 	.short	(.L_454 - .L_453)
.L_453:
        /*0050*/ 	.word	0x00000008
.L_454:


//--------------------- .nv.info._ZN7cutlass13device_kernelIN5flash19enable_sm80_to_sm89INS1_16FlashAttnFwdSm80INS1_25CollectiveMainloopFwdSm80ILi8ELi1ELb0EN4cute5tupleIJNS5_1CILi128EEENS7_ILi64EEENS7_ILi192EEEEEELi192ENS_6half_tEfNS_4arch4Sm80ELb0ELb0ELb0ELb1ELb1ELb0ELb1ELb1EEENS1_21CollectiveEpilogueFwdINS6_IJS8_SA_S9_EEENS6_IJNS7_ILi1EEESI_SI_EEESC_SE_Li256ELb1ELb1ELb1ELb0EEENS1_36VarlenDynamicPersistentTileSchedulerILi128ELi64ELi256ELi256ELb1ELb1ELb0ELb0ELb1ELb1EEEEEEEEEvNT_6ParamsE --------------------------
	.section	.nv.info._ZN7cutlass13device_kernelIN5flash19enable_sm80_to_sm89INS1_16FlashAttnFwdSm80INS1_25CollectiveMainloopFwdSm80ILi8ELi1ELb0EN4cute5tupleIJNS5_1CILi128EEENS7_ILi64EEENS7_ILi192EEEEEELi192ENS_6half_tEfNS_4arch4Sm80ELb0ELb0ELb0ELb1ELb1ELb0ELb1ELb1EEENS1_21CollectiveEpilogueFwdINS6_IJS8_SA_S9_EEENS6_IJNS7_ILi1EEESI_SI_EEESC_SE_Li256ELb1ELb1ELb1ELb0EEENS1_36VarlenDynamicPersistentTileSchedulerILi128ELi64ELi256ELi256ELb1ELb1ELb0ELb0ELb1ELb1EEEEEEEEEvNT_6ParamsE,"",@"SHT_CUDA_INFO"
	.sectionflags	@""
	.align	4


	//----- nvinfo : EIATTR_CUDA_API_VERSION
	.align		4
        /*0000*/ 	.byte	0x04, 0x37
        /*0002*/ 	.short	(.L_456 - .L_455)
.L_455:
        /*0004*/ 	.word	0x00000082


	//----- nvinfo : EIATTR_KPARAM_INFO
	.align		4
.L_456:
        /*0008*/ 	.byte	0x04, 0x17
        /*000a*/ 	.short	(.L_458 - .L_457)
.L_457:
        /*000c*/ 	.word	0x00000000
        /*0010*/ 	.short	0x0000
        /*0012*/ 	.short	0x0000
        /*0014*/ 	.byte	0x00, 0xf0, 0xe1, 0x10


	//----- nvinfo : EIATTR_SPARSE_MMA_MASK
	.align		4
.L_458:
        /*0018*/ 	.byte	0x03, 0x50
        /*001a*/ 	.short	0x0000


	//----- nvinfo : EIATTR_MAXREG_COUNT
	.align		4
        /*001c*/ 	.byte	0x03, 0x1b
        /*001e*/ 	.short	0x00ff


	//----- nvinfo : EIATTR_MERCURY_ISA_VERSION
	.align		4
        /*0020*/ 	.byte	0x03, 0x5f
        /*0022*/ 	.short	0x0101


	//----- nvinfo : EIATTR_EXIT_INSTR_OFFSETS
	.align		4
        /*0024*/ 	.byte	0x04, 0x1c
        /*0026*/ 	.short	(.L_460 - .L_459)


	//   ....[0]....
.L_459:
        /*0028*/ 	.word	0x00000010


	//----- nvinfo : EIATTR_MAX_THREADS
	.align		4
.L_460:
        /*002c*/ 	.byte	0x04, 0x05
        /*002e*/ 	.short	(.L_462 - .L_461)
.L_461:
        /*0030*/ 	.word	0x00000100
        /*0034*/ 	.word	0x00000001
        /*0038*/ 	.word	0x00000001


	//----- nvinfo : EIATTR_CBANK_PARAM_SIZE
	.align		4
.L_462:
        /*003c*/ 	.byte	0x03, 0x19
        /*003e*/ 	.short	0x0438


	//----- nvinfo : EIATTR_PARAM_CBANK
	.align		4
        /*0040*/ 	.byte	0x04, 0x0a
        /*0042*/ 	.short	(.L_464 - .L_463)
	.align		4
.L_463:
        /*0044*/ 	.word	index@(.nv.constant0._ZN7cutlass13device_kernelIN5flash19enable_sm80_to_sm89INS1_16FlashAttnFwdSm80INS1_25CollectiveMainloopFwdSm80ILi8ELi1ELb0EN4cute5tupleIJNS5_1CILi128EEENS7_ILi64EEENS7_ILi192EEEEEELi192ENS_6half_tEfNS_4arch4Sm80ELb0ELb0ELb0ELb1ELb1ELb0ELb1ELb1EEENS1_21CollectiveEpilogueFwdINS6_IJS8_SA_S9_EEENS6_IJNS7_ILi1EEESI_SI_EEESC_SE_Li256ELb1ELb1ELb1ELb0EEENS1_36VarlenDynamicPersistentTileSchedulerILi128ELi64ELi256ELi256ELb1ELb1ELb0ELb0ELb1ELb1EEEEEEEEEvNT_6ParamsE)
        /*0048*/ 	.short	0x0210
        /*004a*/ 	.short	0x0438


	//----- nvinfo : EIATTR_SW_WAR
	.align		4
.L_464:
        /*004c*/ 	.byte	0x04, 0x36
        /*004e*/ 	.short	(.L_466 - .L_465)
.L_465:
        /*0050*/ 	.word	0x00000008
.L_466:


//--------------------- .nv.info._ZN7cutlass13device_kernelIN5flash19enable_sm80_to_sm89INS1_16FlashAttnFwdSm80INS1_25CollectiveMainloopFwdSm80ILi8ELi1ELb0EN4cute5tupleIJNS5_1CILi128EEENS7_ILi64EEENS7_ILi192EEEEEELi192ENS_6half_tEfNS_4arch4Sm80ELb0ELb0ELb0ELb1ELb1ELb1ELb1ELb1EEENS1_21CollectiveEpilogueFwdINS6_IJS8_SA_S9_EEENS6_IJNS7_ILi1EEESI_SI_EEESC_SE_Li256ELb1ELb1ELb1ELb0EEENS1_36VarlenDynamicPersistentTileSchedulerILi128ELi64ELi256ELi256ELb1ELb1ELb0ELb0ELb1ELb1EEEEEEEEEvNT_6ParamsE --------------------------
	.section	.nv.info._ZN7cutlass13device_kernelIN5flash19enable_sm80_to_sm89INS1_16FlashAttnFwdSm80INS1_25CollectiveMainloopFwdSm80ILi8ELi1ELb0EN4cute5tupleIJNS5_1CILi128EEENS7_ILi64EEENS7_ILi192EEEEEELi192ENS_6half_tEfNS_4arch4Sm80ELb0ELb0ELb0ELb1ELb1ELb1ELb1ELb1EEENS1_21CollectiveEpilogueFwdINS6_IJS8_SA_S9_EEENS6_IJNS7_ILi1EEESI_SI_EEESC_SE_Li256ELb1ELb1ELb1ELb0EEENS1_36VarlenDynamicPersistentTileSchedulerILi128ELi64ELi256ELi256ELb1ELb1ELb0ELb0ELb1ELb1EEEEEEEEEvNT_6ParamsE,"",@"SHT_CUDA_INFO"
	.sectionflags	@""
	.align	4


	//----- nvinfo : EIATTR_CUDA_API_VERSION
	.align		4
        /*0000*/ 	.byte	0x04, 0x37
        /*0002*/ 	.short	(.L_468 - .L_467)
.L_467:
        /*0004*/ 	.word	0x00000082


	//----- nvinfo : EIATTR_KPARAM_INFO
	.align		4
.L_468:
        /*0008*/ 	.byte	0x04, 0x17
        /*000a*/ 	.short	(.L_470 - .L_469)
.L_469:
        /*000c*/ 	.word	0x00000000
        /*0010*/ 	.short	0x0000
        /*0012*/ 	.short	0x0000
        /*0014*/ 	.byte	0x00, 0xf0, 0xe1, 0x10


	//----- nvinfo : EIATTR_SPARSE_MMA_MASK
	.align		4
.L_470:
        /*0018*/ 	.byte	0x03, 0x50
        /*001a*/ 	.short	0x0000


	//----- nvinfo : EIATTR_MAXREG_COUNT
	.align		4
        /*001c*/ 	.byte	0x03, 0x1b
        /*001e*/ 	.short	0x00ff


	//----- nvinfo : EIATTR_MERCURY_ISA_VERSION
	.align		4
        /*0020*/ 	.byte	0x03, 0x5f
        /*0022*/ 	.short	0x0101


	//----- nvinfo : EIATTR_EXIT_INSTR_OFFSETS
	.align		4
        /*0024*/ 	.byte	0x04, 0x1c
        /*0026*/ 	.short	(.L_472 - .L_471)


	//   ....[0]....
.L_471:
        /*0028*/ 	.word	0x00000010


	//----- nvinfo : EIATTR_MAX_THREADS
	.align		4
.L_472:
        /*002c*/ 	.byte	0x04, 0x05
        /*002e*/ 	.short	(.L_474 - .L_473)
.L_473:
        /*0030*/ 	.word	0x00000100
        /*0034*/ 	.word	0x00000001
        /*0038*/ 	.word	0x00000001


	//----- nvinfo : EIATTR_CBANK_PARAM_SIZE
	.align		4
.L_474:
        /*003c*/ 	.byte	0x03, 0x19
        /*003e*/ 	.short	0x0438


	//----- nvinfo : EIATTR_PARAM_CBANK
	.align		4
        /*0040*/ 	.byte	0x04, 0x0a
        /*0042*/ 	.short	(.L_476 - .L_475)
	.align		4
.L_475:
        /*0044*/ 	.word	index@(.nv.constant0._ZN7cutlass13device_kernelIN5flash19enable_sm80_to_sm89INS1_16FlashAttnFwdSm80INS1_25CollectiveMainloopFwdSm80ILi8ELi1ELb0EN4cute5tupleIJNS5_1CILi128EEENS7_ILi64EEENS7_ILi192EEEEEELi192ENS_6half_tEfNS_4arch4Sm80ELb0ELb0ELb0ELb1ELb1ELb1ELb1ELb1EEENS1_21CollectiveEpilogueFwdINS6_IJS8_SA_S9_EEENS6_IJNS7_ILi1EEESI_SI_EEESC_SE_Li256ELb1ELb1ELb1ELb0EEENS1_36VarlenDynamicPersistentTileSchedulerILi128ELi64ELi256ELi256ELb1ELb1ELb0ELb0ELb1ELb1EEEEEEEEEvNT_6ParamsE)
        /*0048*/ 	.short	0x0210
        /*004a*/ 	.short	0x0438


	//----- nvinfo : EIATTR_SW_WAR
	.align		4
.L_476:
        /*004c*/ 	.byte	0x04, 0x36
        /*004e*/ 	.short	(.L_478 - .L_477)
.L_477:
        /*0050*/ 	.word	0x00000008
.L_478:


//--------------------- .nv.info._ZN7cutlass13device_kernelIN5flash19enable_sm80_to_sm89INS1_16FlashAttnFwdSm80INS1_25CollectiveMainloopFwdSm80ILi8ELi1ELb0EN4cute5tupleIJNS5_1CILi128EEENS7_ILi64EEENS7_ILi192EEEEEELi192ENS_6half_tEfNS_4arch4Sm80ELb0ELb1ELb0ELb0ELb1ELb0ELb1ELb1EEENS1_21CollectiveEpilogueFwdINS6_IJS8_SA_S9_EEENS6_IJNS7_ILi1EEESI_SI_EEESC_SE_Li256ELb0ELb1ELb1ELb0EEENS1_19SingleTileSchedulerILb0ELb1ELb1ELi128EEEEEEEEEvNT_6ParamsE --------------------------
	.section	.nv.info._ZN7cutlass13device_kernelIN5flash19enable_sm80_to_sm89INS1_16FlashAttnFwdSm80INS1_25CollectiveMainloopFwdSm80ILi8ELi1ELb0EN4cute5tupleIJNS5_1CILi128EEENS7_ILi64EEENS7_ILi192EEEEEELi192ENS_6half_tEfNS_4arch4Sm80ELb0ELb1ELb0ELb0ELb1ELb0ELb1ELb1EEENS1_21CollectiveEpilogueFwdINS6_IJS8_SA_S9_EEENS6_IJNS7_ILi1EEESI_SI_EEESC_SE_Li256ELb0ELb1ELb1ELb0EEENS1_19SingleTileSchedulerILb0ELb1ELb1ELi128EEEEEEEEEvNT_6ParamsE,"",@"SHT_CUDA_INFO"
	.sectionflags	@""
	.align	4


	//----- nvinfo : EIATTR_CUDA_API_VERSION
	.align		4
        /*0000*/ 	.byte	0x04, 0x37
        /*0002*/ 	.short	(.L_480 - .L_479)
.L_479:
        /*0004*/ 	.word	0x00000082


	//----- nvinfo : EIATTR_KPARAM_INFO
	.align		4
.L_480:
        /*0008*/ 	.byte	0x04, 0x17
        /*000a*/ 	.short	(.L_482 - .L_481)
.L_481:
        /*000c*/ 	.word	0x00000000
        /*0010*/ 	.short	0x0000
        /*0012*/ 	.short	0x0000
        /*0014*/ 	.byte	0x00, 0xf0, 0x61, 0x10


	//----- nvinfo : EIATTR_SPARSE_MMA_MASK
	.align		4
.L_482:
        /*0018*/ 	.byte	0x03, 0x50
        /*001a*/ 	.short	0x0000


	//----- nvinfo : EIATTR_MAXREG_COUNT
	.align		4
        /*001c*/ 	.byte	0x03, 0x1b
        /*001e*/ 	.short	0x00ff


	//----- nvinfo : EIATTR_MERCURY_ISA_VERSION
	.align		4
        /*0020*/ 	.byte	0x03, 0x5f
        /*0022*/ 	.short	0x0101


	//----- nvinfo : EIATTR_EXIT_INSTR_OFFSETS
	.align		4
        /*0024*/ 	.byte	0x04, 0x1c
        /*0026*/ 	.short	(.L_484 - .L_483)


	//   ....[0]....
.L_483:
        /*0028*/ 	.word	0x00000010


	//----- nvinfo : EIATTR_MAX_THREADS
	.align		4
.L_484:
        /*002c*/ 	.byte	0x04, 0x05
        /*002e*/ 	.short	(.L_486 - .L_485)
.L_485:
        /*0030*/ 	.word	0x00000100
        /*0034*/ 	.word	0x00000001
        /*0038*/ 	.word	0x00000001


	//----- nvinfo : EIATTR_CBANK_PARAM_SIZE
	.align		4
.L_486:
        /*003c*/ 	.byte	0x03, 0x19
        /*003e*/ 	.short	0x0418


	//----- nvinfo : EIATTR_PARAM_CBANK
	.align		4
        /*0040*/ 	.byte	0x04, 0x0a
        /*0042*/ 	.short	(.L_488 - .L_487)
	.align		4
.L_487:
        /*0044*/ 	.word	index@(.nv.constant0._ZN7cutlass13device_kernelIN5flash19enable_sm80_to_sm89INS1_16FlashAttnFwdSm80INS1_25CollectiveMainloopFwdSm80ILi8ELi1ELb0EN4cute5tupleIJNS5_1CILi128EEENS7_ILi64EEENS7_ILi192EEEEEELi192ENS_6half_tEfNS_4arch4Sm80ELb0ELb1ELb0ELb0ELb1ELb0ELb1ELb1EEENS1_21CollectiveEpilogueFwdINS6_IJS8_SA_S9_EEENS6_IJNS7_ILi1EEESI_SI_EEESC_SE_Li256ELb0ELb1ELb1ELb0EEENS1_19SingleTileSchedulerILb0ELb1ELb1ELi128EEEEEEEEEvNT_6ParamsE)
        /*0048*/ 	.short	0x0210
        /*004a*/ 	.short	0x0418


	//----- nvinfo : EIATTR_SW_WAR
	.align		4
.L_488:
        /*004c*/ 	.byte	0x04, 0x36
        /*004e*/ 	.short	(.L_490 - .L_489)
.L_489:
        /*0050*/ 	.word	0x00000008
.L_490:


//--------------------- .nv.info._ZN7cutlass13device_kernelIN5flash19enable_sm80_to_sm89INS1_16FlashAttnFwdSm80INS1_25CollectiveMainloopFwdSm80ILi8ELi1ELb0EN4cute5tupleIJNS5_1CILi128EEENS7_ILi64EEENS7_ILi192EEEEEELi192ENS_6half_tEfNS_4arch4Sm80ELb0ELb1ELb0ELb1ELb1ELb0ELb1ELb1EEENS1_21CollectiveEpilogueFwdINS6_IJS8_SA_S9_EEENS6_IJNS7_ILi1EEESI_SI_EEESC_SE_Li256ELb1ELb1ELb1ELb0EEENS1_36VarlenDynamicPersistentTileSchedulerILi128ELi64ELi256ELi256ELb1ELb1ELb0ELb1ELb0ELb1EEEEEEEEEvNT_6ParamsE --------------------------
	.section	.nv.info._ZN7cutlass13device_kernelIN5flash19enable_sm80_to_sm89INS1_16FlashAttnFwdSm80INS1_25CollectiveMainloopFwdSm80ILi8ELi1ELb0EN4cute5tupleIJNS5_1CILi128EEENS7_ILi64EEENS7_ILi192EEEEEELi192ENS_6half_tEfNS_4arch4Sm80ELb0ELb1ELb0ELb1ELb1ELb0ELb1ELb1EEENS1_21CollectiveEpilogueFwdINS6_IJS8_SA_S9_EEENS6_IJNS7_ILi1EEESI_SI_EEESC_SE_Li256ELb1ELb1ELb1ELb0EEENS1_36VarlenDynamicPersistentTileSchedulerILi128ELi64ELi256ELi256ELb1ELb1ELb0ELb1ELb0ELb1EEEEEEEEEvNT_6ParamsE,"",@"SHT_CUDA_INFO"
	.sectionflags	@""
	.align	4


	//----- nvinfo : EIATTR_CUDA_API_VERSION
	.align		4
        /*0000*/ 	.byte	0x04, 0x37
        /*0002*/ 	.short	(.L_492 - .L_491)
.L_491:
        /*0004*/ 	.word	0x00000082


	//----- nvinfo : EIATTR_KPARAM_INFO
	.align		4
.L_492:
        /*0008*/ 	.byte	0x04, 0x17
        /*000a*/ 	.short	(.L_494 - .L_493)
.L_493:
        /*000c*/ 	.word	0x00000000
        /*0010*/ 	.short	0x0000
        /*0012*/ 	.short	0x0000
        /*0014*/ 	.byte	0x00, 0xf0, 0xe1, 0x10


	//----- nvinfo : EIATTR_SPARSE_MMA_MASK
	.align		4
.L_494:
        /*0018*/ 	.byte	0x03, 0x50
        /*001a*/ 	.short	0x0000


	//----- nvinfo : EIATTR_MAXREG_COUNT
	.align		4
        /*001c*/ 	.byte	0x03, 0x1b
        /*001e*/ 	.short	0x00ff


	//----- nvinfo : EIATTR_MERCURY_ISA_VERSION
	.align		4
        /*0020*/ 	.byte	0x03, 0x5f
        /*0022*/ 	.short	0x0101


	//----- nvinfo : EIATTR_EXIT_INSTR_OFFSETS
	.align		4
        /*0024*/ 	.byte	0x04, 0x1c
        /*0026*/ 	.short	(.L_496 - .L_495)


	//   ....[0]....
.L_495:
        /*0028*/ 	.word	0x00000010


	//----- nvinfo : EIATTR_MAX_THREADS
	.align		4
.L_496:
        /*002c*/ 	.byte	0x04, 0x05
        /*002e*/ 	.short	(.L_498 - .L_497)
.L_497:
        /*0030*/ 	.word	0x00000100
        /*0034*/ 	.word	0x00000001
        /*0038*/ 	.word	0x00000001


	//----- nvinfo : EIATTR_CBANK_PARAM_SIZE
	.align		4
.L_498:
        /*003c*/ 	.byte	0x03, 0x19
        /*003e*/ 	.short	0x0438


	//----- nvinfo : EIATTR_PARAM_CBANK
	.align		4
        /*0040*/ 	.byte	0x04, 0x0a
        /*0042*/ 	.short	(.L_500 - .L_499)
	.align		4
.L_499:
        /*0044*/ 	.word	index@(.nv.constant0._ZN7cutlass13device_kernelIN5flash19enable_sm80_to_sm89INS1_16FlashAttnFwdSm80INS1_25CollectiveMainloopFwdSm80ILi8ELi1ELb0EN4cute5tupleIJNS5_1CILi128EEENS7_ILi64EEENS7_ILi192EEEEEELi192ENS_6half_tEfNS_4arch4Sm80ELb0ELb1ELb0ELb1ELb1ELb0ELb1ELb1EEENS1_21CollectiveEpilogueFwdINS6_IJS8_SA_S9_EEENS6_IJNS7_ILi1EEESI_SI_EEESC_SE_Li256ELb1ELb1ELb1ELb0EEENS1_36VarlenDynamicPersistentTileSchedulerILi128ELi64ELi256ELi256ELb1ELb1ELb0ELb1ELb0ELb1EEEEEEEEEvNT_6ParamsE)
        /*0048*/ 	.short	0x0210
        /*004a*/ 	.short	0x0438


	//----- nvinfo : EIATTR_SW_WAR
	.align		4
.L_500:
        /*004c*/ 	.byte	0x04, 0x36
        /*004e*/ 	.short	(.L_502 - .L_501)
.L_501:
        /*0050*/ 	.word	0x00000008
.L_502:


//--------------------- .nv.info._ZN7cutlass13device_kernelIN5flash19enable_sm80_to_sm89INS1_16FlashAttnFwdSm80INS1_25CollectiveMainloopFwdSm80ILi8ELi1ELb0EN4cute5tupleIJNS5_1CILi128EEENS7_ILi64EEENS7_ILi192EEEEEELi192ENS_6half_tEfNS_4arch4Sm80ELb0ELb1ELb0ELb1ELb1ELb1ELb1ELb1EEENS1_21CollectiveEpilogueFwdINS6_IJS8_SA_S9_EEENS6_IJNS7_ILi1EEESI_SI_EEESC_SE_Li256ELb1ELb1ELb1ELb0EEENS1_36VarlenDynamicPersistentTileSchedulerILi128ELi64ELi256ELi256ELb1ELb1ELb0ELb1ELb0ELb1EEEEEEEEEvNT_6ParamsE --------------------------
	.section	.nv.info._ZN7cutlass13device_kernelIN5flash19enable_sm80_to_sm89INS1_16FlashAttnFwdSm80INS1_25CollectiveMainloopFwdSm80ILi8ELi1ELb0EN4cute5tupleIJNS5_1CILi128EEENS7_ILi64EEENS7_ILi192EEEEEELi192ENS_6half_tEfNS_4arch4Sm80ELb0ELb1ELb0ELb1ELb1ELb1ELb1ELb1EEENS1_21CollectiveEpilogueFwdINS6_IJS8_SA_S9_EEENS6_IJNS7_ILi1EEESI_SI_EEESC_SE_Li256ELb1ELb1ELb1ELb0EEENS1_36VarlenDynamicPersistentTileSchedulerILi128ELi64ELi256ELi256ELb1ELb1ELb0ELb1ELb0ELb1EEEEEEEEEvNT_6ParamsE,"",@"SHT_CUDA_INFO"
	.sectionflags	@""
	.align	4


	//----- nvinfo : EIATTR_CUDA_API_VERSION
	.align		4
        /*0000*/ 	.byte	0x04, 0x37
        /*0002*/ 	.short	(.L_504 - .L_503)
.L_503:
        /*0004*/ 	.word	0x00000082


	//----- nvinfo : EIATTR_KPARAM_INFO
	.align		4
.L_504:
        /*0008*/ 	.byte	0x04, 0x17
        /*000a*/ 	.short	(.L_506 - .L_505)
.L_505:
        /*000c*/ 	.word	0x00000000
        /*0010*/ 	.short	0x0000
        /*0012*/ 	.short	0x0000
        /*0014*/ 	.byte	0x00, 0xf0, 0xe1, 0x10


	//----- nvinfo : EIATTR_SPARSE_MMA_MASK
	.align		4
.L_506:
        /*0018*/ 	.byte	0x03, 0x50
        /*001a*/ 	.short	0x0000


	//----- nvinfo : EIATTR_MAXREG_COUNT
	.align		4
        /*001c*/ 	.byte	0x03, 0x1b
        /*001e*/ 	.short	0x00ff


	//----- nvinfo : EIATTR_MERCURY_ISA_VERSION
	.align		4
        /*0020*/ 	.byte	0x03, 0x5f
        /*0022*/ 	.short	0x0101


	//----- nvinfo : EIATTR_EXIT_INSTR_OFFSETS
	.align		4
        /*0024*/ 	.byte	0x04, 0x1c
        /*0026*/ 	.short	(.L_508 - .L_507)


	//   ....[0]....
.L_507:
        /*0028*/ 	.word	0x00000010


	//----- nvinfo : EIATTR_MAX_THREADS
	.align		4
.L_508:
        /*002c*/ 	.byte	0x04, 0x05
        /*002e*/ 	.short	(.L_510 - .L_509)
.L_509:
        /*0030*/ 	.word	0x00000100
        /*0034*/ 	.word	0x00000001
        /*0038*/ 	.word	0x00000001


	//----- nvinfo : EIATTR_CBANK_PARAM_SIZE
	.align		4
.L_510:
        /*003c*/ 	.byte	0x03, 0x19
        /*003e*/ 	.short	0x0438


	//----- nvinfo : EIATTR_PARAM_CBANK
	.align		4
        /*0040*/ 	.byte	0x04, 0x0a
        /*0042*/ 	.short	(.L_512 - .L_511)
	.align		4
.L_511:
        /*0044*/ 	.word	index@(.nv.constant0._ZN7cutlass13device_kernelIN5flash19enable_sm80_to_sm89INS1_16FlashAttnFwdSm80INS1_25CollectiveMainloopFwdSm80ILi8ELi1ELb0EN4cute5tupleIJNS5_1CILi128EEENS7_ILi64EEENS7_ILi192EEEEEELi192ENS_6half_tEfNS_4arch4Sm80ELb0ELb1ELb0ELb1ELb1ELb1ELb1ELb1EEENS1_21CollectiveEpilogueFwdINS6_IJS8_SA_S9_EEENS6_IJNS7_ILi1EEESI_SI_EEESC_SE_Li256ELb1ELb1ELb1ELb0EEENS1_36VarlenDynamicPersistentTileSchedulerILi128ELi64ELi256ELi256ELb1ELb1ELb0ELb1ELb0ELb1EEEEEEEEEvNT_6ParamsE)
        /*0048*/ 	.short	0x0210
        /*004a*/ 	.short	0x0438


	//----- nvinfo : EIATTR_SW_WAR
	.align		4
.L_512:
        /*004c*/ 	.byte	0x04, 0x36
        /*004e*/ 	.short	(.L_514 - .L_513)
.L_513:
        /*0050*/ 	.word	0x00000008
.L_514:


//--------------------- .nv.info._ZN7cutlass13device_kernelIN5flash19enable_sm80_to_sm89INS1_16FlashAttnFwdSm80INS1_25CollectiveMainloopFwdSm80ILi8ELi1ELb0EN4cute5tupleIJNS5_1CILi128EEENS7_ILi64EEENS7_ILi192EEEEEELi192ENS_6half_tEfNS_4arch4Sm80ELb1ELb0ELb0ELb0ELb1ELb0ELb1ELb1EEENS1_21CollectiveEpilogueFwdINS6_IJS8_SA_S9_EEENS6_IJNS7_ILi1EEESI_SI_EEESC_SE_Li256ELb0ELb1ELb1ELb0EEENS1_30DynamicPersistentTileSchedulerILi256ELi256ELb1ELb1ELb0EEEEEEEEEvNT_6ParamsE --------------------------
	.section	.nv.info._ZN7cutlass13device_kernelIN5flash19enable_sm80_to_sm89INS1_16FlashAttnFwdSm80INS1_25CollectiveMainloopFwdSm80ILi8ELi1ELb0EN4cute5tupleIJNS5_1CILi128EEENS7_ILi64EEENS7_ILi192EEEEEELi192ENS_6half_tEfNS_4arch4Sm80ELb1ELb0ELb0ELb0ELb1ELb0ELb1ELb1EEENS1_21CollectiveEpilogueFwdINS6_IJS8_SA_S9_EEENS6_IJNS7_ILi1EEESI_SI_EEESC_SE_Li256ELb0ELb1ELb1ELb0EEENS1_30DynamicPersistentTileSchedulerILi256ELi256ELb1ELb1ELb0EEEEEEEEEvNT_6ParamsE,"",@"SHT_CUDA_INFO"
	.sectionflags	@""
	.align	4


	//----- nvinfo : EIATTR_CUDA_API_VERSION
	.align		4
        /*0000*/ 	.byte	0x04, 0x37
        /*0002*/ 	.short	(.L_516 - .L_515)
.L_515:
        /*0004*/ 	.word	0x00000082


	//----- nvinfo : EIATTR_KPARAM_INFO
	.align		4
.L_516:
        /*0008*/ 	.byte	0x04, 0x17
        /*000a*/ 	.short	(.L_518 - .L_517)
.L_517:
        /*000c*/ 	.word	0x00000000
        /*0010*/ 	.short	0x0000
        /*0012*/ 	.short	0x0000
        /*0014*/ 	.byte	0x00, 0xf0, 0xa1, 0x10


	//----- nvinfo : EIATTR_SPARSE_MMA_MASK
	.align		4
.L_518:
        /*0018*/ 	.byte	0x03, 0x50
        /*001a*/ 	.short	0x0000


	//----- nvinfo : EIATTR_MAXREG_COUNT
	.align		4
        /*001c*/ 	.byte	0x03, 0x1b
        /*001e*/ 	.short	0x00ff


	//----- nvinfo : EIATTR_MERCURY_ISA_VERSION
	.align		4
        /*0020*/ 	.byte	0x03, 0x5f
        /*0022*/ 	.short	0x0101


	//----- nvinfo : EIATTR_EXIT_INSTR_OFFSETS
	.align		4
        /*0024*/ 	.byte	0x04, 0x1c
        /*0026*/ 	.short	(.L_520 - .L_519)


	//   ....[0]....
.L_519:
        /*0028*/ 	.word	0x00000010


	//----- nvinfo : EIATTR_MAX_THREADS
	.align		4
.L_520:
        /*002c*/ 	.byte	0x04, 0x05
        /*002e*/ 	.short	(.L_522 - .L_521)
.L_521:
        /*0030*/ 	.word	0x00000100
        /*0034*/ 	.word	0x00000001
        /*0038*/ 	.word	0x00000001


	//----- nvinfo : EIATTR_CBANK_PARAM_SIZE
	.align		4
.L_522:
        /*003c*/ 	.byte	0x03, 0x19
        /*003e*/ 	.short	0x0428


	//----- nvinfo : EIATTR_PARAM_CBANK
	.align		4
        /*0040*/ 	.byte	0x04, 0x0a
        /*0042*/ 	.short	(.L_524 - .L_523)
	.align		4
.L_523:
        /*0044*/ 	.word	index@(.nv.constant0._ZN7cutlass13device_kernelIN5flash19enable_sm80_to_sm89INS1_16FlashAttnFwdSm80INS1_25CollectiveMainloopFwdSm80ILi8ELi1ELb0EN4cute5tupleIJNS5_1CILi128EEENS7_ILi64EEENS7_ILi192EEEEEELi192ENS_6half_tEfNS_4arch4Sm80ELb1ELb0ELb0ELb0ELb1ELb0ELb1ELb1EEENS1_21CollectiveEpilogueFwdINS6_IJS8_SA_S9_EEENS6_IJNS7_ILi1EEESI_SI_EEESC_SE_Li256ELb0ELb1ELb1ELb0EEENS1_30DynamicPersistentTileSchedulerILi256ELi256ELb1ELb1ELb0EEEEEEEEEvNT_6ParamsE)
        /*0048*/ 	.short	0x0210
        /*004a*/ 	.short	0x0428


	//----- nvinfo : EIATTR_SW_WAR
	.align		4
.L_524:
        /*004c*/ 	.byte	0x04, 0x36
        /*004e*/ 	.short	(.L_526 - .L_525)
.L_525:
        /*0050*/ 	.word	0x00000008
.L_526:


//--------------------- .nv.info._ZN7cutlass13device_kernelIN5flash19enable_sm80_to_sm89INS1_16FlashAttnFwdSm80INS1_25CollectiveMainloopFwdSm80ILi8ELi1ELb0EN4cute5tupleIJNS5_1CILi128EEENS7_ILi64EEENS7_ILi192EEEEEELi192ENS_6half_tEfNS_4arch4Sm80ELb1ELb0ELb0ELb1ELb1ELb0ELb1ELb1EEENS1_21CollectiveEpilogueFwdINS6_IJS8_SA_S9_EEENS6_IJNS7_ILi1EEESI_SI_EEESC_SE_Li256ELb1ELb1ELb1ELb0EEENS1_36VarlenDynamicPersistentTileSchedulerILi128ELi64ELi256ELi256ELb1ELb1ELb0ELb1ELb1ELb1EEEEEEEEEvNT_6ParamsE --------------------------
	.section	.nv.info._ZN7cutlass13device_kernelIN5flash19enable_sm80_to_sm89INS1_16FlashAttnFwdSm80INS1_25CollectiveMainloopFwdSm80ILi8ELi1ELb0EN4cute5tupleIJNS5_1CILi128EEENS7_ILi64EEENS7_ILi192EEEEEELi192ENS_6half_tEfNS_4arch4Sm80ELb1ELb0ELb0ELb1ELb1ELb0ELb1ELb1EEENS1_21CollectiveEpilogueFwdINS6_IJS8_SA_S9_EEENS6_IJNS7_ILi1EEESI_SI_EEESC_SE_Li256ELb1ELb1ELb1ELb0EEENS1_36VarlenDynamicPersistentTileSchedulerILi128ELi64ELi256ELi256ELb1ELb1ELb0ELb1ELb1ELb1EEEEEEEEEvNT_6ParamsE,"",@"SHT_CUDA_INFO"
	.sectionflags	@""
	.align	4


	//----- nvinfo : EIATTR_CUDA_API_VERSION
	.align		4
        /*0000*/ 	.byte	0x04, 0x37
        /*0002*/ 	.short	(.L_528 - .L_527)
.L_527:
        /*0004*/ 	.word	0x00000082


	//----- nvinfo : EIATTR_KPARAM_INFO
	.align		4
.L_528:
        /*0008*/ 	.byte	0x04, 0x17
        /*000a*/ 	.short	(.L_530 - .L_529)
.L_529:
        /*000c*/ 	.word	0x00000000
        /*0010*/ 	.short	0x0000
        /*0012*/ 	.short	0x0000
        /*0014*/ 	.byte	0x00, 0xf0, 0xe1, 0x10


	//----- nvinfo : EIATTR_SPARSE_MMA_MASK
	.align		4
.L_530:
        /*0018*/ 	.byte	0x03, 0x50
        /*001a*/ 	.short	0x0000


	//----- nvinfo : EIATTR_MAXREG_COUNT
	.align		4
        /*001c*/ 	.byte	0x03, 0x1b
        /*001e*/ 	.short	0x00ff


	//----- nvinfo : EIATTR_MERCURY_ISA_VERSION
	.align		4
        /*0020*/ 	.byte	0x03, 0x5f
        /*0022*/ 	.short	0x0101


	//----- nvinfo : EIATTR_EXIT_INSTR_OFFSETS
	.align		4
        /*0024*/ 	.byte	0x04, 0x1c
        /*0026*/ 	.short	(.L_532 - .L_531)


	//   ....[0]....
.L_531:
        /*0028*/ 	.word	0x00000010


	//----- nvinfo : EIATTR_MAX_THREADS
	.align		4
.L_532:
        /*002c*/ 	.byte	0x04, 0x05
        /*002e*/ 	.short	(.L_534 - .L_533)
.L_533:
        /*0030*/ 	.word	0x00000100
        /*0034*/ 	.word	0x00000001
        /*0038*/ 	.word	0x00000001


	//----- nvinfo : EIATTR_CBANK_PARAM_SIZE
	.align		4
.L_534:
        /*003c*/ 	.byte	0x03, 0x19
        /*003e*/ 	.short	0x0438


	//----- nvinfo : EIATTR_PARAM_CBANK
	.align		4
        /*0040*/ 	.byte	0x04, 0x0a
        /*0042*/ 	.short	(.L_536 - .L_535)
	.align		4
.L_535:
        /*0044*/ 	.word	index@(.nv.constant0._ZN7cutlass13device_kernelIN5flash19enable_sm80_to_sm89INS1_16FlashAttnFwdSm80INS1_25CollectiveMainloopFwdSm80ILi8ELi1ELb0EN4cute5tupleIJNS5_1CILi128EEENS7_ILi64EEENS7_ILi192EEEEEELi192ENS_6half_tEfNS_4arch4Sm80ELb1ELb0ELb0ELb1ELb1ELb0ELb1ELb1EEENS1_21CollectiveEpilogueFwdINS6_IJS8_SA_S9_EEENS6_IJNS7_ILi1EEESI_SI_EEESC_SE_Li256ELb1ELb1ELb1ELb0EEENS1_36VarlenDynamicPersistentTileSchedulerILi128ELi64ELi256ELi256ELb1ELb1ELb0ELb1ELb1ELb1EEEEEEEEEvNT_6ParamsE)
        /*0048*/ 	.short	0x0210
        /*004a*/ 	.short	0x0438


	//----- nvinfo : EIATTR_SW_WAR
	.align		4
.L_536:
        /*004c*/ 	.byte	0x04, 0x36
        /*004e*/ 	.short	(.L_538 - .L_537)
.L_537:
        /*0050*/ 	.word	0x00000008
.L_538:


//--------------------- .nv.info._ZN7cutlass13device_kernelIN5flash19enable_sm80_to_sm89INS1_16FlashAttnFwdSm80INS1_25CollectiveMainloopFwdSm80ILi8ELi1ELb0EN4cute5tupleIJNS5_1CILi128EEENS7_ILi64EEENS7_ILi192EEEEEELi192ENS_6half_tEfNS_4arch4Sm80ELb1ELb0ELb0ELb1ELb1ELb1ELb1ELb1EEENS1_21CollectiveEpilogueFwdINS6_IJS8_SA_S9_EEENS6_IJNS7_ILi1EEESI_SI_EEESC_SE_Li256ELb1ELb1ELb1ELb0EEENS1_36VarlenDynamicPersistentTileSchedulerILi128ELi64ELi256ELi256ELb1ELb1ELb0ELb1ELb1ELb1EEEEEEEEEvNT_6ParamsE --------------------------
	.section	.nv.info._ZN7cutlass13device_kernelIN5flash19enable_sm80_to_sm89INS1_16FlashAttnFwdSm80INS1_25CollectiveMainloopFwdSm80ILi8ELi1ELb0EN4cute5tupleIJNS5_1CILi128EEENS7_ILi64EEENS7_ILi192EEEEEELi192ENS_6half_tEfNS_4arch4Sm80ELb1ELb0ELb0ELb1ELb1ELb1ELb1ELb1EEENS1_21CollectiveEpilogueFwdINS6_IJS8_SA_S9_EEENS6_IJNS7_ILi1EEESI_SI_EEESC_SE_Li256ELb1ELb1ELb1ELb0EEENS1_36VarlenDynamicPersistentTileSchedulerILi128ELi64ELi256ELi256ELb1ELb1ELb0ELb1ELb1ELb1EEEEEEEEEvNT_6ParamsE,"",@"SHT_CUDA_INFO"
	.sectionflags	@""
	.align	4


	//----- nvinfo : EIATTR_CUDA_API_VERSION
	.align		4
        /*0000*/ 	.byte	0x04, 0x37
        /*0002*/ 	.short	(.L_540 - .L_539)
.L_539:
        /*0004*/ 	.word	0x00000082


	//----- nvinfo : EIATTR_KPARAM_INFO
	.align		4
.L_540:
        /*0008*/ 	.byte	0x04, 0x17
        /*000a*/ 	.short	(.L_542 - .L_541)
.L_541:
        /*000c*/ 	.word	0x00000000
        /*0010*/ 	.short	0x0000
        /*0012*/ 	.short	0x0000
        /*0014*/ 	.byte	0x00, 0xf0, 0xe1, 0x10


	//----- nvinfo : EIATTR_SPARSE_MMA_MASK
	.align		4
.L_542:
        /*0018*/ 	.byte	0x03, 0x50
        /*001a*/ 	.short	0x0000


	//----- nvinfo : EIATTR_MAXREG_COUNT
	.align		4
        /*001c*/ 	.byte	0x03, 0x1b
        /*001e*/ 	.short	0x00ff


	//----- nvinfo : EIATTR_MERCURY_ISA_VERSION
	.align		4
        /*0020*/ 	.byte	0x03, 0x5f
        /*0022*/ 	.short	0x0101


	//----- nvinfo : EIATTR_EXIT_INSTR_OFFSETS
	.align		4
        /*0024*/ 	.byte	0x04, 0x1c
        /*0026*/ 	.short	(.L_544 - .L_543)


	//   ....[0]....
.L_543:
        /*0028*/ 	.word	0x00000010


	//----- nvinfo : EIATTR_MAX_THREADS
	.align		4
.L_544:
        /*002c*/ 	.byte	0x04, 0x05
        /*002e*/ 	.short	(.L_546 - .L_545)
.L_545:
        /*0030*/ 	.word	0x00000100
        /*0034*/ 	.word	0x00000001
        /*0038*/ 	.word	0x00000001


	//----- nvinfo : EIATTR_CBANK_PARAM_SIZE
	.align		4
.L_546:
        /*003c*/ 	.byte	0x03, 0x19
        /*003e*/ 	.short	0x0438


	//----- nvinfo : EIATTR_PARAM_CBANK
	.align		4
        /*0040*/ 	.byte	0x04, 0x0a
        /*0042*/ 	.short	(.L_548 - .L_547)
	.align		4
.L_547:
        /*0044*/ 	.word	index@(.nv.constant0._ZN7cutlass13device_kernelIN5flash19enable_sm80_to_sm89INS1_16FlashAttnFwdSm80INS1_25CollectiveMainloopFwdSm80ILi8ELi1ELb0EN4cute5tupleIJNS5_1CILi128EEENS7_ILi64EEENS7_ILi192EEEEEELi192ENS_6half_tEfNS_4arch4Sm80ELb1ELb0ELb0ELb1ELb1ELb1ELb1ELb1EEENS1_21CollectiveEpilogueFwdINS6_IJS8_SA_S9_EEENS6_IJNS7_ILi1EEESI_SI_EEESC_SE_Li256ELb1ELb1ELb1ELb0EEENS1_36VarlenDynamicPersistentTileSchedulerILi128ELi64ELi256ELi256ELb1ELb1ELb0ELb1ELb1ELb1EEEEEEEEEvNT_6ParamsE)
        /*0048*/ 	.short	0x0210
        /*004a*/ 	.short	0x0438


	//----- nvinfo : EIATTR_SW_WAR
	.align		4
.L_548:
        /*004c*/ 	.byte	0x04, 0x36
        /*004e*/ 	.short	(.L_550 - .L_549)
.L_549:
        /*0050*/ 	.word	0x00000008
.L_550:


//--------------------- .nv.info._ZN7cutlass13device_kernelIN5flash19enable_sm80_to_sm89INS1_16FlashAttnFwdSm80INS1_25CollectiveMainloopFwdSm80ILi8ELi2ELb0EN4cute5tupleIJNS5_1CILi128EEENS7_ILi64EEENS7_ILi192EEEEEELi192ENS_6half_tEfNS_4arch4Sm80ELb0ELb0ELb0ELb0ELb1ELb0ELb1ELb1EEENS1_21CollectiveEpilogueFwdINS6_IJS8_SA_S9_EEENS6_IJNS7_ILi1EEESI_SI_EEESC_SE_Li256ELb0ELb1ELb1ELb0EEENS1_19SingleTileSchedulerILb0ELb1ELb1ELi128EEEEEEEEEvNT_6ParamsE --------------------------
	.section	.nv.info._ZN7cutlass13device_kernelIN5flash19enable_sm80_to_sm89INS1_16FlashAttnFwdSm80INS1_25CollectiveMainloopFwdSm80ILi8ELi2ELb0EN4cute5tupleIJNS5_1CILi128EEENS7_ILi64EEENS7_ILi192EEEEEELi192ENS_6half_tEfNS_4arch4Sm80ELb0ELb0ELb0ELb0ELb1ELb0ELb1ELb1EEENS1_21CollectiveEpilogueFwdINS6_IJS8_SA_S9_EEENS6_IJNS7_ILi1EEESI_SI_EEESC_SE_Li256ELb0ELb1ELb1ELb0EEENS1_19SingleTileSchedulerILb0ELb1ELb1ELi128EEEEEEEEEvNT_6ParamsE,"",@"SHT_CUDA_INFO"
	.sectionflags	@""
	.align	4


	//----- nvinfo : EIATTR_CUDA_API_VERSION
	.align		4
        /*0000*/ 	.byte	0x04, 0x37
        /*0002*/ 	.short	(.L_552 - .L_551)
.L_551:
        /*0004*/ 	.word	0x00000082


	//----- nvinfo : EIATTR_KPARAM_INFO
	.align		4
.L_552:
        /*0008*/ 	.byte	0x04, 0x17
        /*000a*/ 	.short	(.L_554 - .L_553)
.L_553:
        /*000c*/ 	.word	0x00000000
        /*0010*/ 	.short	0x0000
        /*0012*/ 	.short	0x0000
        /*0014*/ 	.byte	0x00, 0xf0, 0x61, 0x10


	//----- nvinfo : EIATTR_SPARSE_MMA_MASK
	.align		4
.L_554:
        /*0018*/ 	.byte	0x03, 0x50
        /*001a*/ 	.short	0x0000


	//----- nvinfo : EIATTR_MAXREG_COUNT
	.align		4
        /*001c*/ 	.byte	0x03, 0x1b
        /*001e*/ 	.short	0x00ff


	//----- nvinfo : EIATTR_MERCURY_ISA_VERSION
	.align		4
        /*0020*/ 	.byte	0x03, 0x5f
        /*0022*/ 	.short	0x0101


	//----- nvinfo : EIATTR_EXIT_INSTR_OFFSETS
	.align		4
        /*0024*/ 	.byte	0x04, 0x1c
        /*0026*/ 	.short	(.L_556 - .L_555)


	//   ....[0]....
.L_555:
        /*0028*/ 	.word	0x00000010


	//----- nvinfo : EIATTR_MAX_THREADS
	.align		4
.L_556:
        /*002c*/ 	.byte	0x04, 0x05
        /*002e*/ 	.short	(.L_558 - .L_557)
.L_557:
        /*0030*/ 	.word	0x00000100
        /*0034*/ 	.word	0x00000001
        /*0038*/ 	.word	0x00000001


	//----- nvinfo : EIATTR_CBANK_PARAM_SIZE
	.align		4
.L_558:
        /*003c*/ 	.byte	0x03, 0x19
        /*003e*/ 	.short	0x0418


	//----- nvinfo : EIATTR_PARAM_CBANK
	.align		4
        /*0040*/ 	.byte	0x04, 0x0a
        /*0042*/ 	.short	(.L_560 - .L_559)
	.align		4
.L_559:
        /*0044*/ 	.word	index@(.nv.constant0._ZN7cutlass13device_kernelIN5flash19enable_sm80_to_sm89INS1_16FlashAttnFwdSm80INS1_25CollectiveMainloopFwdSm80ILi8ELi2ELb0EN4cute5tupleIJNS5_1CILi128EEENS7_ILi64EEENS7_ILi192EEEEEELi192ENS_6half_tEfNS_4arch4Sm80ELb0ELb0ELb0ELb0ELb1ELb0ELb1ELb1EEENS1_21CollectiveEpilogueFwdINS6_IJS8_SA_S9_EEENS6_IJNS7_ILi1EEESI_SI_EEESC_SE_Li256ELb0ELb1ELb1ELb0EEENS1_19SingleTileSchedulerILb0ELb1ELb1ELi128EEEEEEEEEvNT_6ParamsE)
        /*0048*/ 	.short	0x0210
        /*004a*/ 	.short	0x0418


	//----- nvinfo : EIATTR_SW_WAR
	.align		4
.L_560:
        /*004c*/ 	.byte	0x04, 0x36
        /*004e*/ 	.short	(.L_562 - .L_561)
.L_561:
        /*0050*/ 	.word	0x00000008
.L_562:


//--------------------- .nv.info._ZN7cutlass13device_kernelIN5flash19enable_sm80_to_sm89INS1_16FlashAttnFwdSm80INS1_25CollectiveMainloopFwdSm80ILi8ELi2ELb0EN4cute5tupleIJNS5_1CILi128EEENS7_ILi64EEENS7_ILi192EEEEEELi192ENS_6half_tEfNS_4arch4Sm80ELb0ELb0ELb0ELb1ELb1ELb0ELb1ELb1EEENS1_21CollectiveEpilogueFwdINS6_IJS8_SA_S9_EEENS6_IJNS7_ILi1EEESI_SI_EEESC_SE_Li256ELb1ELb1ELb1ELb0EEENS1_36VarlenDynamicPersistentTileSchedulerILi128ELi64ELi256ELi256ELb1ELb1ELb0ELb0ELb1ELb1EEEEEEEEEvNT_6ParamsE --------------------------
	.section	.nv.info._ZN7cutlass13device_kernelIN5flash19enable_sm80_to_sm89INS1_16FlashAttnFwdSm80INS1_25CollectiveMainloopFwdSm80ILi8ELi2ELb0EN4cute5tupleIJNS5_1CILi128EEENS7_ILi64EEENS7_ILi192EEEEEELi192ENS_6half_tEfNS_4arch4Sm80ELb0ELb0ELb0ELb1ELb1ELb0ELb1ELb1EEENS1_21CollectiveEpilogueFwdINS6_IJS8_SA_S9_EEENS6_IJNS7_ILi1EEESI_SI_EEESC_SE_Li256ELb1ELb1ELb1ELb0EEENS1_36VarlenDynamicPersistentTileSchedulerILi128ELi64ELi256ELi256ELb1ELb1ELb0ELb0ELb1ELb1EEEEEEEEEvNT_6ParamsE,"",@"SHT_CUDA_INFO"
	.sectionflags	@""
	.align	4


	//----- nvinfo : EIATTR_CUDA_API_VERSION
	.align		4
        /*0000*/ 	.byte	0x04, 0x37
        /*0002*/ 	.short	(.L_564 - .L_563)
.L_563:
        /*0004*/ 	.word	0x00000082


	//----- nvinfo : EIATTR_KPARAM_INFO
	.align		4
.L_564:
        /*0008*/ 	.byte	0x04, 0x17
        /*000a*/ 	.short	(.L_566 - .L_565)
.L_565:
        /*000c*/ 	.word	0x00000000
        /*0010*/ 	.short	0x0000
        /*0012*/ 	.short	0x0000
        /*0014*/ 	.byte	0x00, 0xf0, 0xe1, 0x10


	//----- nvinfo : EIATTR_SPARSE_MMA_MASK
	.align		4
.L_566:
        /*0018*/ 	.byte	0x03, 0x50
        /*001a*/ 	.short	0x0000


	//----- nvinfo : EIATTR_MAXREG_COUNT
	.align		4
        /*001c*/ 	.byte	0x03, 0x1b
        /*001e*/ 	.short	0x00ff


	//----- nvinfo : EIATTR_MERCURY_ISA_VERSION
	.align		4
        /*0020*/ 	.byte	0x03, 0x5f
        /*0022*/ 	.short	0x0101


	//----- nvinfo : EIATTR_EXIT_INSTR_OFFSETS
	.align		4
        /*0024*/ 	.byte	0x04, 0x1c
        /*0026*/ 	.short	(.L_568 - .L_567)


	//   ....[0]....
.L_567:
        /*0028*/ 	.word	0x00000010


	//----- nvinfo : EIATTR_MAX_THREADS
	.align		4
.L_568:
        /*002c*/ 	.byte	0x04, 0x05
        /*002e*/ 	.short	(.L_570 - .L_569)
.L_569:
        /*0030*/ 	.word	0x00000100
        /*0034*/ 	.word	0x00000001
        /*0038*/ 	.word	0x00000001


	//----- nvinfo : EIATTR_CBANK_PARAM_SIZE
	.align		4
.L_570:
        /*003c*/ 	.byte	0x03, 0x19
        /*003e*/ 	.short	0x0438


	//----- nvinfo : EIATTR_PARAM_CBANK
	.align		4
        /*0040*/ 	.byte	0x04, 0x0a
        /*0042*/ 	.short	(.L_572 - .L_571)
	.align		4
.L_571:
        /*0044*/ 	.word	index@(.nv.constant0._ZN7cutlass13device_kernelIN5flash19enable_sm80_to_sm89INS1_16FlashAttnFwdSm80INS1_25CollectiveMainloopFwdSm80ILi8ELi2ELb0EN4cute5tupleIJNS5_1CILi128EEENS7_ILi64EEENS7_ILi192EEEEEELi192ENS_6half_tEfNS_4arch4Sm80ELb0ELb0ELb0ELb1ELb1ELb0ELb1ELb1EEENS1_21CollectiveEpilogueFwdINS6_IJS8_SA_S9_EEENS6_IJNS7_ILi1EEESI_SI_EEESC_SE_Li256ELb1ELb1ELb1ELb0EEENS1_36VarlenDynamicPersistentTileSchedulerILi128ELi64ELi256ELi256ELb1ELb1ELb0ELb0ELb1ELb1EEEEEEEEEvNT_6ParamsE)
        /*0048*/ 	.short	0x0210
        /*004a*/ 	.short	0x0438


	//----- nvinfo : EIATTR_SW_WAR
	.align		4
.L_572:
        /*004c*/ 	.byte	0x04, 0x36
        /*004e*/ 	.short	(.L_574 - .L_573)
.L_573:
        /*0050*/ 	.word	0x00000008
.L_574:


//--------------------- .nv.info._ZN7cutlass13device_kernelIN5flash19enable_sm80_to_sm89INS1_16FlashAttnFwdSm80INS1_25CollectiveMainloopFwdSm80ILi8ELi2ELb0EN4cute5tupleIJNS5_1CILi128EEENS7_ILi64EEENS7_ILi192EEEEEELi192ENS_6half_tEfNS_4arch4Sm80ELb0ELb0ELb0ELb1ELb1ELb1ELb1ELb1EEENS1_21CollectiveEpilogueFwdINS6_IJS8_SA_S9_EEENS6_IJNS7_ILi1EEESI_SI_EEESC_SE_Li256ELb1ELb1ELb1ELb0EEENS1_36VarlenDynamicPersistentTileSchedulerILi128ELi64ELi256ELi256ELb1ELb1ELb0ELb0ELb1ELb1EEEEEEEEEvNT_6ParamsE --------------------------
	.section	.nv.info._ZN7cutlass13device_kernelIN5flash19enable_sm80_to_sm89INS1_16FlashAttnFwdSm80INS1_25CollectiveMainloopFwdSm80ILi8ELi2ELb0EN4cute5tupleIJNS5_1CILi128EEENS7_ILi64EEENS7_ILi192EEEEEELi192ENS_6half_tEfNS_4arch4Sm80ELb0ELb0ELb0ELb1ELb1ELb1ELb1ELb1EEENS1_21CollectiveEpilogueFwdINS6_IJS8_SA_S9_EEENS6_IJNS7_ILi1EEESI_SI_EEESC_SE_Li256ELb1ELb1ELb1ELb0EEENS1_36VarlenDynamicPersistentTileSchedulerILi128ELi64ELi256ELi256ELb1ELb1ELb0ELb0ELb1ELb1EEEEEEEEEvNT_6ParamsE,"",@"SHT_CUDA_INFO"
	.sectionflags	@""
	.align	4


	//----- nvinfo : EIATTR_CUDA_API_VERSION
	.align		4
        /*0000*/ 	.byte	0x04, 0x37
        /*0002*/ 	.short	(.L_576 - .L_575)
.L_575:
        /*0004*/ 	.word	0x00000082


	//----- nvinfo : EIATTR_KPARAM_INFO
	.align		4
.L_576:
        /*0008*/ 	.byte	0x04, 0x17
        /*000a*/ 	.short	(.L_578 - .L_577)
.L_577:
        /*000c*/ 	.word	0x00000000
        /*0010*/ 	.short	0x0000
        /*0012*/ 	.short	0x0000
        /*0014*/ 	.byte	0x00, 0xf0, 0xe1, 0x10


	//----- nvinfo : EIATTR_SPARSE_MMA_MASK
	.align		4
.L_578:
        /*0018*/ 	.byte	0x03, 0x50
        /*001a*/ 	.short	0x0000


	//----- nvinfo : EIATTR_MAXREG_COUNT
	.align		4
        /*001c*/ 	.byte	0x03, 0x1b
        /*001e*/ 	.short	0x00ff


	//----- nvinfo : EIATTR_MERCURY_ISA_VERSION
	.align		4
        /*0020*/ 	.byte	0x03, 0x5f
        /*0022*/ 	.short	0x0101


	//----- nvinfo : EIATTR_EXIT_INSTR_OFFSETS
	.align		4
        /*0024*/ 	.byte	0x04, 0x1c
        /*0026*/ 	.short	(.L_580 - .L_579)


	//   ....[0]....
.L_579:
        /*0028*/ 	.word	0x00000010


	//----- nvinfo : EIATTR_MAX_THREADS
	.align		4
.L_580:
        /*002c*/ 	.byte	0x04, 0x05
        /*002e*/ 	.short	(.L_582 - .L_581)
.L_581:
        /*0030*/ 	.word	0x00000100
        /*0034*/ 	.word	0x00000001
        /*0038*/ 	.word	0x00000001


	//----- nvinfo : EIATTR_CBANK_PARAM_SIZE
	.align		4
.L_582:
        /*003c*/ 	.byte	0x03, 0x19
        /*003e*/ 	.short	0x0438


	//----- nvinfo : EIATTR_PARAM_CBANK
	.align		4
        /*0040*/ 	.byte	0x04, 0x0a
        /*0042*/ 	.short	(.L_584 - .L_583)
	.align		4
.L_583:
        /*0044*/ 	.word	index@(.nv.constant0._ZN7cutlass13device_kernelIN5flash19enable_sm80_to_sm89INS1_16FlashAttnFwdSm80INS1_25CollectiveMainloopFwdSm80ILi8ELi2ELb0EN4cute5tupleIJNS5_1CILi128EEENS7_ILi64EEENS7_ILi192EEEEEELi192ENS_6half_tEfNS_4arch4Sm80ELb0ELb0ELb0ELb1ELb1ELb1ELb1ELb1EEENS1_21CollectiveEpilogueFwdINS6_IJS8_SA_S9_EEENS6_IJNS7_ILi1EEESI_SI_EEESC_SE_Li256ELb1ELb1ELb1ELb0EEENS1_36VarlenDynamicPersistentTileSchedulerILi128ELi64ELi256ELi256ELb1ELb1ELb0ELb0ELb1ELb1EEEEEEEEEvNT_6ParamsE)
        /*0048*/ 	.short	0x0210
        /*004a*/ 	.short	0x0438


	//----- nvinfo : EIATTR_SW_WAR
	.align		4
.L_584:
        /*004c*/ 	.byte	0x04, 0x36
        /*004e*/ 	.short	(.L_586 - .L_585)
.L_585:
        /*0050*/ 	.word	0x00000008
.L_586:


//--------------------- .nv.info._ZN7cutlass13device_kernelIN5flash19enable_sm80_to_sm89INS1_16FlashAttnFwdSm80INS1_25CollectiveMainloopFwdSm80ILi8ELi2ELb0EN4cute5tupleIJNS5_1CILi128EEENS7_ILi64EEENS7_ILi192EEEEEELi192ENS_6half_tEfNS_4arch4Sm80ELb0ELb1ELb0ELb0ELb1ELb0ELb1ELb1EEENS1_21CollectiveEpilogueFwdINS6_IJS8_SA_S9_EEENS6_IJNS7_ILi1EEESI_SI_EEESC_SE_Li256ELb0ELb1ELb1ELb0EEENS1_19SingleTileSchedulerILb0ELb1ELb1ELi128EEEEEEEEEvNT_6ParamsE --------------------------
	.section	.nv.info._ZN7cutlass13device_kernelIN5flash19enable_sm80_to_sm89INS1_16FlashAttnFwdSm80INS1_25CollectiveMainloopFwdSm80ILi8ELi2ELb0EN4cute5tupleIJNS5_1CILi128EEENS7_ILi64EEENS7_ILi192EEEEEELi192ENS_6half_tEfNS_4arch4Sm80ELb0ELb1ELb0ELb0ELb1ELb0ELb1ELb1EEENS1_21CollectiveEpilogueFwdINS6_IJS8_SA_S9_EEENS6_IJNS7_ILi1EEESI_SI_EEESC_SE_Li256ELb0ELb1ELb1ELb0EEENS1_19SingleTileSchedulerILb0ELb1ELb1ELi128EEEEEEEEEvNT_6ParamsE,"",@"SHT_CUDA_INFO"
	.sectionflags	@""
	.align	4


	//----- nvinfo : EIATTR_CUDA_API_VERSION
	.align		4
        /*0000*/ 	.byte	0x04, 0x37
        /*0002*/ 	.short	(.L_588 - .L_587)
.L_587:
        /*0004*/ 	.word	0x00000082


	//----- nvinfo : EIATTR_KPARAM_INFO
	.align		4
.L_588:
        /*0008*/ 	.byte	0x04, 0x17
        /*000a*/ 	.short	(.L_590 - .L_589)
.L_589:
        /*000c*/ 	.word	0x00000000
        /*0010*/ 	.short	0x0000
        /*0012*/ 	.short	0x0000
        /*0014*/ 	.byte	0x00, 0xf0, 0x61, 0x10


	//----- nvinfo : EIATTR_SPARSE_MMA_MASK
	.align		4
.L_590:
        /*0018*/ 	.byte	0x03, 0x50
        /*001a*/ 	.short	0x0000


	//----- nvinfo : EIATTR_MAXREG_COUNT
	.align		4
        /*001c*/ 	.byte	0x03, 0x1b
        /*001e*/ 	.short	0x00ff


	//----- nvinfo : EIATTR_MERCURY_ISA_VERSION
	.align		4
        /*0020*/ 	.byte	0x03, 0x5f
        /*0022*/ 	.short	0x0101


	//----- nvinfo : EIATTR_EXIT_INSTR_OFFSETS
	.align		4
        /*0024*/ 	.byte	0x04, 0x1c
        /*0026*/ 	.short	(.L_592 - .L_591)


	//   ....[0]....
.L_591:
        /*0028*/ 	.word	0x00000010


	//----- nvinfo : EIATTR_MAX_THREADS
	.align		4
.L_592:
        /*002c*/ 	.byte	0x04, 0x05
        /*002e*/ 	.short	(.L_594 - .L_593)
.L_593:
        /*0030*/ 	.word	0x00000100
        /*0034*/ 	.word	0x00000001
        /*0038*/ 	.word	0x00000001


	//----- nvinfo : EIATTR_CBANK_PARAM_SIZE
	.align		4
.L_594:
        /*003c*/ 	.byte	0x03, 0x19
        /*003e*/ 	.short	0x0418


	//----- nvinfo : EIATTR_PARAM_CBANK
	.align		4
        /*0040*/ 	.byte	0x04, 0x0a
        /*0042*/ 	.short	(.L_596 - .L_595)
	.align		4
.L_595:
        /*0044*/ 	.word	index@(.nv.constant0._ZN7cutlass13device_kernelIN5flash19enable_sm80_to_sm89INS1_16FlashAttnFwdSm80INS1_25CollectiveMainloopFwdSm80ILi8ELi2ELb0EN4cute5tupleIJNS5_1CILi128EEENS7_ILi64EEENS7_ILi192EEEEEELi192ENS_6half_tEfNS_4arch4Sm80ELb0ELb1ELb0ELb0ELb1ELb0ELb1ELb1EEENS1_21CollectiveEpilogueFwdINS6_IJS8_SA_S9_EEENS6_IJNS7_ILi1EEESI_SI_EEESC_SE_Li256ELb0ELb1ELb1ELb0EEENS1_19SingleTileSchedulerILb0ELb1ELb1ELi128EEEEEEEEEvNT_6ParamsE)
        /*0048*/ 	.short	0x0210
        /*004a*/ 	.short	0x0418


	//----- nvinfo : EIATTR_SW_WAR
	.align		4
.L_596:
        /*004c*/ 	.byte	0x04, 0x36
        /*004e*/ 	.short	(.L_598 - .L_597)
.L_597:
        /*0050*/ 	.word	0x00000008
.L_598:


//--------------------- .nv.info._ZN7cutlass13device_kernelIN5flash19enable_sm80_to_sm89INS1_16FlashAttnFwdSm80INS1_25CollectiveMainloopFwdSm80ILi8ELi2ELb0EN4cute5tupleIJNS5_1CILi128EEENS7_ILi64EEENS7_ILi192EEEEEELi192ENS_6half_tEfNS_4arch4Sm80ELb0ELb1ELb0ELb1ELb1ELb0ELb1ELb1EEENS1_21CollectiveEpilogueFwdINS6_IJS8_SA_S9_EEENS6_IJNS7_ILi1EEESI_SI_EEESC_SE_Li256ELb1ELb1ELb1ELb0EEENS1_36VarlenDynamicPersistentTileSchedulerILi128ELi64ELi256ELi256ELb1ELb1ELb0ELb1ELb0ELb1EEEEEEEEEvNT_6ParamsE --------------------------
	.section	.nv.info._ZN7cutlass13device_kernelIN5flash19enable_sm80_to_sm89INS1_16FlashAttnFwdSm80INS1_25CollectiveMainloopFwdSm80ILi8ELi2ELb0EN4cute5tupleIJNS5_1CILi128EEENS7_ILi64EEENS7_ILi192EEEEEELi192ENS_6half_tEfNS_4arch4Sm80ELb0ELb1ELb0ELb1ELb1ELb0ELb1ELb1EEENS1_21CollectiveEpilogueFwdINS6_IJS8_SA_S9_EEENS6_IJNS7_ILi1EEESI_SI_EEESC_SE_Li256ELb1ELb1ELb1ELb0EEENS1_36VarlenDynamicPersistentTileSchedulerILi128ELi64ELi256ELi256ELb1ELb1ELb0ELb1ELb0ELb1EEEEEEEEEvNT_6ParamsE,"",@"SHT_CUDA_INFO"
	.sectionflags	@""
	.align	4


	//----- nvinfo : EIATTR_CUDA_API_VERSION
	.align		4
        /*0000*/ 	.byte	0x04, 0x37
        /*0002*/ 	.short	(.L_600 - .L_599)
.L_599:
        /*0004*/ 	.word	0x00000082


	//----- nvinfo : EIATTR_KPARAM_INFO
	.align		4
.L_600:
        /*0008*/ 	.byte	0x04, 0x17
        /*000a*/ 	.short	(.L_602 - .L_601)
.L_601:
        /*000c*/ 	.word	0x00000000
        /*0010*/ 	.short	0x0000
        /*0012*/ 	.short	0x0000
        /*0014*/ 	.byte	0x00, 0xf0, 0xe1, 0x10


	//----- nvinfo : EIATTR_SPARSE_MMA_MASK
	.align		4
.L_602:
        /*0018*/ 	.byte	0x03, 0x50
        /*001a*/ 	.short	0x0000


	//----- nvinfo : EIATTR_MAXREG_COUNT
	.align		4
        /*001c*/ 	.byte	0x03, 0x1b
        /*001e*/ 	.short	0x00ff


	//----- nvinfo : EIATTR_MERCURY_ISA_VERSION
	.align		4
        /*0020*/ 	.byte	0x03, 0x5f
        /*0022*/ 	.short	0x0101


	//----- nvinfo : EIATTR_EXIT_INSTR_OFFSETS
	.align		4
        /*0024*/ 	.byte	0x04, 0x1c
        /*0026*/ 	.short	(.L_604 - .L_603)


	//   ....[0]....
.L_603:
        /*0028*/ 	.word	0x00000010


	//----- nvinfo : EIATTR_MAX_THREADS
	.align		4
.L_604:
        /*002c*/ 	.byte	0x04, 0x05
        /*002e*/ 	.short	(.L_606 - .L_605)
.L_605:
        /*0030*/ 	.word	0x00000100
        /*0034*/ 	.word	0x00000001
        /*0038*/ 	.word	0x00000001


	//----- nvinfo : EIATTR_CBANK_PARAM_SIZE
	.align		4
.L_606:
        /*003c*/ 	.byte	0x03, 0x19
        /*003e*/ 	.short	0x0438


	//----- nvinfo : EIATTR_PARAM_CBANK
	.align		4
        /*0040*/ 	.byte	0x04, 0x0a
        /*0042*/ 	.short	(.L_608 - .L_607)
	.align		4
.L_607:
        /*0044*/ 	.word	index@(.nv.constant0._ZN7cutlass13device_kernelIN5flash19enable_sm80_to_sm89INS1_16FlashAttnFwdSm80INS1_25CollectiveMainloopFwdSm80ILi8ELi2ELb0EN4cute5tupleIJNS5_1CILi128EEENS7_ILi64EEENS7_ILi192EEEEEELi192ENS_6half_tEfNS_4arch4Sm80ELb0ELb1ELb0ELb1ELb1ELb0ELb1ELb1EEENS1_21CollectiveEpilogueFwdINS6_IJS8_SA_S9_EEENS6_IJNS7_ILi1EEESI_SI_EEESC_SE_Li256ELb1ELb1ELb1ELb0EEENS1_36VarlenDynamicPersistentTileSchedulerILi128ELi64ELi256ELi256ELb1ELb1ELb0ELb1ELb0ELb1EEEEEEEEEvNT_6ParamsE)
        /*0048*/ 	.short	0x0210
        /*004a*/ 	.short	0x0438


	//----- nvinfo : EIATTR_SW_WAR
	.align		4
.L_608:
        /*004c*/ 	.byte	0x04, 0x36
        /*004e*/ 	.short	(.L_610 - .L_609)
.L_609:
        /*0050*/ 	.word	0x00000008
.L_610:


//--------------------- .nv.info._ZN7cutlass13device_kernelIN5flash19enable_sm80_to_sm89INS1_16FlashAttnFwdSm80INS1_25CollectiveMainloopFwdSm80ILi8ELi2ELb0EN4cute5tupleIJNS5_1CILi128EEENS7_ILi64EEENS7_ILi192EEEEEELi192ENS_6half_tEfNS_4arch4Sm80ELb0ELb1ELb0ELb1ELb1ELb1ELb1ELb1EEENS1_21CollectiveEpilogueFwdINS6_IJS8_SA_S9_EEENS6_IJNS7_ILi1EEESI_SI_EEESC_SE_Li256ELb1ELb1ELb1ELb0EEENS1_36VarlenDynamicPersistentTileSchedulerILi128ELi64ELi256ELi256ELb1ELb1ELb0ELb1ELb0ELb1EEEEEEEEEvNT_6ParamsE --------------------------
	.section	.nv.info._ZN7cutlass13device_kernelIN5flash19enable_sm80_to_sm89INS1_16FlashAttnFwdSm80INS1_25CollectiveMainloopFwdSm80ILi8ELi2ELb0EN4cute5tupleIJNS5_1CILi128EEENS7_ILi64EEENS7_ILi192EEEEEELi192ENS_6half_tEfNS_4arch4Sm80ELb0ELb1ELb0ELb1ELb1ELb1ELb1ELb1EEENS1_21CollectiveEpilogueFwdINS6_IJS8_SA_S9_EEENS6_IJNS7_ILi1EEESI_SI_EEESC_SE_Li256ELb1ELb1ELb1ELb0EEENS1_36VarlenDynamicPersistentTileSchedulerILi128ELi64ELi256ELi256ELb1ELb1ELb0ELb1ELb0ELb1EEEEEEEEEvNT_6ParamsE,"",@"SHT_CUDA_INFO"
	.sectionflags	@""
	.align	4


	//----- nvinfo : EIATTR_CUDA_API_VERSION
	.align		4
        /*0000*/ 	.byte	0x04, 0x37
        /*0002*/ 	.short	(.L_612 - .L_611)
.L_611:
        /*0004*/ 	.word	0x00000082


	//----- nvinfo : EIATTR_KPARAM_INFO
	.align		4
.L_612:
        /*0008*/ 	.byte	0x04, 0x17
        /*000a*/ 	.short	(.L_614 - .L_613)
.L_613:
        /*000c*/ 	.word	0x00000000
        /*0010*/ 	.short	0x0000
        /*0012*/ 	.short	0x0000
        /*0014*/ 	.byte	0x00, 0xf0, 0xe1, 0x10


	//----- nvinfo : EIATTR_SPARSE_MMA_MASK
	.align		4
.L_614:
        /*0018*/ 	.byte	0x03, 0x50
        /*001a*/ 	.short	0x0000


	//----- nvinfo : EIATTR_MAXREG_COUNT
	.align		4
        /*001c*/ 	.byte	0x03, 0x1b
        /*001e*/ 	.short	0x00ff


	//----- nvinfo : EIATTR_MERCURY_ISA_VERSION
	.align		4
        /*0020*/ 	.byte	0x03, 0x5f
        /*0022*/ 	.short	0x0101


	//----- nvinfo : EIATTR_EXIT_INSTR_OFFSETS
	.align		4
        /*0024*/ 	.byte	0x04, 0x1c
        /*0026*/ 	.short	(.L_616 - .L_615)


	//   ....[0]....
.L_615:
        /*0028*/ 	.word	0x00000010


	//----- nvinfo : EIATTR_MAX_THREADS
	.align		4
.L_616:
        /*002c*/ 	.byte	0x04, 0x05
        /*002e*/ 	.short	(.L_618 - .L_617)
.L_617:
        /*0030*/ 	.word	0x00000100
        /*0034*/ 	.word	0x00000001
        /*0038*/ 	.word	0x00000001


	//----- nvinfo : EIATTR_CBANK_PARAM_SIZE
	.align		4
.L_618:
        /*003c*/ 	.byte	0x03, 0x19
        /*003e*/ 	.short	0x0438


	//----- nvinfo : EIATTR_PARAM_CBANK
	.align		4
        /*0040*/ 	.byte	0x04, 0x0a
        /*0042*/ 	.short	(.L_620 - .L_619)
	.align		4
.L_619:
        /*0044*/ 	.word	index@(.nv.constant0._ZN7cutlass13device_kernelIN5flash19enable_sm80_to_sm89INS1_16FlashAttnFwdSm80INS1_25CollectiveMainloopFwdSm80ILi8ELi2ELb0EN4cute5tupleIJNS5_1CILi128EEENS7_ILi64EEENS7_ILi192EEEEEELi192ENS_6half_tEfNS_4arch4Sm80ELb0ELb1ELb0ELb1ELb1ELb1ELb1ELb1EEENS1_21CollectiveEpilogueFwdINS6_IJS8_SA_S9_EEENS6_IJNS7_ILi1EEESI_SI_EEESC_SE_Li256ELb1ELb1ELb1ELb0EEENS1_36VarlenDynamicPersistentTileSchedulerILi128ELi64ELi256ELi256ELb1ELb1ELb0ELb1ELb0ELb1EEEEEEEEEvNT_6ParamsE)
        /*0048*/ 	.short	0x0210
        /*004a*/ 	.short	0x0438


	//----- nvinfo : EIATTR_SW_WAR
	.align		4
.L_620:
        /*004c*/ 	.byte	0x04, 0x36
        /*004e*/ 	.short	(.L_622 - .L_621)
.L_621:
        /*0050*/ 	.word	0x00000008
.L_622:


//--------------------- .nv.info._ZN7cutlass13device_kernelIN5flash19enable_sm80_to_sm89INS1_16FlashAttnFwdSm80INS1_25CollectiveMainloopFwdSm80ILi8ELi2ELb0EN4cute5tupleIJNS5_1CILi128EEENS7_ILi64EEENS7_ILi192EEEEEELi192ENS_6half_tEfNS_4arch4Sm80ELb1ELb0ELb0ELb0ELb1ELb0ELb1ELb1EEENS1_21CollectiveEpilogueFwdINS6_IJS8_SA_S9_EEENS6_IJNS7_ILi1EEESI_SI_EEESC_SE_Li256ELb0ELb1ELb1ELb0EEENS1_30DynamicPersistentTileSchedulerILi256ELi256ELb1ELb1ELb0EEEEEEEEEvNT_6ParamsE --------------------------
	.section	.nv.info._ZN7cutlass13device_kernelIN5flash19enable_sm80_to_sm89INS1_16FlashAttnFwdSm80INS1_25CollectiveMainloopFwdSm80ILi8ELi2ELb0EN4cute5tupleIJNS5_1CILi128EEENS7_ILi64EEENS7_ILi192EEEEEELi192ENS_6half_tEfNS_4arch4Sm80ELb1ELb0ELb0ELb0ELb1ELb0ELb1ELb1EEENS1_21CollectiveEpilogueFwdINS6_IJS8_SA_S9_EEENS6_IJNS7_ILi1EEESI_SI_EEESC_SE_Li256ELb0ELb1ELb1ELb0EEENS1_30DynamicPersistentTileSchedulerILi256ELi256ELb1ELb1ELb0EEEEEEEEEvNT_6ParamsE,"",@"SHT_CUDA_INFO"
	.sectionflags	@""
	.align	4


	//----- nvinfo : EIATTR_CUDA_API_VERSION
	.align		4
        /*0000*/ 	.byte	0x04, 0x37
        /*0002*/ 	.short	(.L_624 - .L_623)
.L_623:
        /*0004*/ 	.word	0x00000082


	//----- nvinfo : EIATTR_KPARAM_INFO
	.align		4
.L_624:
        /*0008*/ 	.byte	0x04, 0x17
        /*000a*/ 	.short	(.L_626 - .L_625)
.L_625:
        /*000c*/ 	.word	0x00000000
        /*0010*/ 	.short	0x0000
        /*0012*/ 	.short	0x0000
        /*0014*/ 	.byte	0x00, 0xf0, 0xa1, 0x10


	//----- nvinfo : EIATTR_SPARSE_MMA_MASK
	.align		4
.L_626:
        /*0018*/ 	.byte	0x03, 0x50
        /*001a*/ 	.short	0x0000


	//----- nvinfo : EIATTR_MAXREG_COUNT
	.align		4
        /*001c*/ 	.byte	0x03, 0x1b
        /*001e*/ 	.short	0x00ff


	//----- nvinfo : EIATTR_MERCURY_ISA_VERSION
	.align		4
        /*0020*/ 	.byte	0x03, 0x5f
        /*0022*/ 	.short	0x0101


	//----- nvinfo : EIATTR_EXIT_INSTR_OFFSETS
	.align		4
        /*0024*/ 	.byte	0x04, 0x1c
        /*0026*/ 	.short	(.L_628 - .L_627)


	//   ....[0]....
.L_627:
        /*0028*/ 	.word	0x00000010


	//----- nvinfo : EIATTR_MAX_THREADS
	.align		4
.L_628:
        /*002c*/ 	.byte	0x04, 0x05
        /*002e*/ 	.short	(.L_630 - .L_629)
.L_629:
        /*0030*/ 	.word	0x00000100
        /*0034*/ 	.word	0x00000001
        /*0038*/ 	.word	0x00000001


	//----- nvinfo : EIATTR_CBANK_PARAM_SIZE
	.align		4
.L_630:
        /*003c*/ 	.byte	0x03, 0x19
        /*003e*/ 	.short	0x0428


	//----- nvinfo : EIATTR_PARAM_CBANK
	.align		4
        /*0040*/ 	.byte	0x04, 0x0a
        /*0042*/ 	.short	(.L_632 - .L_631)
	.align		4
.L_631:
        /*0044*/ 	.word	index@(.nv.constant0._ZN7cutlass13device_kernelIN5flash19enable_sm80_to_sm89INS1_16FlashAttnFwdSm80INS1_25CollectiveMainloopFwdSm80ILi8ELi2ELb0EN4cute5tupleIJNS5_1CILi128EEENS7_ILi64EEENS7_ILi192EEEEEELi192ENS_6half_tEfNS_4arch4Sm80ELb1ELb0ELb0ELb0ELb1ELb0ELb1ELb1EEENS1_21CollectiveEpilogueFwdINS6_IJS8_SA_S9_EEENS6_IJNS7_ILi1EEESI_SI_EEESC_SE_Li256ELb0ELb1ELb1ELb0EEENS1_30DynamicPersistentTileSchedulerILi256ELi256ELb1ELb1ELb0EEEEEEEEEvNT_6ParamsE)
        /*0048*/ 	.short	0x0210
        /*004a*/ 	.short	0x0428


	//----- nvinfo : EIATTR_SW_WAR
	.align		4
.L_632:
        /*004c*/ 	.byte	0x04, 0x36
        /*004e*/ 	.short	(.L_634 - .L_633)
.L_633:
        /*0050*/ 	.word	0x00000008
.L_634:


//--------------------- .nv.info._ZN7cutlass13device_kernelIN5flash19enable_sm80_to_sm89INS1_16FlashAttnFwdSm80INS1_25CollectiveMainloopFwdSm80ILi8ELi2ELb0EN4cute5tupleIJNS5_1CILi128EEENS7_ILi64EEENS7_ILi192EEEEEELi192ENS_6half_tEfNS_4arch4Sm80ELb1ELb0ELb0ELb1ELb1ELb0ELb1ELb1EEENS1_21CollectiveEpilogueFwdINS6_IJS8_SA_S9_EEENS6_IJNS7_ILi1EEESI_SI_EEESC_SE_Li256ELb1ELb1ELb1ELb0EEENS1_36VarlenDynamicPersistentTileSchedulerILi128ELi64ELi256ELi256ELb1ELb1ELb0ELb1ELb1ELb1EEEEEEEEEvNT_6ParamsE --------------------------
	.section	.nv.info._ZN7cutlass13device_kernelIN5flash19enable_sm80_to_sm89INS1_16FlashAttnFwdSm80INS1_25CollectiveMainloopFwdSm80ILi8ELi2ELb0EN4cute5tupleIJNS5_1CILi128EEENS7_ILi64EEENS7_ILi192EEEEEELi192ENS_6half_tEfNS_4arch4Sm80ELb1ELb0ELb0ELb1ELb1ELb0ELb1ELb1EEENS1_21CollectiveEpilogueFwdINS6_IJS8_SA_S9_EEENS6_IJNS7_ILi1EEESI_SI_EEESC_SE_Li256ELb1ELb1ELb1ELb0EEENS1_36VarlenDynamicPersistentTileSchedulerILi128ELi64ELi256ELi256ELb1ELb1ELb0ELb1ELb1ELb1EEEEEEEEEvNT_6ParamsE,"",@"SHT_CUDA_INFO"
	.sectionflags	@""
	.align	4


	//----- nvinfo : EIATTR_CUDA_API_VERSION
	.align		4
        /*0000*/ 	.byte	0x04, 0x37
        /*0002*/ 	.short	(.L_636 - .L_635)
.L_635:
        /*0004*/ 	.word	0x00000082


	//----- nvinfo : EIATTR_KPARAM_INFO
	.align		4
.L_636:
        /*0008*/ 	.byte	0x04, 0x17
        /*000a*/ 	.short	(.L_638 - .L_637)
.L_637:
        /*000c*/ 	.word	0x00000000
        /*0010*/ 	.short	0x0000
        /*0012*/ 	.short	0x0000
        /*0014*/ 	.byte	0x00, 0xf0, 0xe1, 0x10


	//----- nvinfo : EIATTR_SPARSE_MMA_MASK
	.align		4
.L_638:
        /*0018*/ 	.byte	0x03, 0x50
        /*001a*/ 	.short	0x0000


	//----- nvinfo : EIATTR_MAXREG_COUNT
	.align		4
        /*001c*/ 	.byte	0x03, 0x1b
        /*001e*/ 	.short	0x00ff


	//----- nvinfo : EIATTR_MERCURY_ISA_VERSION
	.align		4
        /*0020*/ 	.byte	0x03, 0x5f
        /*0022*/ 	.short	0x0101


	//----- nvinfo : EIATTR_EXIT_INSTR_OFFSETS
	.align		4
        /*0024*/ 	.byte	0x04, 0x1c
        /*0026*/ 	.short	(.L_640 - .L_639)


	//   ....[0]....
.L_639:
        /*0028*/ 	.word	0x00000010


	//----- nvinfo : EIATTR_MAX_THREADS
	.align		4
.L_640:
        /*002c*/ 	.byte	0x04, 0x05
        /*002e*/ 	.short	(.L_642 - .L_641)
.L_641:
        /*0030*/ 	.word	0x00000100
        /*0034*/ 	.word	0x00000001
        /*0038*/ 	.word	0x00000001


	//----- nvinfo : EIATTR_CBANK_PARAM_SIZE
	.align		4
.L_642:
        /*003c*/ 	.byte	0x03, 0x19
        /*003e*/ 	.short	0x0438


	//----- nvinfo : EIATTR_PARAM_CBANK
	.align		4
        /*0040*/ 	.byte	0x04, 0x0a
        /*0042*/ 	.short	(.L_644 - .L_643)
	.align		4
.L_643:
        /*0044*/ 	.word	index@(.nv.constant0._ZN7cutlass13device_kernelIN5flash19enable_sm80_to_sm89INS1_16FlashAttnFwdSm80INS1_25CollectiveMainloopFwdSm80ILi8ELi2ELb0EN4cute5tupleIJNS5_1CILi128EEENS7_ILi64EEENS7_ILi192EEEEEELi192ENS_6half_tEfNS_4arch4Sm80ELb1ELb0ELb0ELb1ELb1ELb0ELb1ELb1EEENS1_21CollectiveEpilogueFwdINS6_IJS8_SA_S9_EEENS6_IJNS7_ILi1EEESI_SI_EEESC_SE_Li256ELb1ELb1ELb1ELb0EEENS1_36VarlenDynamicPersistentTileSchedulerILi128ELi64ELi256ELi256ELb1ELb1ELb0ELb1ELb1ELb1EEEEEEEEEvNT_6ParamsE)
        /*0048*/ 	.short	0x0210
        /*004a*/ 	.short	0x0438


	//----- nvinfo : EIATTR_SW_WAR
	.align		4
.L_644:
        /*004c*/ 	.byte	0x04, 0x36
        /*004e*/ 	.short	(.L_646 - .L_645)
.L_645:
        /*0050*/ 	.word	0x00000008
.L_646:


//--------------------- .nv.info._ZN7cutlass13device_kernelIN5flash19enable_sm80_to_sm89INS1_16FlashAttnFwdSm80INS1_25CollectiveMainloopFwdSm80ILi8ELi2ELb0EN4cute5tupleIJNS5_1CILi128EEENS7_ILi64EEENS7_ILi192EEEEEELi192ENS_6half_tEfNS_4arch4Sm80ELb1ELb0ELb0ELb1ELb1ELb1ELb1ELb1EEENS1_21CollectiveEpilogueFwdINS6_IJS8_SA_S9_EEENS6_IJNS7_ILi1EEESI_SI_EEESC_SE_Li256ELb1ELb1ELb1ELb0EEENS1_36VarlenDynamicPersistentTileSchedulerILi128ELi64ELi256ELi256ELb1ELb1ELb0ELb1ELb1ELb1EEEEEEEEEvNT_6ParamsE --------------------------
	.section	.nv.info._ZN7cutlass13device_kernelIN5flash19enable_sm80_to_sm89INS1_16FlashAttnFwdSm80INS1_25CollectiveMainloopFwdSm80ILi8ELi2ELb0EN4cute5tupleIJNS5_1CILi128EEENS7_ILi64EEENS7_ILi192EEEEEELi192ENS_6half_tEfNS_4arch4Sm80ELb1ELb0ELb0ELb1ELb1ELb1ELb1ELb1EEENS1_21CollectiveEpilogueFwdINS6_IJS8_SA_S9_EEENS6_IJNS7_ILi1EEESI_SI_EEESC_SE_Li256ELb1ELb1ELb1ELb0EEENS1_36VarlenDynamicPersistentTileSchedulerILi128ELi64ELi256ELi256ELb1ELb1ELb0ELb1ELb1ELb1EEEEEEEEEvNT_6ParamsE,"",@"SHT_CUDA_INFO"
	.sectionflags	@""
	.align	4


	//----- nvinfo : EIATTR_CUDA_API_VERSION
	.align		4
        /*0000*/ 	.byte	0x04, 0x37
        /*0002*/ 	.short	(.L_648 - .L_647)
.L_647:
        /*0004*/ 	.word	0x00000082


	//----- nvinfo : EIATTR_KPARAM_INFO
	.align		4
.L_648:
        /*0008*/ 	.byte	0x04, 0x17
        /*000a*/ 	.short	(.L_650 - .L_649)
.L_649:
        /*000c*/ 	.word	0x00000000
        /*0010*/ 	.short	0x0000
        /*0012*/ 	.short	0x0000
        /*0014*/ 	.byte	0x00, 0xf0, 0xe1, 0x10


	//----- nvinfo : EIATTR_SPARSE_MMA_MASK
	.align		4
.L_650:
        /*0018*/ 	.byte	0x03, 0x50
        /*001a*/ 	.short	0x0000


	//----- nvinfo : EIATTR_MAXREG_COUNT
	.align		4
        /*001c*/ 	.byte	0x03, 0x1b
        /*001e*/ 	.short	0x00ff


	//----- nvinfo : EIATTR_MERCURY_ISA_VERSION
	.align		4
        /*0020*/ 	.byte	0x03, 0x5f
        /*0022*/ 	.short	0x0101


	//----- nvinfo : EIATTR_EXIT_INSTR_OFFSETS
	.align		4
        /*0024*/ 	.byte	0x04, 0x1c
        /*0026*/ 	.short	(.L_652 - .L_651)


	//   ....[0]....
.L_651:
        /*0028*/ 	.word	0x00000010


	//----- nvinfo : EIATTR_MAX_THREADS
	.align		4
.L_652:
        /*002c*/ 	.byte	0x04, 0x05
        /*002e*/ 	.short	(.L_654 - .L_653)
.L_653:
        /*0030*/ 	.word	0x00000100
        /*0034*/ 	.word	0x00000001
        /*0038*/ 	.word	0x00000001


	//----- nvinfo : EIATTR_CBANK_PARAM_SIZE
	.align		4
.L_654:
        /*003c*/ 	.byte	0x03, 0x19
        /*003e*/ 	.short	0x0438


	//----- nvinfo : EIATTR_PARAM_CBANK
	.align		4
        /*0040*/ 	.byte	0x04, 0x0a
        /*0042*/ 	.short	(.L_656 - .L_655)
	.align		4
.L_655:
        /*0044*/ 	.word	index@(.nv.constant0._ZN7cutlass13device_kernelIN5flash19enable_sm80_to_sm89INS1_16FlashAttnFwdSm80INS1_25CollectiveMainloopFwdSm80ILi8ELi2ELb0EN4cute5tupleIJNS5_1CILi128EEENS7_ILi64EEENS7_ILi192EEEEEELi192ENS_6half_tEfNS_4arch4Sm80ELb1ELb0ELb0ELb1ELb1ELb1ELb1ELb1EEENS1_21CollectiveEpilogueFwdINS6_IJS8_SA_S9_EEENS6_IJNS7_ILi1EEESI_SI_EEESC_SE_Li256ELb1ELb1ELb1ELb0EEENS1_36VarlenDynamicPersistentTileSchedulerILi128ELi64ELi256ELi256ELb1ELb1ELb0ELb1ELb1ELb1EEEEEEEEEvNT_6ParamsE)
        /*0048*/ 	.short	0x0210
        /*004a*/ 	.short	0x0438


	//----- nvinfo : EIATTR_SW_WAR
	.align		4
.L_656:
        /*004c*/ 	.byte	0x04, 0x36
        /*004e*/ 	.short	(.L_658 - .L_657)
.L_657:
        /*0050*/ 	.word	0x00000008
.L_658:


//--------------------- .nv.callgraph             --------------------------
	.section	.nv.callgraph,"",@"SHT_CUDA_CALLGRAPH"
	.align	4
	.sectionentsize	8
	.align		4
        /*0000*/ 	.word	0x00000000
	.align		4
        /*0004*/ 	.word	0xffffffff
	.align		4
        /*0008*/ 	.word	0x00000000
	.align		4
        /*000c*/ 	.word	0xfffffffe
	.align		4
        /*0010*/ 	.word	0x00000000
	.align		4
        /*0014*/ 	.word	0xfffffffd
	.align		4
        /*0018*/ 	.word	0x00000000
	.align		4
        /*001c*/ 	.word	0xfffffffc


//--------------------- .nv.constant4             --------------------------
	.section	.nv.constant4,"a",@progbits
	.align	8
	.align		8
.nv.constant4:
        /*0000*/ 	.dword	_ZN89_INTERNAL_2c70e413_53_flash_fwd_hdim192_fp16_paged_split_softcapall_sm80_cu_f3e6f9ee_40204cuda3std3__45__cpo5beginE
	.align		8
        /*0008*/ 	.dword	_ZN89_INTERNAL_2c70e413_53_flash_fwd_hdim192_fp16_paged_split_softcapall_sm80_cu_f3e6f9ee_40204cuda3std3__45__cpo3endE
	.align		8
        /*0010*/ 	.dword	_ZN89_INTERNAL_2c70e413_53_flash_fwd_hdim192_fp16_paged_split_softcapall_sm80_cu_f3e6f9ee_40204cuda3std3__45__cpo6cbeginE
	.align		8
        /*0018*/ 	.dword	_ZN89_INTERNAL_2c70e413_53_flash_fwd_hdim192_fp16_paged_split_softcapall_sm80_cu_f3e6f9ee_40204cuda3std3__45__cpo4cendE
	.align		8
        /*0020*/ 	.dword	_ZN89_INTERNAL_2c70e413_53_flash_fwd_hdim192_fp16_paged_split_softcapall_sm80_cu_f3e6f9ee_40204cuda3std3__491_GLOBAL__N__2c70e413_53_flash_fwd_hdim192_fp16_paged_split_softcapall_sm80_cu_f3e6f9ee_40206ignoreE
	.align		8
        /*0028*/ 	.dword	_ZN89_INTERNAL_2c70e413_53_flash_fwd_hdim192_fp16_paged_split_softcapall_sm80_cu_f3e6f9ee_40204cuda3std3__419piecewise_constructE
	.align		8
        /*0030*/ 	.dword	_ZN89_INTERNAL_2c70e413_53_flash_fwd_hdim192_fp16_paged_split_softcapall_sm80_cu_f3e6f9ee_40204cuda3std3__48in_placeE
	.align		8
        /*0038*/ 	.dword	_ZN89_INTERNAL_2c70e413_53_flash_fwd_hdim192_fp16_paged_split_softcapall_sm80_cu_f3e6f9ee_40204cuda3std6ranges3__45__cpo4swapE
	.align		8
        /*0040*/ 	.dword	_ZN89_INTERNAL_2c70e413_53_flash_fwd_hdim192_fp16_paged_split_softcapall_sm80_cu_f3e6f9ee_40204cuda3std6ranges3__45__cpo9iter_moveE
	.align		8
        /*0048*/ 	.dword	_ZN89_INTERNAL_2c70e413_53_flash_fwd_hdim192_fp16_paged_split_softcapall_sm80_cu_f3e6f9ee_40204cute7productE
	.align		8
        /*0050*/ 	.dword	_ZN89_INTERNAL_2c70e413_53_flash_fwd_hdim192_fp16_paged_split_softcapall_sm80_cu_f3e6f9ee_40204cute1_E


//--------------------- .text._ZN7cutlass13device_kernelIN5flash19enable_sm80_to_sm89INS1_16FlashAttnFwdSm80INS1_25CollectiveMainloopFwdSm80ILi8ELi1ELb0EN4cute5tupleIJNS5_1CILi128EEENS7_ILi64EEENS7_ILi192EEEEEELi192ENS_6half_tEfNS_4arch4Sm80ELb0ELb0ELb1ELb0ELb1ELb0ELb1ELb1EEENS1_21CollectiveEpilogueFwdINS6_IJS8_SA_S9_EEENS6_IJNS7_ILi1EEESI_SI_EEESC_SE_Li256ELb0ELb1ELb1ELb0EEENS1_19SingleTileSchedulerILb0ELb1ELb1ELi128EEEEEEEEEvNT_6ParamsE --------------------------
	.section	.text._ZN7cutlass13device_kernelIN5flash19enable_sm80_to_sm89INS1_16FlashAttnFwdSm80INS1_25CollectiveMainloopFwdSm80ILi8ELi1ELb0EN4cute5tupleIJNS5_1CILi128EEENS7_ILi64EEENS7_ILi192EEEEEELi192ENS_6half_tEfNS_4arch4Sm80ELb0ELb0ELb1ELb0ELb1ELb0ELb1ELb1EEENS1_21CollectiveEpilogueFwdINS6_IJS8_SA_S9_EEENS6_IJNS7_ILi1EEESI_SI_EEESC_SE_Li256ELb0ELb1ELb1ELb0EEENS1_19SingleTileSchedulerILb0ELb1ELb1ELi128EEEEEEEEEvNT_6ParamsE,"ax",@progbits
	.align	128
.text._ZN7cutlass13device_kernelIN5flash19enable_sm80_to_sm89INS1_16FlashAttnFwdSm80INS1_25CollectiveMainloopFwdSm80ILi8ELi1ELb0EN4cute5tupleIJNS5_1CILi128EEENS7_ILi64EEENS7_ILi192EEEEEELi192ENS_6half_tEfNS_4arch4Sm80ELb0ELb0ELb1ELb0ELb1ELb0ELb1ELb1EEENS1_21CollectiveEpilogueFwdINS6_IJS8_SA_S9_EEENS6_IJNS7_ILi1EEESI_SI_EEESC_SE_Li256ELb0ELb1ELb1ELb0EEENS1_19SingleTileSchedulerILb0ELb1ELb1ELi128EEEEEEEEEvNT_6ParamsE:
        .type           _ZN7cutlass13device_kernelIN5flash19enable_sm80_to_sm89INS1_16FlashAttnFwdSm80INS1_25CollectiveMainloopFwdSm80ILi8ELi1ELb0EN4cute5tupleIJNS5_1CILi128EEENS7_ILi64EEENS7_ILi192EEEEEELi192ENS_6half_tEfNS_4arch4Sm80ELb0ELb0ELb1ELb0ELb1ELb0ELb1ELb1EEENS1_21CollectiveEpilogueFwdINS6_IJS8_SA_S9_EEENS6_IJNS7_ILi1EEESI_SI_EEESC_SE_Li256ELb0ELb1ELb1ELb0EEENS1_19SingleTileSchedulerILb0ELb1ELb1ELi128EEEEEEEEEvNT_6ParamsE,@function
        .size           _ZN7cutlass13device_kernelIN5flash19enable_sm80_to_sm89INS1_16FlashAttnFwdSm80INS1_25CollectiveMainloopFwdSm80ILi8ELi1ELb0EN4cute5tupleIJNS5_1CILi128EEENS7_ILi64EEENS7_ILi192EEEEEELi192ENS_6half_tEfNS_4arch4Sm80ELb0ELb0ELb1ELb0ELb1ELb0ELb1ELb1EEENS1_21CollectiveEpilogueFwdINS6_IJS8_SA_S9_EEENS6_IJNS7_ILi1EEESI_SI_EEESC_SE_Li256ELb0ELb1ELb1ELb0EEENS1_19SingleTileSchedulerILb0ELb1ELb1ELi128EEEEEEEEEvNT_6ParamsE,(.L_x_36 - _ZN7cutlass13device_kernelIN5flash19enable_sm80_to_sm89INS1_16FlashAttnFwdSm80INS1_25CollectiveMainloopFwdSm80ILi8ELi1ELb0EN4cute5tupleIJNS5_1CILi128EEENS7_ILi64EEENS7_ILi192EEEEEELi192ENS_6half_tEfNS_4arch4Sm80ELb0ELb0ELb1ELb0ELb1ELb0ELb1ELb1EEENS1_21CollectiveEpilogueFwdINS6_IJS8_SA_S9_EEENS6_IJNS7_ILi1EEESI_SI_EEESC_SE_Li256ELb0ELb1ELb1ELb0EEENS1_19SingleTileSchedulerILb0ELb1ELb1ELi128EEEEEEEEEvNT_6ParamsE)
        .other          _ZN7cutlass13device_kernelIN5flash19enable_sm80_to_sm89INS1_16FlashAttnFwdSm80INS1_25CollectiveMainloopFwdSm80ILi8ELi1ELb0EN4cute5tupleIJNS5_1CILi128EEENS7_ILi64EEENS7_ILi192EEEEEELi192ENS_6half_tEfNS_4arch4Sm80ELb0ELb0ELb1ELb0ELb1ELb0ELb1ELb1EEENS1_21CollectiveEpilogueFwdINS6_IJS8_SA_S9_EEENS6_IJNS7_ILi1EEESI_SI_EEESC_SE_Li256ELb0ELb1ELb1ELb0EEENS1_19SingleTileSchedulerILb0ELb1ELb1ELi128EEEEEEEEEvNT_6ParamsE,@"STO_CUDA_ENTRY STV_DEFAULT"
_ZN7cutlass13device_kernelIN5flash19enable_sm80_to_sm89INS1_16FlashAttnFwdSm80INS1_25CollectiveMainloopFwdSm80ILi8ELi1ELb0EN4cute5tupleIJNS5_1CILi128EEENS7_ILi64EEENS7_ILi192EEEEEELi192ENS_6half_tEfNS_4arch4Sm80ELb0ELb0ELb1ELb0ELb1ELb0ELb1ELb1EEENS1_21CollectiveEpilogueFwdINS6_IJS8_SA_S9_EEENS6_IJNS7_ILi1EEESI_SI_EEESC_SE_Li256ELb0ELb1ELb1ELb0EEENS1_19SingleTileSchedulerILb0ELb1ELb1ELi128EEEEEEEEEvNT_6ParamsE:
[----:B------:R-:W-:Y:S01]  /*0000*/  LDC R1, c[0x0][0x28] ;  /* 0x00000a00ff017b82 */ /* 0x000fe20000000800 */
[----:B------:R-:W-:Y:S05]  /*0010*/  EXIT ;  /* 0x000000000000794d */ /* 0x000fea0003800000 */
.L_x_0:
[----:B------:R-:W-:-:S00]  /*0020*/  BRA `(.L_x_0) ;  /* 0xfffffffc00fc7947 */ /* 0x000fc0000383ffff */
[----:B------:R-:W-:-:S00]  /*0030*/  NOP ;  /* 0x0000000000007918 */ /* 0x000fc00000000000 */
        /* <DEDUP_REMOVED lines=12> */
.L_x_36:


//--------------------- .text._ZN7cutlass13device_kernelIN5flash19enable_sm80_to_sm89INS1_16FlashAttnFwdSm80INS1_25CollectiveMainloopFwdSm80ILi8ELi1ELb0EN4cute5tupleIJNS5_1CILi128EEENS7_ILi64EEENS7_ILi192EEEEEELi192ENS_6half_tEfNS_4arch4Sm80ELb0ELb0ELb1ELb1ELb1ELb0ELb1ELb1EEENS1_21CollectiveEpilogueFwdINS6_IJS8_SA_S9_EEENS6_IJNS7_ILi1EEESI_SI_EEESC_SE_Li256ELb1ELb1ELb1ELb0EEENS1_36VarlenDynamicPersistentTileSchedulerILi128ELi64ELi256ELi256ELb1ELb1ELb0ELb0ELb1ELb1EEEEEEEEEvNT_6ParamsE --------------------------
	.section	.text._ZN7cutlass13device_kernelIN5flash19enable_sm80_to_sm89INS1_16FlashAttnFwdSm80INS1_25CollectiveMainloopFwdSm80ILi8ELi1ELb0EN4cute5tupleIJNS5_1CILi128EEENS7_ILi64EEENS7_ILi192EEEEEELi192ENS_6half_tEfNS_4arch4Sm80ELb0ELb0ELb1ELb1ELb1ELb0ELb1ELb1EEENS1_21CollectiveEpilogueFwdINS6_IJS8_SA_S9_EEENS6_IJNS7_ILi1EEESI_SI_EEESC_SE_Li256ELb1ELb1ELb1ELb0EEENS1_36VarlenDynamicPersistentTileSchedulerILi128ELi64ELi256ELi256ELb1ELb1ELb0ELb0ELb1ELb1EEEEEEEEEvNT_6ParamsE,"ax",@progbits
	.align	128
.text._ZN7cutlass13device_kernelIN5flash19enable_sm80_to_sm89INS1_16FlashAttnFwdSm80INS1_25CollectiveMainloopFwdSm80ILi8ELi1ELb0EN4cute5tupleIJNS5_1CILi128EEENS7_ILi64EEENS7_ILi192EEEEEELi192ENS_6half_tEfNS_4arch4Sm80ELb0ELb0ELb1ELb1ELb1ELb0ELb1ELb1EEENS1_21CollectiveEpilogueFwdINS6_IJS8_SA_S9_EEENS6_IJNS7_ILi1EEESI_SI_EEESC_SE_Li256ELb1ELb1ELb1ELb0EEENS1_36VarlenDynamicPersistentTileSchedulerILi128ELi64ELi256ELi256ELb1ELb1ELb0ELb0ELb1ELb1EEEEEEEEEvNT_6ParamsE:
        .type           _ZN7cutlass13device_kernelIN5flash19enable_sm80_to_sm89INS1_16FlashAttnFwdSm80INS1_25CollectiveMainloopFwdSm80ILi8ELi1ELb0EN4cute5tupleIJNS5_1CILi128EEENS7_ILi64EEENS7_ILi192EEEEEELi192ENS_6half_tEfNS_4arch4Sm80ELb0ELb0ELb1ELb1ELb1ELb0ELb1ELb1EEENS1_21CollectiveEpilogueFwdINS6_IJS8_SA_S9_EEENS6_IJNS7_ILi1EEESI_SI_EEESC_SE_Li256ELb1ELb1ELb1ELb0EEENS1_36VarlenDynamicPersistentTileSchedulerILi128ELi64ELi256ELi256ELb1ELb1ELb0ELb0ELb1ELb1EEEEEEEEEvNT_6ParamsE,@function
        .size           _ZN7cutlass13device_kernelIN5flash19enable_sm80_to_sm89INS1_16FlashAttnFwdSm80INS1_25CollectiveMainloopFwdSm80ILi8ELi1ELb0EN4cute5tupleIJNS5_1CILi128EEENS7_ILi64EEENS7_ILi192EEEEEELi192ENS_6half_tEfNS_4arch4Sm80ELb0ELb0ELb1ELb1ELb1ELb0ELb1ELb1EEENS1_21CollectiveEpilogueFwdINS6_IJS8_SA_S9_EEENS6_IJNS7_ILi1EEESI_SI_EEESC_SE_Li256ELb1ELb1ELb1ELb0EEENS1_36VarlenDynamicPersistentTileSchedulerILi128ELi64ELi256ELi256ELb1ELb1ELb0ELb0ELb1ELb1EEEEEEEEEvNT_6ParamsE,(.L_x_37 - _ZN7cutlass13device_kernelIN5flash19enable_sm80_to_sm89INS1_16FlashAttnFwdSm80INS1_25CollectiveMainloopFwdSm80ILi8ELi1ELb0EN4cute5tupleIJNS5_1CILi128EEENS7_ILi64EEENS7_ILi192EEEEEELi192ENS_6half_tEfNS_4arch4Sm80ELb0ELb0ELb1ELb1ELb1ELb0ELb1ELb1EEENS1_21CollectiveEpilogueFwdINS6_IJS8_SA_S9_EEENS6_IJNS7_ILi1EEESI_SI_EEESC_SE_Li256ELb1ELb1ELb1ELb0EEENS1_36VarlenDynamicPersistentTileSchedulerILi128ELi64ELi256ELi256ELb1ELb1ELb0ELb0ELb1ELb1EEEEEEEEEvNT_6ParamsE)
        .other          _ZN7cutlass13device_kernelIN5flash19enable_sm80_to_sm89INS1_16FlashAttnFwdSm80INS1_25CollectiveMainloopFwdSm80ILi8ELi1ELb0EN4cute5tupleIJNS5_1CILi128EEENS7_ILi64EEENS7_ILi192EEEEEELi192ENS_6half_tEfNS_4arch4Sm80ELb0ELb0ELb1ELb1ELb1ELb0ELb1ELb1EEENS1_21CollectiveEpilogueFwdINS6_IJS8_SA_S9_EEENS6_IJNS7_ILi1EEESI_SI_EEESC_SE_Li256ELb1ELb1ELb1ELb0EEENS1_36VarlenDynamicPersistentTileSchedulerILi128ELi64ELi256ELi256ELb1ELb1ELb0ELb0ELb1ELb1EEEEEEEEEvNT_6ParamsE,@"STO_CUDA_ENTRY STV_DEFAULT"
_ZN7cutlass13device_kernelIN5flash19enable_sm80_to_sm89INS1_16FlashAttnFwdSm80INS1_25CollectiveMainloopFwdSm80ILi8ELi1ELb0EN4cute5tupleIJNS5_1CILi128EEENS7_ILi64EEENS7_ILi192EEEEEELi192ENS_6half_tEfNS_4arch4Sm80ELb0ELb0ELb1ELb1ELb1ELb0ELb1ELb1EEENS1_21CollectiveEpilogueFwdINS6_IJS8_SA_S9_EEENS6_IJNS7_ILi1EEESI_SI_EEESC_SE_Li256ELb1ELb1ELb1ELb0EEENS1_36VarlenDynamicPersistentTileSchedulerILi128ELi64ELi256ELi256ELb1ELb1ELb0ELb0ELb1ELb1EEEEEEEEEvNT_6ParamsE:
[----:B------:R-:W-:Y:S01]  /*0000*/  LDC R1, c[0x0][0x28] ;  /* 0x00000a00ff017b82 */ /* 0x000fe20000000800 */
[----:B------:R-:W-:Y:S05]  /*0010*/  EXIT ;  /* 0x000000000000794d */ /* 0x000fea0003800000 */
.L_x_1:
        /* <DEDUP_REMOVED lines=14> */
.L_x_37:


//--------------------- .text._ZN7cutlass13device_kernelIN5flash19enable_sm80_to_sm89INS1_16FlashAttnFwdSm80INS1_25CollectiveMainloopFwdSm80ILi8ELi1ELb0EN4cute5tupleIJNS5_1CILi128EEENS7_ILi64EEENS7_ILi192EEEEEELi192ENS_6half_tEfNS_4arch4Sm80ELb0ELb0ELb1ELb1ELb1ELb1ELb1ELb1EEENS1_21CollectiveEpilogueFwdINS6_IJS8_SA_S9_EEENS6_IJNS7_ILi1EEESI_SI_EEESC_SE_Li256ELb1ELb1ELb1ELb0EEENS1_36VarlenDynamicPersistentTileSchedulerILi128ELi64ELi256ELi256ELb1ELb1ELb0ELb0ELb1ELb1EEEEEEEEEvNT_6ParamsE --------------------------
	.section	.text._ZN7cutlass13device_kernelIN5flash19enable_sm80_to_sm89INS1_16FlashAttnFwdSm80INS1_25CollectiveMainloopFwdSm80ILi8ELi1ELb0EN4cute5tupleIJNS5_1CILi128EEENS7_ILi64EEENS7_ILi192EEEEEELi192ENS_6half_tEfNS_4arch4Sm80ELb0ELb0ELb1ELb1ELb1ELb1ELb1ELb1EEENS1_21CollectiveEpilogueFwdINS6_IJS8_SA_S9_EEENS6_IJNS7_ILi1EEESI_SI_EEESC_SE_Li256ELb1ELb1ELb1ELb0EEENS1_36VarlenDynamicPersistentTileSchedulerILi128ELi64ELi256ELi256ELb1ELb1ELb0ELb0ELb1ELb1EEEEEEEEEvNT_6ParamsE,"ax",@progbits
	.align	128
.text._ZN7cutlass13device_kernelIN5flash19enable_sm80_to_sm89INS1_16FlashAttnFwdSm80INS1_25CollectiveMainloopFwdSm80ILi8ELi1ELb0EN4cute5tupleIJNS5_1CILi128EEENS7_ILi64EEENS7_ILi192EEEEEELi192ENS_6half_tEfNS_4arch4Sm80ELb0ELb0ELb1ELb1ELb1ELb1ELb1ELb1EEENS1_21CollectiveEpilogueFwdINS6_IJS8_SA_S9_EEENS6_IJNS7_ILi1EEESI_SI_EEESC_SE_Li256ELb1ELb1ELb1ELb0EEENS1_36VarlenDynamicPersistentTileSchedulerILi128ELi64ELi256ELi256ELb1ELb1ELb0ELb0ELb1ELb1EEEEEEEEEvNT_6ParamsE:
        .type           _ZN7cutlass13device_kernelIN5flash19enable_sm80_to_sm89INS1_16FlashAttnFwdSm80INS1_25CollectiveMainloopFwdSm80ILi8ELi1ELb0EN4cute5tupleIJNS5_1CILi128EEENS7_ILi64EEENS7_ILi192EEEEEELi192ENS_6half_tEfNS_4arch4Sm80ELb0ELb0ELb1ELb1ELb1ELb1ELb1ELb1EEENS1_21CollectiveEpilogueFwdINS6_IJS8_SA_S9_EEENS6_IJNS7_ILi1EEESI_SI_EEESC_SE_Li256ELb1ELb1ELb1ELb0EEENS1_36VarlenDynamicPersistentTileSchedulerILi128ELi64ELi256ELi256ELb1ELb1ELb0ELb0ELb1ELb1EEEEEEEEEvNT_6ParamsE,@function
        .size           _ZN7cutlass13device_kernelIN5flash19enable_sm80_to_sm89INS1_16FlashAttnFwdSm80INS1_25CollectiveMainloopFwdSm80ILi8ELi1ELb0EN4cute5tupleIJNS5_1CILi128EEENS7_ILi64EEENS7_ILi192EEEEEELi192ENS_6half_tEfNS_4arch4Sm80ELb0ELb0ELb1ELb1ELb1ELb1ELb1ELb1EEENS1_21CollectiveEpilogueFwdINS6_IJS8_SA_S9_EEENS6_IJNS7_ILi1EEESI_SI_EEESC_SE_Li256ELb1ELb1ELb1ELb0EEENS1_36VarlenDynamicPersistentTileSchedulerILi128ELi64ELi256ELi256ELb1ELb1ELb0ELb0ELb1ELb1EEEEEEEEEvNT_6ParamsE,(.L_x_38 - _ZN7cutlass13device_kernelIN5flash19enable_sm80_to_sm89INS1_16FlashAttnFwdSm80INS1_25CollectiveMainloopFwdSm80ILi8ELi1ELb0EN4cute5tupleIJNS5_1CILi128EEENS7_ILi64EEENS7_ILi192EEEEEELi192ENS_6half_tEfNS_4arch4Sm80ELb0ELb0ELb1ELb1ELb1ELb1ELb1ELb1EEENS1_21CollectiveEpilogueFwdINS6_IJS8_SA_S9_EEENS6_IJNS7_ILi1EEESI_SI_EEESC_SE_Li256ELb1ELb1ELb1ELb0EEENS1_36VarlenDynamicPersistentTileSchedulerILi128ELi64ELi256ELi256ELb1ELb1ELb0ELb0ELb1ELb1EEEEEEEEEvNT_6ParamsE)
        .other          _ZN7cutlass13device_kernelIN5flash19enable_sm80_to_sm89INS1_16FlashAttnFwdSm80INS1_25CollectiveMainloopFwdSm80ILi8ELi1ELb0EN4cute5tupleIJNS5_1CILi128EEENS7_ILi64EEENS7_ILi192EEEEEELi192ENS_6half_tEfNS_4arch4Sm80ELb0ELb0ELb1ELb1ELb1ELb1ELb1ELb1EEENS1_21CollectiveEpilogueFwdINS6_IJS8_SA_S9_EEENS6_IJNS7_ILi1EEESI_SI_EEESC_SE_Li256ELb1ELb1ELb1ELb0EEENS1_36VarlenDynamicPersistentTileSchedulerILi128ELi64ELi256ELi256ELb1ELb1ELb0ELb0ELb1ELb1EEEEEEEEEvNT_6ParamsE,@"STO_CUDA_ENTRY STV_DEFAULT"
_ZN7cutlass13device_kernelIN5flash19enable_sm80_to_sm89INS1_16FlashAttnFwdSm80INS1_25CollectiveMainloopFwdSm80ILi8ELi1ELb0EN4cute5tupleIJNS5_1CILi128EEENS7_ILi64EEENS7_ILi192EEEEEELi192ENS_6half_tEfNS_4arch4Sm80ELb0ELb0ELb1ELb1ELb1ELb1ELb1ELb1EEENS1_21CollectiveEpilogueFwdINS6_IJS8_SA_S9_EEENS6_IJNS7_ILi1EEESI_SI_EEESC_SE_Li256ELb1ELb1ELb1ELb0EEENS1_36VarlenDynamicPersistentTileSchedulerILi128ELi64ELi256ELi256ELb1ELb1ELb0ELb0ELb1ELb1EEEEEEEEEvNT_6ParamsE:
[----:B------:R-:W-:Y:S01]  /*0000*/  LDC R1, c[0x0][0x28] ;  /* 0x00000a00ff017b82 */ /* 0x000fe20000000800 */
[----:B------:R-:W-:Y:S05]  /*0010*/  EXIT ;  /* 0x000000000000794d */ /* 0x000fea0003800000 */
.L_x_2:
        /* <DEDUP_REMOVED lines=14> */
.L_x_38:


//--------------------- .text._ZN7cutlass13device_kernelIN5flash19enable_sm80_to_sm89INS1_16FlashAttnFwdSm80INS1_25CollectiveMainloopFwdSm80ILi8ELi1ELb0EN4cute5tupleIJNS5_1CILi128EEENS7_ILi64EEENS7_ILi192EEEEEELi192ENS_6half_tEfNS_4arch4Sm80ELb0ELb1ELb1ELb0ELb1ELb0ELb1ELb1EEENS1_21CollectiveEpilogueFwdINS6_IJS8_SA_S9_EEENS6_IJNS7_ILi1EEESI_SI_EEESC_SE_Li256ELb0ELb1ELb1ELb0EEENS1_19SingleTileSchedulerILb0ELb1ELb1ELi128EEEEEEEEEvNT_6ParamsE --------------------------
	.section	.text._ZN7cutlass13device_kernelIN5flash19enable_sm80_to_sm89INS1_16FlashAttnFwdSm80INS1_25CollectiveMainloopFwdSm80ILi8ELi1ELb0EN4cute5tupleIJNS5_1CILi128EEENS7_ILi64EEENS7_ILi192EEEEEELi192ENS_6half_tEfNS_4arch4Sm80ELb0ELb1ELb1ELb0ELb1ELb0ELb1ELb1EEENS1_21CollectiveEpilogueFwdINS6_IJS8_SA_S9_EEENS6_IJNS7_ILi1EEESI_SI_EEESC_SE_Li256ELb0ELb1ELb1ELb0EEENS1_19SingleTileSchedulerILb0ELb1ELb1ELi128EEEEEEEEEvNT_6ParamsE,"ax",@progbits
	.align	128
.text._ZN7cutlass13device_kernelIN5flash19enable_sm80_to_sm89INS1_16FlashAttnFwdSm80INS1_25CollectiveMainloopFwdSm80ILi8ELi1ELb0EN4cute5tupleIJNS5_1CILi128EEENS7_ILi64EEENS7_ILi192EEEEEELi192ENS_6half_tEfNS_4arch4Sm80ELb0ELb1ELb1ELb0ELb1ELb0ELb1ELb1EEENS1_21CollectiveEpilogueFwdINS6_IJS8_SA_S9_EEENS6_IJNS7_ILi1EEESI_SI_EEESC_SE_Li256ELb0ELb1ELb1ELb0EEENS1_19SingleTileSchedulerILb0ELb1ELb1ELi128EEEEEEEEEvNT_6ParamsE:
        .type           _ZN7cutlass13device_kernelIN5flash19enable_sm80_to_sm89INS1_16FlashAttnFwdSm80INS1_25CollectiveMainloopFwdSm80ILi8ELi1ELb0EN4cute5tupleIJNS5_1CILi128EEENS7_ILi64EEENS7_ILi192EEEEEELi192ENS_6half_tEfNS_4arch4Sm80ELb0ELb1ELb1ELb0ELb1ELb0ELb1ELb1EEENS1_21CollectiveEpilogueFwdINS6_IJS8_SA_S9_EEENS6_IJNS7_ILi1EEESI_SI_EEESC_SE_Li256ELb0ELb1ELb1ELb0EEENS1_19SingleTileSchedulerILb0ELb1ELb1ELi128EEEEEEEEEvNT_6ParamsE,@function
        .size           _ZN7cutlass13device_kernelIN5flash19enable_sm80_to_sm89INS1_16FlashAttnFwdSm80INS1_25CollectiveMainloopFwdSm80ILi8ELi1ELb0EN4cute5tupleIJNS5_1CILi128EEENS7_ILi64EEENS7_ILi192EEEEEELi192ENS_6half_tEfNS_4arch4Sm80ELb0ELb1ELb1ELb0ELb1ELb0ELb1ELb1EEENS1_21CollectiveEpilogueFwdINS6_IJS8_SA_S9_EEENS6_IJNS7_ILi1EEESI_SI_EEESC_SE_Li256ELb0ELb1ELb1ELb0EEENS1_19SingleTileSchedulerILb0ELb1ELb1ELi128EEEEEEEEEvNT_6ParamsE,(.L_x_39 - _ZN7cutlass13device_kernelIN5flash19enable_sm80_to_sm89INS1_16FlashAttnFwdSm80INS1_25CollectiveMainloopFwdSm80ILi8ELi1ELb0EN4cute5tupleIJNS5_1CILi128EEENS7_ILi64EEENS7_ILi192EEEEEELi192ENS_6half_tEfNS_4arch4Sm80ELb0ELb1ELb1ELb0ELb1ELb0ELb1ELb1EEENS1_21CollectiveEpilogueFwdINS6_IJS8_SA_S9_EEENS6_IJNS7_ILi1EEESI_SI_EEESC_SE_Li256ELb0ELb1ELb1ELb0EEENS1_19SingleTileSchedulerILb0ELb1ELb1ELi128EEEEEEEEEvNT_6ParamsE)
        .other          _ZN7cutlass13device_kernelIN5flash19enable_sm80_to_sm89INS1_16FlashAttnFwdSm80INS1_25CollectiveMainloopFwdSm80ILi8ELi1ELb0EN4cute5tupleIJNS5_1CILi128EEENS7_ILi64EEENS7_ILi192EEEEEELi192ENS_6half_tEfNS_4arch4Sm80ELb0ELb1ELb1ELb0ELb1ELb0ELb1ELb1EEENS1_21CollectiveEpilogueFwdINS6_IJS8_SA_S9_EEENS6_IJNS7_ILi1EEESI_SI_EEESC_SE_Li256ELb0ELb1ELb1ELb0EEENS1_19SingleTileSchedulerILb0ELb1ELb1ELi128EEEEEEEEEvNT_6ParamsE,@"STO_CUDA_ENTRY STV_DEFAULT"
_ZN7cutlass13device_kernelIN5flash19enable_sm80_to_sm89INS1_16FlashAttnFwdSm80INS1_25CollectiveMainloopFwdSm80ILi8ELi1ELb0EN4cute5tupleIJNS5_1CILi128EEENS7_ILi64EEENS7_ILi192EEEEEELi192ENS_6half_tEfNS_4arch4Sm80ELb0ELb1ELb1ELb0ELb1ELb0ELb1ELb1EEENS1_21CollectiveEpilogueFwdINS6_IJS8_SA_S9_EEENS6_IJNS7_ILi1EEESI_SI_EEESC_SE_Li256ELb0ELb1ELb1ELb0EEENS1_19SingleTileSchedulerILb0ELb1ELb1ELi128EEEEEEEEEvNT_6ParamsE:
[----:B------:R-:W-:Y:S01]  /*0000*/  LDC R1, c[0x0][0x28] ;  /* 0x00000a00ff017b82 */ /* 0x000fe20000000800 */
[----:B------:R-:W-:Y:S05]  /*0010*/  EXIT ;  /* 0x000000000000794d */ /* 0x000fea0003800000 */
.L_x_3:
        /* <DEDUP_REMOVED lines=14> */
.L_x_39:


//--------------------- .text._ZN7cutlass13device_kernelIN5flash19enable_sm80_to_sm89INS1_16FlashAttnFwdSm80INS1_25CollectiveMainloopFwdSm80ILi8ELi1ELb0EN4cute5tupleIJNS5_1CILi128EEENS7_ILi64EEENS7_ILi192EEEEEELi192ENS_6half_tEfNS_4arch4Sm80ELb0ELb1ELb1ELb1ELb1ELb0ELb1ELb1EEENS1_21CollectiveEpilogueFwdINS6_IJS8_SA_S9_EEENS6_IJNS7_ILi1EEESI_SI_EEESC_SE_Li256ELb1ELb1ELb1ELb0EEENS1_36VarlenDynamicPersistentTileSchedulerILi128ELi64ELi256ELi256ELb1ELb1ELb0ELb1ELb0ELb1EEEEEEEEEvNT_6ParamsE --------------------------
	.section	.text._ZN7cutlass13device_kernelIN5flash19enable_sm80_to_sm89INS1_16FlashAttnFwdSm80INS1_25CollectiveMainloopFwdSm80ILi8ELi1ELb0EN4cute5tupleIJNS5_1CILi128EEENS7_ILi64EEENS7_ILi192EEEEEELi192ENS_6half_tEfNS_4arch4Sm80ELb0ELb1ELb1ELb1ELb1ELb0ELb1ELb1EEENS1_21CollectiveEpilogueFwdINS6_IJS8_SA_S9_EEENS6_IJNS7_ILi1EEESI_SI_EEESC_SE_Li256ELb1ELb1ELb1ELb0EEENS1_36VarlenDynamicPersistentTileSchedulerILi128ELi64ELi256ELi256ELb1ELb1ELb0ELb1ELb0ELb1EEEEEEEEEvNT_6ParamsE,"ax",@progbits
	.align	128
.text._ZN7cutlass13device_kernelIN5flash19enable_sm80_to_sm89INS1_16FlashAttnFwdSm80INS1_25CollectiveMainloopFwdSm80ILi8ELi1ELb0EN4cute5tupleIJNS5_1CILi128EEENS7_ILi64EEENS7_ILi192EEEEEELi192ENS_6half_tEfNS_4arch4Sm80ELb0ELb1ELb1ELb1ELb1ELb0ELb1ELb1EEENS1_21CollectiveEpilogueFwdINS6_IJS8_SA_S9_EEENS6_IJNS7_ILi1EEESI_SI_EEESC_SE_Li256ELb1ELb1ELb1ELb0EEENS1_36VarlenDynamicPersistentTileSchedulerILi128ELi64ELi256ELi256ELb1ELb1ELb0ELb1ELb0ELb1EEEEEEEEEvNT_6ParamsE:
        .type           _ZN7cutlass13device_kernelIN5flash19enable_sm80_to_sm89INS1_16FlashAttnFwdSm80INS1_25CollectiveMainloopFwdSm80ILi8ELi1ELb0EN4cute5tupleIJNS5_1CILi128EEENS7_ILi64EEENS7_ILi192EEEEEELi192ENS_6half_tEfNS_4arch4Sm80ELb0ELb1ELb1ELb1ELb1ELb0ELb1ELb1EEENS1_21CollectiveEpilogueFwdINS6_IJS8_SA_S9_EEENS6_IJNS7_ILi1EEESI_SI_EEESC_SE_Li256ELb1ELb1ELb1ELb0EEENS1_36VarlenDynamicPersistentTileSchedulerILi128ELi64ELi256ELi256ELb1ELb1ELb0ELb1ELb0ELb1EEEEEEEEEvNT_6ParamsE,@function
        .size           _ZN7cutlass13device_kernelIN5flash19enable_sm80_to_sm89INS1_16FlashAttnFwdSm80INS1_25CollectiveMainloopFwdSm80ILi8ELi1ELb0EN4cute5tupleIJNS5_1CILi128EEENS7_ILi64EEENS7_ILi192EEEEEELi192ENS_6half_tEfNS_4arch4Sm80ELb0ELb1ELb1ELb1ELb1ELb0ELb1ELb1EEENS1_21CollectiveEpilogueFwdINS6_IJS8_SA_S9_EEENS6_IJNS7_ILi1EEESI_SI_EEESC_SE_Li256ELb1ELb1ELb1ELb0EEENS1_36VarlenDynamicPersistentTileSchedulerILi128ELi64ELi256ELi256ELb1ELb1ELb0ELb1ELb0ELb1EEEEEEEEEvNT_6ParamsE,(.L_x_40 - _ZN7cutlass13device_kernelIN5flash19enable_sm80_to_sm89INS1_16FlashAttnFwdSm80INS1_25CollectiveMainloopFwdSm80ILi8ELi1ELb0EN4cute5tupleIJNS5_1CILi128EEENS7_ILi64EEENS7_ILi192EEEEEELi192ENS_6half_tEfNS_4arch4Sm80ELb0ELb1ELb1ELb1ELb1ELb0ELb1ELb1EEENS1_21CollectiveEpilogueFwdINS6_IJS8_SA_S9_EEENS6_IJNS7_ILi1EEESI_SI_EEESC_SE_Li256ELb1ELb1ELb1ELb0EEENS1_36VarlenDynamicPersistentTileSchedulerILi128ELi64ELi256ELi256ELb1ELb1ELb0ELb1ELb0ELb1EEEEEEEEEvNT_6ParamsE)
        .other          _ZN7cutlass13device_kernelIN5flash19enable_sm80_to_sm89INS1_16FlashAttnFwdSm80INS1_25CollectiveMainloopFwdSm80ILi8ELi1ELb0EN4cute5tupleIJNS5_1CILi128EEENS7_ILi64EEENS7_ILi192EEEEEELi192ENS_6half_tEfNS_4arch4Sm80ELb0ELb1ELb1ELb1ELb1ELb0ELb1ELb1EEENS1_21CollectiveEpilogueFwdINS6_IJS8_SA_S9_EEENS6_IJNS7_ILi1EEESI_SI_EEESC_SE_Li256ELb1ELb1ELb1ELb0EEENS1_36VarlenDynamicPersistentTileSchedulerILi128ELi64ELi256ELi256ELb1ELb1ELb0ELb1ELb0ELb1EEEEEEEEEvNT_6ParamsE,@"STO_CUDA_ENTRY STV_DEFAULT"
_ZN7cutlass13device_kernelIN5flash19enable_sm80_to_sm89INS1_16FlashAttnFwdSm80INS1_25CollectiveMainloopFwdSm80ILi8ELi1ELb0EN4cute5tupleIJNS5_1CILi128EEENS7_ILi64EEENS7_ILi192EEEEEELi192ENS_6half_tEfNS_4arch4Sm80ELb0ELb1ELb1ELb1ELb1ELb0ELb1ELb1EEENS1_21CollectiveEpilogueFwdINS6_IJS8_SA_S9_EEENS6_IJNS7_ILi1EEESI_SI_EEESC_SE_Li256ELb1ELb1ELb1ELb0EEENS1_36VarlenDynamicPersistentTileSchedulerILi128ELi64ELi256ELi256ELb1ELb1ELb0ELb1ELb0ELb1EEEEEEEEEvNT_6ParamsE:
[----:B------:R-:W-:Y:S01]  /*0000*/  LDC R1, c[0x0][0x28] ;  /* 0x00000a00ff017b82 */ /* 0x000fe20000000800 */
[----:B------:R-:W-:Y:S05]  /*0010*/  EXIT ;  /* 0x000000000000794d */ /* 0x000fea0003800000 */
.L_x_4:
        /* <DEDUP_REMOVED lines=14> */
.L_x_40:


//--------------------- .text._ZN7cutlass13device_kernelIN5flash19enable_sm80_to_sm89INS1_16FlashAttnFwdSm80INS1_25CollectiveMainloopFwdSm80ILi8ELi1ELb0EN4cute5tupleIJNS5_1CILi128EEENS7_ILi64EEENS7_ILi192EEEEEELi192ENS_6half_tEfNS_4arch4Sm80ELb0ELb1ELb1ELb1ELb1ELb1ELb1ELb1EEENS1_21CollectiveEpilogueFwdINS6_IJS8_SA_S9_EEENS6_IJNS7_ILi1EEESI_SI_EEESC_SE_Li256ELb1ELb1ELb1ELb0EEENS1_36VarlenDynamicPersistentTileSchedulerILi128ELi64ELi256ELi256ELb1ELb1ELb0ELb1ELb0ELb1EEEEEEEEEvNT_6ParamsE --------------------------
	.section	.text._ZN7cutlass13device_kernelIN5flash19enable_sm80_to_sm89INS1_16FlashAttnFwdSm80INS1_25CollectiveMainloopFwdSm80ILi8ELi1ELb0EN4cute5tupleIJNS5_1CILi128EEENS7_ILi64EEENS7_ILi192EEEEEELi192ENS_6half_tEfNS_4arch4Sm80ELb0ELb1ELb1ELb1ELb1ELb1ELb1ELb1EEENS1_21CollectiveEpilogueFwdINS6_IJS8_SA_S9_EEENS6_IJNS7_ILi1EEESI_SI_EEESC_SE_Li256ELb1ELb1ELb1ELb0EEENS1_36VarlenDynamicPersistentTileSchedulerILi128ELi64ELi256ELi256ELb1ELb1ELb0ELb1ELb0ELb1EEEEEEEEEvNT_6ParamsE,"ax",@progbits
	.align	128
.text._ZN7cutlass13device_kernelIN5flash19enable_sm80_to_sm89INS1_16FlashAttnFwdSm80INS1_25CollectiveMainloopFwdSm80ILi8ELi1ELb0EN4cute5tupleIJNS5_1CILi128EEENS7_ILi64EEENS7_ILi192EEEEEELi192ENS_6half_tEfNS_4arch4Sm80ELb0ELb1ELb1ELb1ELb1ELb1ELb1ELb1EEENS1_21CollectiveEpilogueFwdINS6_IJS8_SA_S9_EEENS6_IJNS7_ILi1EEESI_SI_EEESC_SE_Li256ELb1ELb1ELb1ELb0EEENS1_36VarlenDynamicPersistentTileSchedulerILi128ELi64ELi256ELi256ELb1ELb1ELb0ELb1ELb0ELb1EEEEEEEEEvNT_6ParamsE:
        .type           _ZN7cutlass13device_kernelIN5flash19enable_sm80_to_sm89INS1_16FlashAttnFwdSm80INS1_25CollectiveMainloopFwdSm80ILi8ELi1ELb0EN4cute5tupleIJNS5_1CILi128EEENS7_ILi64EEENS7_ILi192EEEEEELi192ENS_6half_tEfNS_4arch4Sm80ELb0ELb1ELb1ELb1ELb1ELb1ELb1ELb1EEENS1_21CollectiveEpilogueFwdINS6_IJS8_SA_S9_EEENS6_IJNS7_ILi1EEESI_SI_EEESC_SE_Li256ELb1ELb1ELb1ELb0EEENS1_36VarlenDynamicPersistentTileSchedulerILi128ELi64ELi256ELi256ELb1ELb1ELb0ELb1ELb0ELb1EEEEEEEEEvNT_6ParamsE,@function
        .size           _ZN7cutlass13device_kernelIN5flash19enable_sm80_to_sm89INS1_16FlashAttnFwdSm80INS1_25CollectiveMainloopFwdSm80ILi8ELi1ELb0EN4cute5tupleIJNS5_1CILi128EEENS7_ILi64EEENS7_ILi192EEEEEELi192ENS_6half_tEfNS_4arch4Sm80ELb0ELb1ELb1ELb1ELb1ELb1ELb1ELb1EEENS1_21CollectiveEpilogueFwdINS6_IJS8_SA_S9_EEENS6_IJNS7_ILi1EEESI_SI_EEESC_SE_Li256ELb1ELb1ELb1ELb0EEENS1_36VarlenDynamicPersistentTileSchedulerILi128ELi64ELi256ELi256ELb1ELb1ELb0ELb1ELb0ELb1EEEEEEEEEvNT_6ParamsE,(.L_x_41 - _ZN7cutlass13device_kernelIN5flash19enable_sm80_to_sm89INS1_16FlashAttnFwdSm80INS1_25CollectiveMainloopFwdSm80ILi8ELi1ELb0EN4cute5tupleIJNS5_1CILi128EEENS7_ILi64EEENS7_ILi192EEEEEELi192ENS_6half_tEfNS_4arch4Sm80ELb0ELb1ELb1ELb1ELb1ELb1ELb1ELb1EEENS1_21CollectiveEpilogueFwdINS6_IJS8_SA_S9_EEENS6_IJNS7_ILi1EEESI_SI_EEESC_SE_Li256ELb1ELb1ELb1ELb0EEENS1_36VarlenDynamicPersistentTileSchedulerILi128ELi64ELi256ELi256ELb1ELb1ELb0ELb1ELb0ELb1EEEEEEEEEvNT_6ParamsE)
        .other          _ZN7cutlass13device_kernelIN5flash19enable_sm80_to_sm89INS1_16FlashAttnFwdSm80INS1_25CollectiveMainloopFwdSm80ILi8ELi1ELb0EN4cute5tupleIJNS5_1CILi128EEENS7_ILi64EEENS7_ILi192EEEEEELi192ENS_6half_tEfNS_4arch4Sm80ELb0ELb1ELb1ELb1ELb1ELb1ELb1ELb1EEENS1_21CollectiveEpilogueFwdINS6_IJS8_SA_S9_EEENS6_IJNS7_ILi1EEESI_SI_EEESC_SE_Li256ELb1ELb1ELb1ELb0EEENS1_36VarlenDynamicPersistentTileSchedulerILi128ELi64ELi256ELi256ELb1ELb1ELb0ELb1ELb0ELb1EEEEEEEEEvNT_6ParamsE,@"STO_CUDA_ENTRY STV_DEFAULT"
_ZN7cutlass13device_kernelIN5flash19enable_sm80_to_sm89INS1_16FlashAttnFwdSm80INS1_25CollectiveMainloopFwdSm80ILi8ELi1ELb0EN4cute5tupleIJNS5_1CILi128EEENS7_ILi64EEENS7_ILi192EEEEEELi192ENS_6half_tEfNS_4arch4Sm80ELb0ELb1ELb1ELb1ELb1ELb1ELb1ELb1EEENS1_21CollectiveEpilogueFwdINS6_IJS8_SA_S9_EEENS6_IJNS7_ILi1EEESI_SI_EEESC_SE_Li256ELb1ELb1ELb1ELb0EEENS1_36VarlenDynamicPersistentTileSchedulerILi128ELi64ELi256ELi256ELb1ELb1ELb0ELb1ELb0ELb1EEEEEEEEEvNT_6ParamsE:
[----:B------:R-:W-:Y:S01]  /*0000*/  LDC R1, c[0x0][0x28] ;  /* 0x00000a00ff017b82 */ /* 0x000fe20000000800 */
[----:B------:R-:W-:Y:S05]  /*0010*/  EXIT ;  /* 0x000000000000794d */ /* 0x000fea0003800000 */
.L_x_5:
        /* <DEDUP_REMOVED lines=14> */
.L_x_41:


//--------------------- .text._ZN7cutlass13device_kernelIN5flash19enable_sm80_to_sm89INS1_16FlashAttnFwdSm80INS1_25CollectiveMainloopFwdSm80ILi8ELi1ELb0EN4cute5tupleIJNS5_1CILi128EEENS7_ILi64EEENS7_ILi192EEEEEELi192ENS_6half_tEfNS_4arch4Sm80ELb1ELb0ELb1ELb0ELb1ELb0ELb1ELb1EEENS1_21CollectiveEpilogueFwdINS6_IJS8_SA_S9_EEENS6_IJNS7_ILi1EEESI_SI_EEESC_SE_Li256ELb0ELb1ELb1ELb0EEENS1_30DynamicPersistentTileSchedulerILi256ELi256ELb1ELb1ELb0EEEEEEEEEvNT_6ParamsE --------------------------
	.section	.text._ZN7cutlass13device_kernelIN5flash19enable_sm80_to_sm89INS1_16FlashAttnFwdSm80INS1_25CollectiveMainloopFwdSm80ILi8ELi1ELb0EN4cute5tupleIJNS5_1CILi128EEENS7_ILi64EEENS7_ILi192EEEEEELi192ENS_6half_tEfNS_4arch4Sm80ELb1ELb0ELb1ELb0ELb1ELb0ELb1ELb1EEENS1_21CollectiveEpilogueFwdINS6_IJS8_SA_S9_EEENS6_IJNS7_ILi1EEESI_SI_EEESC_SE_Li256ELb0ELb1ELb1ELb0EEENS1_30DynamicPersistentTileSchedulerILi256ELi256ELb1ELb1ELb0EEEEEEEEEvNT_6ParamsE,"ax",@progbits
	.align	128
.text._ZN7cutlass13device_kernelIN5flash19enable_sm80_to_sm89INS1_16FlashAttnFwdSm80INS1_25CollectiveMainloopFwdSm80ILi8ELi1ELb0EN4cute5tupleIJNS5_1CILi128EEENS7_ILi64EEENS7_ILi192EEEEEELi192ENS_6half_tEfNS_4arch4Sm80ELb1ELb0ELb1ELb0ELb1ELb0ELb1ELb1EEENS1_21CollectiveEpilogueFwdINS6_IJS8_SA_S9_EEENS6_IJNS7_ILi1EEESI_SI_EEESC_SE_Li256ELb0ELb1ELb1ELb0EEENS1_30DynamicPersistentTileSchedulerILi256ELi256ELb1ELb1ELb0EEEEEEEEEvNT_6ParamsE:
        .type           _ZN7cutlass13device_kernelIN5flash19enable_sm80_to_sm89INS1_16FlashAttnFwdSm80INS1_25CollectiveMainloopFwdSm80ILi8ELi1ELb0EN4cute5tupleIJNS5_1CILi128EEENS7_ILi64EEENS7_ILi192EEEEEELi192ENS_6half_tEfNS_4arch4Sm80ELb1ELb0ELb1ELb0ELb1ELb0ELb1ELb1EEENS1_21CollectiveEpilogueFwdINS6_IJS8_SA_S9_EEENS6_IJNS7_ILi1EEESI_SI_EEESC_SE_Li256ELb0ELb1ELb1ELb0EEENS1_30DynamicPersistentTileSchedulerILi256ELi256ELb1ELb1ELb0EEEEEEEEEvNT_6ParamsE,@function
        .size           _ZN7cutlass13device_kernelIN5flash19enable_sm80_to_sm89INS1_16FlashAttnFwdSm80INS1_25CollectiveMainloopFwdSm80ILi8ELi1ELb0EN4cute5tupleIJNS5_1CILi128EEENS7_ILi64EEENS7_ILi192EEEEEELi192ENS_6half_tEfNS_4arch4Sm80ELb1ELb0ELb1ELb0ELb1ELb0ELb1ELb1EEENS1_21CollectiveEpilogueFwdINS6_IJS8_SA_S9_EEENS6_IJNS7_ILi1EEESI_SI_EEESC_SE_Li256ELb0ELb1ELb1ELb0EEENS1_30DynamicPersistentTileSchedulerILi256ELi256ELb1ELb1ELb0EEEEEEEEEvNT_6ParamsE,(.L_x_42 - _ZN7cutlass13device_kernelIN5flash19enable_sm80_to_sm89INS1_16FlashAttnFwdSm80INS1_25CollectiveMainloopFwdSm80ILi8ELi1ELb0EN4cute5tupleIJNS5_1CILi128EEENS7_ILi64EEENS7_ILi192EEEEEELi192ENS_6half_tEfNS_4arch4Sm80ELb1ELb0ELb1ELb0ELb1ELb0ELb1ELb1EEENS1_21CollectiveEpilogueFwdINS6_IJS8_SA_S9_EEENS6_IJNS7_ILi1EEESI_SI_EEESC_SE_Li256ELb0ELb1ELb1ELb0EEENS1_30DynamicPersistentTileSchedulerILi256ELi256ELb1ELb1ELb0EEEEEEEEEvNT_6ParamsE)
        .other          _ZN7cutlass13device_kernelIN5flash19enable_sm80_to_sm89INS1_16FlashAttnFwdSm80INS1_25CollectiveMainloopFwdSm80ILi8ELi1ELb0EN4cute5tupleIJNS5_1CILi128EEENS7_ILi64EEENS7_ILi192EEEEEELi192ENS_6half_tEfNS_4arch4Sm80ELb1ELb0ELb1ELb0ELb1ELb0ELb1ELb1EEENS1_21CollectiveEpilogueFwdINS6_IJS8_SA_S9_EEENS6_IJNS7_ILi1EEESI_SI_EEESC_SE_Li256ELb0ELb1ELb1ELb0EEENS1_30DynamicPersistentTileSchedulerILi256ELi256ELb1ELb1ELb0EEEEEEEEEvNT_6ParamsE,@"STO_CUDA_ENTRY STV_DEFAULT"
_ZN7cutlass13device_kernelIN5flash19enable_sm80_to_sm89INS1_16FlashAttnFwdSm80INS1_25CollectiveMainloopFwdSm80ILi8ELi1ELb0EN4cute5tupleIJNS5_1CILi128EEENS7_ILi64EEENS7_ILi192EEEEEELi192ENS_6half_tEfNS_4arch4Sm80ELb1ELb0ELb1ELb0ELb1ELb0ELb1ELb1EEENS1_21CollectiveEpilogueFwdINS6_IJS8_SA_S9_EEENS6_IJNS7_ILi1EEESI_SI_EEESC_SE_Li256ELb0ELb1ELb1ELb0EEENS1_30DynamicPersistentTileSchedulerILi256ELi256ELb1ELb1ELb0EEEEEEEEEvNT_6ParamsE:
[----:B------:R-:W-:Y:S01]  /*0000*/  LDC R1, c[0x0][0x28] ;  /* 0x00000a00ff017b82 */ /* 0x000fe20000000800 */
[----:B------:R-:W-:Y:S05]  /*0010*/  EXIT ;  /* 0x000000000000794d */ /* 0x000fea0003800000 */
.L_x_6:
        /* <DEDUP_REMOVED lines=14> */
.L_x_42:


//--------------------- .text._ZN7cutlass13device_kernelIN5flash19enable_sm80_to_sm89INS1_16FlashAttnFwdSm80INS1_25CollectiveMainloopFwdSm80ILi8ELi1ELb0EN4cute5tupleIJNS5_1CILi128EEENS7_ILi64EEENS7_ILi192EEEEEELi192ENS_6half_tEfNS_4arch4Sm80ELb1ELb0ELb1ELb1ELb1ELb0ELb1ELb1EEENS1_21CollectiveEpilogueFwdINS6_IJS8_SA_S9_EEENS6_IJNS7_ILi1EEESI_SI_EEESC_SE_Li256ELb1ELb1ELb1ELb0EEENS1_36VarlenDynamicPersistentTileSchedulerILi128ELi64ELi256ELi256ELb1ELb1ELb0ELb1ELb1ELb1EEEEEEEEEvNT_6ParamsE --------------------------
	.section	.text._ZN7cutlass13device_kernelIN5flash19enable_sm80_to_sm89INS1_16FlashAttnFwdSm80INS1_25CollectiveMainloopFwdSm80ILi8ELi1ELb0EN4cute5tupleIJNS5_1CILi128EEENS7_ILi64EEENS7_ILi192EEEEEELi192ENS_6half_tEfNS_4arch4Sm80ELb1ELb0ELb1ELb1ELb1ELb0ELb1ELb1EEENS1_21CollectiveEpilogueFwdINS6_IJS8_SA_S9_EEENS6_IJNS7_ILi1EEESI_SI_EEESC_SE_Li256ELb1ELb1ELb1ELb0EEENS1_36VarlenDynamicPersistentTileSchedulerILi128ELi64ELi256ELi256ELb1ELb1ELb0ELb1ELb1ELb1EEEEEEEEEvNT_6ParamsE,"ax",@progbits
	.align	128
.text._ZN7cutlass13device_kernelIN5flash19enable_sm80_to_sm89INS1_16FlashAttnFwdSm80INS1_25CollectiveMainloopFwdSm80ILi8ELi1ELb0EN4cute5tupleIJNS5_1CILi128EEENS7_ILi64EEENS7_ILi192EEEEEELi192ENS_6half_tEfNS_4arch4Sm80ELb1ELb0ELb1ELb1ELb1ELb0ELb1ELb1EEENS1_21CollectiveEpilogueFwdINS6_IJS8_SA_S9_EEENS6_IJNS7_ILi1EEESI_SI_EEESC_SE_Li256ELb1ELb1ELb1ELb0EEENS1_36VarlenDynamicPersistentTileSchedulerILi128ELi64ELi256ELi256ELb1ELb1ELb0ELb1ELb1ELb1EEEEEEEEEvNT_6ParamsE:
        .type           _ZN7cutlass13device_kernelIN5flash19enable_sm80_to_sm89INS1_16FlashAttnFwdSm80INS1_25CollectiveMainloopFwdSm80ILi8ELi1ELb0EN4cute5tupleIJNS5_1CILi128EEENS7_ILi64EEENS7_ILi192EEEEEELi192ENS_6half_tEfNS_4arch4Sm80ELb1ELb0ELb1ELb1ELb1ELb0ELb1ELb1EEENS1_21CollectiveEpilogueFwdINS6_IJS8_SA_S9_EEENS6_IJNS7_ILi1EEESI_SI_EEESC_SE_Li256ELb1ELb1ELb1ELb0EEENS1_36VarlenDynamicPersistentTileSchedulerILi128ELi64ELi256ELi256ELb1ELb1ELb0ELb1ELb1ELb1EEEEEEEEEvNT_6ParamsE,@function
        .size           _ZN7cutlass13device_kernelIN5flash19enable_sm80_to_sm89INS1_16FlashAttnFwdSm80INS1_25CollectiveMainloopFwdSm80ILi8ELi1ELb0EN4cute5tupleIJNS5_1CILi128EEENS7_ILi64EEENS7_ILi192EEEEEELi192ENS_6half_tEfNS_4arch4Sm80ELb1ELb0ELb1ELb1ELb1ELb0ELb1ELb1EEENS1_21CollectiveEpilogueFwdINS6_IJS8_SA_S9_EEENS6_IJNS7_ILi1EEESI_SI_EEESC_SE_Li256ELb1ELb1ELb1ELb0EEENS1_36VarlenDynamicPersistentTileSchedulerILi128ELi64ELi256ELi256ELb1ELb1ELb0ELb1ELb1ELb1EEEEEEEEEvNT_6ParamsE,(.L_x_43 - _ZN7cutlass13device_kernelIN5flash19enable_sm80_to_sm89INS1_16FlashAttnFwdSm80INS1_25CollectiveMainloopFwdSm80ILi8ELi1ELb0EN4cute5tupleIJNS5_1CILi128EEENS7_ILi64EEENS7_ILi192EEEEEELi192ENS_6half_tEfNS_4arch4Sm80ELb1ELb0ELb1ELb1ELb1ELb0ELb1ELb1EEENS1_21CollectiveEpilogueFwdINS6_IJS8_SA_S9_EEENS6_IJNS7_ILi1EEESI_SI_EEESC_SE_Li256ELb1ELb1ELb1ELb0EEENS1_36VarlenDynamicPersistentTileSchedulerILi128ELi64ELi256ELi256ELb1ELb1ELb0ELb1ELb1ELb1EEEEEEEEEvNT_6ParamsE)
        .other          _ZN7cutlass13device_kernelIN5flash19enable_sm80_to_sm89INS1_16FlashAttnFwdSm80INS1_25CollectiveMainloopFwdSm80ILi8ELi1ELb0EN4cute5tupleIJNS5_1CILi128EEENS7_ILi64EEENS7_ILi192EEEEEELi192ENS_6half_tEfNS_4arch4Sm80ELb1ELb0ELb1ELb1ELb1ELb0ELb1ELb1EEENS1_21CollectiveEpilogueFwdINS6_IJS8_SA_S9_EEENS6_IJNS7_ILi1EEESI_SI_EEESC_SE_Li256ELb1ELb1ELb1ELb0EEENS1_36VarlenDynamicPersistentTileSchedulerILi128ELi64ELi256ELi256ELb1ELb1ELb0ELb1ELb1ELb1EEEEEEEEEvNT_6ParamsE,@"STO_CUDA_ENTRY STV_DEFAULT"
_ZN7cutlass13device_kernelIN5flash19enable_sm80_to_sm89INS1_16FlashAttnFwdSm80INS1_25CollectiveMainloopFwdSm80ILi8ELi1ELb0EN4cute5tupleIJNS5_1CILi128EEENS7_ILi64EEENS7_ILi192EEEEEELi192ENS_6half_tEfNS_4arch4Sm80ELb1ELb0ELb1ELb1ELb1ELb0ELb1ELb1EEENS1_21CollectiveEpilogueFwdINS6_IJS8_SA_S9_EEENS6_IJNS7_ILi1EEESI_SI_EEESC_SE_Li256ELb1ELb1ELb1ELb0EEENS1_36VarlenDynamicPersistentTileSchedulerILi128ELi64ELi256ELi256ELb1ELb1ELb0ELb1ELb1ELb1EEEEEEEEEvNT_6ParamsE:
[----:B------:R-:W-:Y:S01]  /*0000*/  LDC R1, c[0x0][0x28] ;  /* 0x00000a00ff017b82 */ /* 0x000fe20000000800 */
[----:B------:R-:W-:Y:S05]  /*0010*/  EXIT ;  /* 0x000000000000794d */ /* 0x000fea0003800000 */
.L_x_7:
        /* <DEDUP_REMOVED lines=14> */
.L_x_43:


//--------------------- .text._ZN7cutlass13device_kernelIN5flash19enable_sm80_to_sm89INS1_16FlashAttnFwdSm80INS1_25CollectiveMainloopFwdSm80ILi8ELi1ELb0EN4cute5tupleIJNS5_1CILi128EEENS7_ILi64EEENS7_ILi192EEEEEELi192ENS_6half_tEfNS_4arch4Sm80ELb1ELb0ELb1ELb1ELb1ELb1ELb1ELb1EEENS1_21CollectiveEpilogueFwdINS6_IJS8_SA_S9_EEENS6_IJNS7_ILi1EEESI_SI_EEESC_SE_Li256ELb1ELb1ELb1ELb0EEENS1_36VarlenDynamicPersistentTileSchedulerILi128ELi64ELi256ELi256ELb1ELb1ELb0ELb1ELb1ELb1EEEEEEEEEvNT_6ParamsE --------------------------
	.section	.text._ZN7cutlass13device_kernelIN5flash19enable_sm80_to_sm89INS1_16FlashAttnFwdSm80INS1_25CollectiveMainloopFwdSm80ILi8ELi1ELb0EN4cute5tupleIJNS5_1CILi128EEENS7_ILi64EEENS7_ILi192EEEEEELi192ENS_6half_tEfNS_4arch4Sm80ELb1ELb0ELb1ELb1ELb1ELb1ELb1ELb1EEENS1_21CollectiveEpilogueFwdINS6_IJS8_SA_S9_EEENS6_IJNS7_ILi1EEESI_SI_EEESC_SE_Li256ELb1ELb1ELb1ELb0EEENS1_36VarlenDynamicPersistentTileSchedulerILi128ELi64ELi256ELi256ELb1ELb1ELb0ELb1ELb1ELb1EEEEEEEEEvNT_6ParamsE,"ax",@progbits
	.align	128
.text._ZN7cutlass13device_kernelIN5flash19enable_sm80_to_sm89INS1_16FlashAttnFwdSm80INS1_25CollectiveMainloopFwdSm80ILi8ELi1ELb0EN4cute5tupleIJNS5_1CILi128EEENS7_ILi64EEENS7_ILi192EEEEEELi192ENS_6half_tEfNS_4arch4Sm80ELb1ELb0ELb1ELb1ELb1ELb1ELb1ELb1EEENS1_21CollectiveEpilogueFwdINS6_IJS8_SA_S9_EEENS6_IJNS7_ILi1EEESI_SI_EEESC_SE_Li256ELb1ELb1ELb1ELb0EEENS1_36VarlenDynamicPersistentTileSchedulerILi128ELi64ELi256ELi256ELb1ELb1ELb0ELb1ELb1ELb1EEEEEEEEEvNT_6ParamsE:
        .type           _ZN7cutlass13device_kernelIN5flash19enable_sm80_to_sm89INS1_16FlashAttnFwdSm80INS1_25CollectiveMainloopFwdSm80ILi8ELi1ELb0EN4cute5tupleIJNS5_1CILi128EEENS7_ILi64EEENS7_ILi192EEEEEELi192ENS_6half_tEfNS_4arch4Sm80ELb1ELb0ELb1ELb1ELb1ELb1ELb1ELb1EEENS1_21CollectiveEpilogueFwdINS6_IJS8_SA_S9_EEENS6_IJNS7_ILi1EEESI_SI_EEESC_SE_Li256ELb1ELb1ELb1ELb0EEENS1_36VarlenDynamicPersistentTileSchedulerILi128ELi64ELi256ELi256ELb1ELb1ELb0ELb1ELb1ELb1EEEEEEEEEvNT_6ParamsE,@function
        .size           _ZN7cutlass13device_kernelIN5flash19enable_sm80_to_sm89INS1_16FlashAttnFwdSm80INS1_25CollectiveMainloopFwdSm80ILi8ELi1ELb0EN4cute5tupleIJNS5_1CILi128EEENS7_ILi64EEENS7_ILi192EEEEEELi192ENS_6half_tEfNS_4arch4Sm80ELb1ELb0ELb1ELb1ELb1ELb1ELb1ELb1EEENS1_21CollectiveEpilogueFwdINS6_IJS8_SA_S9_EEENS6_IJNS7_ILi1EEESI_SI_EEESC_SE_Li256ELb1ELb1ELb1ELb0EEENS1_36VarlenDynamicPersistentTileSchedulerILi128ELi64ELi256ELi256ELb1ELb1ELb0ELb1ELb1ELb1EEEEEEEEEvNT_6ParamsE,(.L_x_44 - _ZN7cutlass13device_kernelIN5flash19enable_sm80_to_sm89INS1_16FlashAttnFwdSm80INS1_25CollectiveMainloopFwdSm80ILi8ELi1ELb0EN4cute5tupleIJNS5_1CILi128EEENS7_ILi64EEENS7_ILi192EEEEEELi192ENS_6half_tEfNS_4arch4Sm80ELb1ELb0ELb1ELb1ELb1ELb1ELb1ELb1EEENS1_21CollectiveEpilogueFwdINS6_IJS8_SA_S9_EEENS6_IJNS7_ILi1EEESI_SI_EEESC_SE_Li256ELb1ELb1ELb1ELb0EEENS1_36VarlenDynamicPersistentTileSchedulerILi128ELi64ELi256ELi256ELb1ELb1ELb0ELb1ELb1ELb1EEEEEEEEEvNT_6ParamsE)
        .other          _ZN7cutlass13device_kernelIN5flash19enable_sm80_to_sm89INS1_16FlashAttnFwdSm80INS1_25CollectiveMainloopFwdSm80ILi8ELi1ELb0EN4cute5tupleIJNS5_1CILi128EEENS7_ILi64EEENS7_ILi192EEEEEELi192ENS_6half_tEfNS_4arch4Sm80ELb1ELb0ELb1ELb1ELb1ELb1ELb1ELb1EEENS1_21CollectiveEpilogueFwdINS6_IJS8_SA_S9_EEENS6_IJNS7_ILi1EEESI_SI_EEESC_SE_Li256ELb1ELb1ELb1ELb0EEENS1_36VarlenDynamicPersistentTileSchedulerILi128ELi64ELi256ELi256ELb1ELb1ELb0ELb1ELb1ELb1EEEEEEEEEvNT_6ParamsE,@"STO_CUDA_ENTRY STV_DEFAULT"
_ZN7cutlass13device_kernelIN5flash19enable_sm80_to_sm89INS1_16FlashAttnFwdSm80INS1_25CollectiveMainloopFwdSm80ILi8ELi1ELb0EN4cute5tupleIJNS5_1CILi128EEENS7_ILi64EEENS7_ILi192EEEEEELi192ENS_6half_tEfNS_4arch4Sm80ELb1ELb0ELb1ELb1ELb1ELb1ELb1ELb1EEENS1_21CollectiveEpilogueFwdINS6_IJS8_SA_S9_EEENS6_IJNS7_ILi1EEESI_SI_EEESC_SE_Li256ELb1ELb1ELb1ELb0EEENS1_36VarlenDynamicPersistentTileSchedulerILi128ELi64ELi256ELi256ELb1ELb1ELb0ELb1ELb1ELb1EEEEEEEEEvNT_6ParamsE:
[----:B------:R-:W-:Y:S01]  /*0000*/  LDC R1, c[0x0][0x28] ;  /* 0x00000a00ff017b82 */ /* 0x000fe20000000800 */
[----:B------:R-:W-:Y:S05]  /*0010*/  EXIT ;  /* 0x000000000000794d */ /* 0x000fea0003800000 */
.L_x_8:
        /* <DEDUP_REMOVED lines=14> */
.L_x_44:


//--------------------- .text._ZN7cutlass13device_kernelIN5flash19enable_sm80_to_sm89INS1_16FlashAttnFwdSm80INS1_25CollectiveMainloopFwdSm80ILi8ELi2ELb0EN4cute5tupleIJNS5_1CILi128EEENS7_ILi64EEENS7_ILi192EEEEEELi192ENS_6half_tEfNS_4arch4Sm80ELb0ELb0ELb1ELb0ELb1ELb0ELb1ELb1EEENS1_21CollectiveEpilogueFwdINS6_IJS8_SA_S9_EEENS6_IJNS7_ILi1EEESI_SI_EEESC_SE_Li256ELb0ELb1ELb1ELb0EEENS1_19SingleTileSchedulerILb0ELb1ELb1ELi128EEEEEEEEEvNT_6ParamsE --------------------------
	.section	.text._ZN7cutlass13device_kernelIN5flash19enable_sm80_to_sm89INS1_16FlashAttnFwdSm80INS1_25CollectiveMainloopFwdSm80ILi8ELi2ELb0EN4cute5tupleIJNS5_1CILi128EEENS7_ILi64EEENS7_ILi192EEEEEELi192ENS_6half_tEfNS_4arch4Sm80ELb0ELb0ELb1ELb0ELb1ELb0ELb1ELb1EEENS1_21CollectiveEpilogueFwdINS6_IJS8_SA_S9_EEENS6_IJNS7_ILi1EEESI_SI_EEESC_SE_Li256ELb0ELb1ELb1ELb0EEENS1_19SingleTileSchedulerILb0ELb1ELb1ELi128EEEEEEEEEvNT_6ParamsE,"ax",@progbits
	.align	128
.text._ZN7cutlass13device_kernelIN5flash19enable_sm80_to_sm89INS1_16FlashAttnFwdSm80INS1_25CollectiveMainloopFwdSm80ILi8ELi2ELb0EN4cute5tupleIJNS5_1CILi128EEENS7_ILi64EEENS7_ILi192EEEEEELi192ENS_6half_tEfNS_4arch4Sm80ELb0ELb0ELb1ELb0ELb1ELb0ELb1ELb1EEENS1_21CollectiveEpilogueFwdINS6_IJS8_SA_S9_EEENS6_IJNS7_ILi1EEESI_SI_EEESC_SE_Li256ELb0ELb1ELb1ELb0EEENS1_19SingleTileSchedulerILb0ELb1ELb1ELi128EEEEEEEEEvNT_6ParamsE:
        .type           _ZN7cutlass13device_kernelIN5flash19enable_sm80_to_sm89INS1_16FlashAttnFwdSm80INS1_25CollectiveMainloopFwdSm80ILi8ELi2ELb0EN4cute5tupleIJNS5_1CILi128EEENS7_ILi64EEENS7_ILi192EEEEEELi192ENS_6half_tEfNS_4arch4Sm80ELb0ELb0ELb1ELb0ELb1ELb0ELb1ELb1EEENS1_21CollectiveEpilogueFwdINS6_IJS8_SA_S9_EEENS6_IJNS7_ILi1EEESI_SI_EEESC_SE_Li256ELb0ELb1ELb1ELb0EEENS1_19SingleTileSchedulerILb0ELb1ELb1ELi128EEEEEEEEEvNT_6ParamsE,@function
        .size           _ZN7cutlass13device_kernelIN5flash19enable_sm80_to_sm89INS1_16FlashAttnFwdSm80INS1_25CollectiveMainloopFwdSm80ILi8ELi2ELb0EN4cute5tupleIJNS5_1CILi128EEENS7_ILi64EEENS7_ILi192EEEEEELi192ENS_6half_tEfNS_4arch4Sm80ELb0ELb0ELb1ELb0ELb1ELb0ELb1ELb1EEENS1_21CollectiveEpilogueFwdINS6_IJS8_SA_S9_EEENS6_IJNS7_ILi1EEESI_SI_EEESC_SE_Li256ELb0ELb1ELb1ELb0EEENS1_19SingleTileSchedulerILb0ELb1ELb1ELi128EEEEEEEEEvNT_6ParamsE,(.L_x_45 - _ZN7cutlass13device_kernelIN5flash19enable_sm80_to_sm89INS1_16FlashAttnFwdSm80INS1_25CollectiveMainloopFwdSm80ILi8ELi2ELb0EN4cute5tupleIJNS5_1CILi128EEENS7_ILi64EEENS7_ILi192EEEEEELi192ENS_6half_tEfNS_4arch4Sm80ELb0ELb0ELb1ELb0ELb1ELb0ELb1ELb1EEENS1_21CollectiveEpilogueFwdINS6_IJS8_SA_S9_EEENS6_IJNS7_ILi1EEESI_SI_EEESC_SE_Li256ELb0ELb1ELb1ELb0EEENS1_19SingleTileSchedulerILb0ELb1ELb1ELi128EEEEEEEEEvNT_6ParamsE)
        .other          _ZN7cutlass13device_kernelIN5flash19enable_sm80_to_sm89INS1_16FlashAttnFwdSm80INS1_25CollectiveMainloopFwdSm80ILi8ELi2ELb0EN4cute5tupleIJNS5_1CILi128EEENS7_ILi64EEENS7_ILi192EEEEEELi192ENS_6half_tEfNS_4arch4Sm80ELb0ELb0ELb1ELb0ELb1ELb0ELb1ELb1EEENS1_21CollectiveEpilogueFwdINS6_IJS8_SA_S9_EEENS6_IJNS7_ILi1EEESI_SI_EEESC_SE_Li256ELb0ELb1ELb1ELb0EEENS1_19SingleTileSchedulerILb0ELb1ELb1ELi128EEEEEEEEEvNT_6ParamsE,@"STO_CUDA_ENTRY STV_DEFAULT"
_ZN7cutlass13device_kernelIN5flash19enable_sm80_to_sm89INS1_16FlashAttnFwdSm80INS1_25CollectiveMainloopFwdSm80ILi8ELi2ELb0EN4cute5tupleIJNS5_1CILi128EEENS7_ILi64EEENS7_ILi192EEEEEELi192ENS_6half_tEfNS_4arch4Sm80ELb0ELb0ELb1ELb0ELb1ELb0ELb1ELb1EEENS1_21CollectiveEpilogueFwdINS6_IJS8_SA_S9_EEENS6_IJNS7_ILi1EEESI_SI_EEESC_SE_Li256ELb0ELb1ELb1ELb0EEENS1_19SingleTileSchedulerILb0ELb1ELb1ELi128EEEEEEEEEvNT_6ParamsE:
[----:B------:R-:W-:Y:S01]  /*0000*/  LDC R1, c[0x0][0x28] ;  /* 0x00000a00ff017b82 */ /* 0x000fe20000000800 */
[----:B------:R-:W-:Y:S05]  /*0010*/  EXIT ;  /* 0x000000000000794d */ /* 0x000fea0003800000 */
.L_x_9:
        /* <DEDUP_REMOVED lines=14> */
.L_x_45:


//--------------------- .text._ZN7cutlass13device_kernelIN5flash19enable_sm80_to_sm89INS1_16FlashAttnFwdSm80INS1_25CollectiveMainloopFwdSm80ILi8ELi2ELb0EN4cute5tupleIJNS5_1CILi128EEENS7_ILi64EEENS7_ILi192EEEEEELi192ENS_6half_tEfNS_4arch4Sm80ELb0ELb0ELb1ELb1ELb1ELb0ELb1ELb1EEENS1_21CollectiveEpilogueFwdINS6_IJS8_SA_S9_EEENS6_IJNS7_ILi1EEESI_SI_EEESC_SE_Li256ELb1ELb1ELb1ELb0EEENS1_36VarlenDynamicPersistentTileSchedulerILi128ELi64ELi256ELi256ELb1ELb1ELb0ELb0ELb1ELb1EEEEEEEEEvNT_6ParamsE --------------------------
	.section	.text._ZN7cutlass13device_kernelIN5flash19enable_sm80_to_sm89INS1_16FlashAttnFwdSm80INS1_25CollectiveMainloopFwdSm80ILi8ELi2ELb0EN4cute5tupleIJNS5_1CILi128EEENS7_ILi64EEENS7_ILi192EEEEEELi192ENS_6half_tEfNS_4arch4Sm80ELb0ELb0ELb1ELb1ELb1ELb0ELb1ELb1EEENS1_21CollectiveEpilogueFwdINS6_IJS8_SA_S9_EEENS6_IJNS7_ILi1EEESI_SI_EEESC_SE_Li256ELb1ELb1ELb1ELb0EEENS1_36VarlenDynamicPersistentTileSchedulerILi128ELi64ELi256ELi256ELb1ELb1ELb0ELb0ELb1ELb1EEEEEEEEEvNT_6ParamsE,"ax",@progbits
	.align	128
.text._ZN7cutlass13device_kernelIN5flash19enable_sm80_to_sm89INS1_16FlashAttnFwdSm80INS1_25CollectiveMainloopFwdSm80ILi8ELi2ELb0EN4cute5tupleIJNS5_1CILi128EEENS7_ILi64EEENS7_ILi192EEEEEELi192ENS_6half_tEfNS_4arch4Sm80ELb0ELb0ELb1ELb1ELb1ELb0ELb1ELb1EEENS1_21CollectiveEpilogueFwdINS6_IJS8_SA_S9_EEENS6_IJNS7_ILi1EEESI_SI_EEESC_SE_Li256ELb1ELb1ELb1ELb0EEENS1_36VarlenDynamicPersistentTileSchedulerILi128ELi64ELi256ELi256ELb1ELb1ELb0ELb0ELb1ELb1EEEEEEEEEvNT_6ParamsE:
        .type           _ZN7cutlass13device_kernelIN5flash19enable_sm80_to_sm89INS1_16FlashAttnFwdSm80INS1_25CollectiveMainloopFwdSm80ILi8ELi2ELb0EN4cute5tupleIJNS5_1CILi128EEENS7_ILi64EEENS7_ILi192EEEEEELi192ENS_6half_tEfNS_4arch4Sm80ELb0ELb0ELb1ELb1ELb1ELb0ELb1ELb1EEENS1_21CollectiveEpilogueFwdINS6_IJS8_SA_S9_EEENS6_IJNS7_ILi1EEESI_SI_EEESC_SE_Li256ELb1ELb1ELb1ELb0EEENS1_36VarlenDynamicPersistentTileSchedulerILi128ELi64ELi256ELi256ELb1ELb1ELb0ELb0ELb1ELb1EEEEEEEEEvNT_6ParamsE,@function
        .size           _ZN7cutlass13device_kernelIN5flash19enable_sm80_to_sm89INS1_16FlashAttnFwdSm80INS1_25CollectiveMainloopFwdSm80ILi8ELi2ELb0EN4cute5tupleIJNS5_1CILi128EEENS7_ILi64EEENS7_ILi192EEEEEELi192ENS_6half_tEfNS_4arch4Sm80ELb0ELb0ELb1ELb1ELb1ELb0ELb1ELb1EEENS1_21CollectiveEpilogueFwdINS6_IJS8_SA_S9_EEENS6_IJNS7_ILi1EEESI_SI_EEESC_SE_Li256ELb1ELb1ELb1ELb0EEENS1_36VarlenDynamicPersistentTileSchedulerILi128ELi64ELi256ELi256ELb1ELb1ELb0ELb0ELb1ELb1EEEEEEEEEvNT_6ParamsE,(.L_x_46 - _ZN7cutlass13device_kernelIN5flash19enable_sm80_to_sm89INS1_16FlashAttnFwdSm80INS1_25CollectiveMainloopFwdSm80ILi8ELi2ELb0EN4cute5tupleIJNS5_1CILi128EEENS7_ILi64EEENS7_ILi192EEEEEELi192ENS_6half_tEfNS_4arch4Sm80ELb0ELb0ELb1ELb1ELb1ELb0ELb1ELb1EEENS1_21CollectiveEpilogueFwdINS6_IJS8_SA_S9_EEENS6_IJNS7_ILi1EEESI_SI_EEESC_SE_Li256ELb1ELb1ELb1ELb0EEENS1_36VarlenDynamicPersistentTileSchedulerILi128ELi64ELi256ELi256ELb1ELb1ELb0ELb0ELb1ELb1EEEEEEEEEvNT_6ParamsE)
        .other          _ZN7cutlass13device_kernelIN5flash19enable_sm80_to_sm89INS1_16FlashAttnFwdSm80INS1_25CollectiveMainloopFwdSm80ILi8ELi2ELb0EN4cute5tupleIJNS5_1CILi128EEENS7_ILi64EEENS7_ILi192EEEEEELi192ENS_6half_tEfNS_4arch4Sm80ELb0ELb0ELb1ELb1ELb1ELb0ELb1ELb1EEENS1_21CollectiveEpilogueFwdINS6_IJS8_SA_S9_EEENS6_IJNS7_ILi1EEESI_SI_EEESC_SE_Li256ELb1ELb1ELb1ELb0EEENS1_36VarlenDynamicPersistentTileSchedulerILi128ELi64ELi256ELi256ELb1ELb1ELb0ELb0ELb1ELb1EEEEEEEEEvNT_6ParamsE,@"STO_CUDA_ENTRY STV_DEFAULT"
_ZN7cutlass13device_kernelIN5flash19enable_sm80_to_sm89INS1_16FlashAttnFwdSm80INS1_25CollectiveMainloopFwdSm80ILi8ELi2ELb0EN4cute5tupleIJNS5_1CILi128EEENS7_ILi64EEENS7_ILi192EEEEEELi192ENS_6half_tEfNS_4arch4Sm80ELb0ELb0ELb1ELb1ELb1ELb0ELb1ELb1EEENS1_21CollectiveEpilogueFwdINS6_IJS8_SA_S9_EEENS6_IJNS7_ILi1EEESI_SI_EEESC_SE_Li256ELb1ELb1ELb1ELb0EEENS1_36VarlenDynamicPersistentTileSchedulerILi128ELi64ELi256ELi256ELb1ELb1ELb0ELb0ELb1ELb1EEEEEEEEEvNT_6ParamsE:
[----:B------:R-:W-:Y:S01]  /*0000*/  LDC R1, c[0x0][0x28] ;  /* 0x00000a00ff017b82 */ /* 0x000fe20000000800 */
[----:B------:R-:W-:Y:S05]  /*0010*/  EXIT ;  /* 0x000000000000794d */ /* 0x000fea0003800000 */
.L_x_10:
        /* <DEDUP_REMOVED lines=14> */
.L_x_46:


//--------------------- .text._ZN7cutlass13device_kernelIN5flash19enable_sm80_to_sm89INS1_16FlashAttnFwdSm80INS1_25CollectiveMainloopFwdSm80ILi8ELi2ELb0EN4cute5tupleIJNS5_1CILi128EEENS7_ILi64EEENS7_ILi192EEEEEELi192ENS_6half_tEfNS_4arch4Sm80ELb0ELb0ELb1ELb1ELb1ELb1ELb1ELb1EEENS1_21CollectiveEpilogueFwdINS6_IJS8_SA_S9_EEENS6_IJNS7_ILi1EEESI_SI_EEESC_SE_Li256ELb1ELb1ELb1ELb0EEENS1_36VarlenDynamicPersistentTileSchedulerILi128ELi64ELi256ELi256ELb1ELb1ELb0ELb0ELb1ELb1EEEEEEEEEvNT_6ParamsE --------------------------
	.section	.text._ZN7cutlass13device_kernelIN5flash19enable_sm80_to_sm89INS1_16FlashAttnFwdSm80INS1_25CollectiveMainloopFwdSm80ILi8ELi2ELb0EN4cute5tupleIJNS5_1CILi128EEENS7_ILi64EEENS7_ILi192EEEEEELi192ENS_6half_tEfNS_4arch4Sm80ELb0ELb0ELb1ELb1ELb1ELb1ELb1ELb1EEENS1_21CollectiveEpilogueFwdINS6_IJS8_SA_S9_EEENS6_IJNS7_ILi1EEESI_SI_EEESC_SE_Li256ELb1ELb1ELb1ELb0EEENS1_36VarlenDynamicPersistentTileSchedulerILi128ELi64ELi256ELi256ELb1ELb1ELb0ELb0ELb1ELb1EEEEEEEEEvNT_6ParamsE,"ax",@progbits
	.align	128
.text._ZN7cutlass13device_kernelIN5flash19enable_sm80_to_sm89INS1_16FlashAttnFwdSm80INS1_25CollectiveMainloopFwdSm80ILi8ELi2ELb0EN4cute5tupleIJNS5_1CILi128EEENS7_ILi64EEENS7_ILi192EEEEEELi192ENS_6half_tEfNS_4arch4Sm80ELb0ELb0ELb1ELb1ELb1ELb1ELb1ELb1EEENS1_21CollectiveEpilogueFwdINS6_IJS8_SA_S9_EEENS6_IJNS7_ILi1EEESI_SI_EEESC_SE_Li256ELb1ELb1ELb1ELb0EEENS1_36VarlenDynamicPersistentTileSchedulerILi128ELi64ELi256ELi256ELb1ELb1ELb0ELb0ELb1ELb1EEEEEEEEEvNT_6ParamsE:
        .type           _ZN7cutlass13device_kernelIN5flash19enable_sm80_to_sm89INS1_16FlashAttnFwdSm80INS1_25CollectiveMainloopFwdSm80ILi8ELi2ELb0EN4cute5tupleIJNS5_1CILi128EEENS7_ILi64EEENS7_ILi192EEEEEELi192ENS_6half_tEfNS_4arch4Sm80ELb0ELb0ELb1ELb1ELb1ELb1ELb1ELb1EEENS1_21CollectiveEpilogueFwdINS6_IJS8_SA_S9_EEENS6_IJNS7_ILi1EEESI_SI_EEESC_SE_Li256ELb1ELb1ELb1ELb0EEENS1_36VarlenDynamicPersistentTileSchedulerILi128ELi64ELi256ELi256ELb1ELb1ELb0ELb0ELb1ELb1EEEEEEEEEvNT_6ParamsE,@function
        .size           _ZN7cutlass13device_kernelIN5flash19enable_sm80_to_sm89INS1_16FlashAttnFwdSm80INS1_25CollectiveMainloopFwdSm80ILi8ELi2ELb0EN4cute5tupleIJNS5_1CILi128EEENS7_ILi64EEENS7_ILi192EEEEEELi192ENS_6half_tEfNS_4arch4Sm80ELb0ELb0ELb1ELb1ELb1ELb1ELb1ELb1EEENS1_21CollectiveEpilogueFwdINS6_IJS8_SA_S9_EEENS6_IJNS7_ILi1EEESI_SI_EEESC_SE_Li256ELb1ELb1ELb1ELb0EEENS1_36VarlenDynamicPersistentTileSchedulerILi128ELi64ELi256ELi256ELb1ELb1ELb0ELb0ELb1ELb1EEEEEEEEEvNT_6ParamsE,(.L_x_47 - _ZN7cutlass13device_kernelIN5flash19enable_sm80_to_sm89INS1_16FlashAttnFwdSm80INS1_25CollectiveMainloopFwdSm80ILi8ELi2ELb0EN4cute5tupleIJNS5_1CILi128EEENS7_ILi64EEENS7_ILi192EEEEEELi192ENS_6half_tEfNS_4arch4Sm80ELb0ELb0ELb1ELb1ELb1ELb1ELb1ELb1EEENS1_21CollectiveEpilogueFwdINS6_IJS8_SA_S9_EEENS6_IJNS7_ILi1EEESI_SI_EEESC_SE_Li256ELb1ELb1ELb1ELb0EEENS1_36VarlenDynamicPersistentTileSchedulerILi128ELi64ELi256ELi256ELb1ELb1ELb0ELb0ELb1ELb1EEEEEEEEEvNT_6ParamsE)
        .other          _ZN7cutlass13device_kernelIN5flash19enable_sm80_to_sm89INS1_16FlashAttnFwdSm80INS1_25CollectiveMainloopFwdSm80ILi8ELi2ELb0EN4cute5tupleIJNS5_1CILi128EEENS7_ILi64EEENS7_ILi192EEEEEELi192ENS_6half_tEfNS_4arch4Sm80ELb0ELb0ELb1ELb1ELb1ELb1ELb1ELb1EEENS1_21CollectiveEpilogueFwdINS6_IJS8_SA_S9_EEENS6_IJNS7_ILi1EEESI_SI_EEESC_SE_Li256ELb1ELb1ELb1ELb0EEENS1_36VarlenDynamicPersistentTileSchedulerILi128ELi64ELi256ELi256ELb1ELb1ELb0ELb0ELb1ELb1EEEEEEEEEvNT_6ParamsE,@"STO_CUDA_ENTRY STV_DEFAULT"
_ZN7cutlass13device_kernelIN5flash19enable_sm80_to_sm89INS1_16FlashAttnFwdSm80INS1_25CollectiveMainloopFwdSm80ILi8ELi2ELb0EN4cute5tupleIJNS5_1CILi128EEENS7_ILi64EEENS7_ILi192EEEEEELi192ENS_6half_tEfNS_4arch4Sm80ELb0ELb0ELb1ELb1ELb1ELb1ELb1ELb1EEENS1_21CollectiveEpilogueFwdINS6_IJS8_SA_S9_EEENS6_IJNS7_ILi1EEESI_SI_EEESC_SE_Li256ELb1ELb1ELb1ELb0EEENS1_36VarlenDynamicPersistentTileSchedulerILi128ELi64ELi256ELi256ELb1ELb1ELb0ELb0ELb1ELb1EEEEEEEEEvNT_6ParamsE:
[----:B------:R-:W-:Y:S01]  /*0000*/  LDC R1, c[0x0][0x28] ;  /* 0x00000a00ff017b82 */ /* 0x000fe20000000800 */
[----:B------:R-:W-:Y:S05]  /*0010*/  EXIT ;  /* 0x000000000000794d */ /* 0x000fea0003800000 */
.L_x_11:
        /* <DEDUP_REMOVED lines=14> */
.L_x_47:


//--------------------- .text._ZN7cutlass13device_kernelIN5flash19enable_sm80_to_sm89INS1_16FlashAttnFwdSm80INS1_25CollectiveMainloopFwdSm80ILi8ELi2ELb0EN4cute5tupleIJNS5_1CILi128EEENS7_ILi64EEENS7_ILi192EEEEEELi192ENS_6half_tEfNS_4arch4Sm80ELb0ELb1ELb1ELb0ELb1ELb0ELb1ELb1EEENS1_21CollectiveEpilogueFwdINS6_IJS8_SA_S9_EEENS6_IJNS7_ILi1EEESI_SI_EEESC_SE_Li256ELb0ELb1ELb1ELb0EEENS1_19SingleTileSchedulerILb0ELb1ELb1ELi128EEEEEEEEEvNT_6ParamsE --------------------------
	.section	.text._ZN7cutlass13device_kernelIN5flash19enable_sm80_to_sm89INS1_16FlashAttnFwdSm80INS1_25CollectiveMainloopFwdSm80ILi8ELi2ELb0EN4cute5tupleIJNS5_1CILi128EEENS7_ILi64EEENS7_ILi192EEEEEELi192ENS_6half_tEfNS_4arch4Sm80ELb0ELb1ELb1ELb0ELb1ELb0ELb1ELb1EEENS1_21CollectiveEpilogueFwdINS6_IJS8_SA_S9_EEENS6_IJNS7_ILi1EEESI_SI_EEESC_SE_Li256ELb0ELb1ELb1ELb0EEENS1_19SingleTileSchedulerILb0ELb1ELb1ELi128EEEEEEEEEvNT_6ParamsE,"ax",@progbits
	.align	128
.text._ZN7cutlass13device_kernelIN5flash19enable_sm80_to_sm89INS1_16FlashAttnFwdSm80INS1_25CollectiveMainloopFwdSm80ILi8ELi2ELb0EN4cute5tupleIJNS5_1CILi128EEENS7_ILi64EEENS7_ILi192EEEEEELi192ENS_6half_tEfNS_4arch4Sm80ELb0ELb1ELb1ELb0ELb1ELb0ELb1ELb1EEENS1_21CollectiveEpilogueFwdINS6_IJS8_SA_S9_EEENS6_IJNS7_ILi1EEESI_SI_EEESC_SE_Li256ELb0ELb1ELb1ELb0EEENS1_19SingleTileSchedulerILb0ELb1ELb1ELi128EEEEEEEEEvNT_6ParamsE:
        .type           _ZN7cutlass13device_kernelIN5flash19enable_sm80_to_sm89INS1_16FlashAttnFwdSm80INS1_25CollectiveMainloopFwdSm80ILi8ELi2ELb0EN4cute5tupleIJNS5_1CILi128EEENS7_ILi64EEENS7_ILi192EEEEEELi192ENS_6half_tEfNS_4arch4Sm80ELb0ELb1ELb1ELb0ELb1ELb0ELb1ELb1EEENS1_21CollectiveEpilogueFwdINS6_IJS8_SA_S9_EEENS6_IJNS7_ILi1EEESI_SI_EEESC_SE_Li256ELb0ELb1ELb1ELb0EEENS1_19SingleTileSchedulerILb0ELb1ELb1ELi128EEEEEEEEEvNT_6ParamsE,@function
        .size           _ZN7cutlass13device_kernelIN5flash19enable_sm80_to_sm89INS1_16FlashAttnFwdSm80INS1_25CollectiveMainloopFwdSm80ILi8ELi2ELb0EN4cute5tupleIJNS5_1CILi128EEENS7_ILi64EEENS7_ILi192EEEEEELi192ENS_6half_tEfNS_4arch4Sm80ELb0ELb1ELb1ELb0ELb1ELb0ELb1ELb1EEENS1_21CollectiveEpilogueFwdINS6_IJS8_SA_S9_EEENS6_IJNS7_ILi1EEESI_SI_EEESC_SE_Li256ELb0ELb1ELb1ELb0EEENS1_19SingleTileSchedulerILb0ELb1ELb1ELi128EEEEEEEEEvNT_6ParamsE,(.L_x_48 - _ZN7cutlass13device_kernelIN5flash19enable_sm80_to_sm89INS1_16FlashAttnFwdSm80INS1_25CollectiveMainloopFwdSm80ILi8ELi2ELb0EN4cute5tupleIJNS5_1CILi128EEENS7_ILi64EEENS7_ILi192EEEEEELi192ENS_6half_tEfNS_4arch4Sm80ELb0ELb1ELb1ELb0ELb1ELb0ELb1ELb1EEENS1_21CollectiveEpilogueFwdINS6_IJS8_SA_S9_EEENS6_IJNS7_ILi1EEESI_SI_EEESC_SE_Li256ELb0ELb1ELb1ELb0EEENS1_19SingleTileSchedulerILb0ELb1ELb1ELi128EEEEEEEEEvNT_6ParamsE)
        .other          _ZN7cutlass13device_kernelIN5flash19enable_sm80_to_sm89INS1_16FlashAttnFwdSm80INS1_25CollectiveMainloopFwdSm80ILi8ELi2ELb0EN4cute5tupleIJNS5_1CILi128EEENS7_ILi64EEENS7_ILi192EEEEEELi192ENS_6half_tEfNS_4arch4Sm80ELb0ELb1ELb1ELb0ELb1ELb0ELb1ELb1EEENS1_21CollectiveEpilogueFwdINS6_IJS8_SA_S9_EEENS6_IJNS7_ILi1EEESI_SI_EEESC_SE_Li256ELb0ELb1ELb1ELb0EEENS1_19SingleTileSchedulerILb0ELb1ELb1ELi128EEEEEEEEEvNT_6ParamsE,@"STO_CUDA_ENTRY STV_DEFAULT"
_ZN7cutlass13device_kernelIN5flash19enable_sm80_to_sm89INS1_16FlashAttnFwdSm80INS1_25CollectiveMainloopFwdSm80ILi8ELi2ELb0EN4cute5tupleIJNS5_1CILi128EEENS7_ILi64EEENS7_ILi192EEEEEELi192ENS_6half_tEfNS_4arch4Sm80ELb0ELb1ELb1ELb0ELb1ELb0ELb1ELb1EEENS1_21CollectiveEpilogueFwdINS6_IJS8_SA_S9_EEENS6_IJNS7_ILi1EEESI_SI_EEESC_SE_Li256ELb0ELb1ELb1ELb0EEENS1_19SingleTileSchedulerILb0ELb1ELb1ELi128EEEEEEEEEvNT_6ParamsE:
[----:B------:R-:W-:Y:S01]  /*0000*/  LDC R1, c[0x0][0x28] ;  /* 0x00000a00ff017b82 */ /* 0x000fe20000000800 */
[----:B------:R-:W-:Y:S05]  /*0010*/  EXIT ;  /* 0x000000000000794d */ /* 0x000fea0003800000 */
.L_x_12:
        /* <DEDUP_REMOVED lines=14> */
.L_x_48:


//--------------------- .text._ZN7cutlass13device_kernelIN5flash19enable_sm80_to_sm89INS1_16FlashAttnFwdSm80INS1_25CollectiveMainloopFwdSm80ILi8ELi2ELb0EN4cute5tupleIJNS5_1CILi128EEENS7_ILi64EEENS7_ILi192EEEEEELi192ENS_6half_tEfNS_4arch4Sm80ELb0ELb1ELb1ELb1ELb1ELb0ELb1ELb1EEENS1_21CollectiveEpilogueFwdINS6_IJS8_SA_S9_EEENS6_IJNS7_ILi1EEESI_SI_EEESC_SE_Li256ELb1ELb1ELb1ELb0EEENS1_36VarlenDynamicPersistentTileSchedulerILi128ELi64ELi256ELi256ELb1ELb1ELb0ELb1ELb0ELb1EEEEEEEEEvNT_6ParamsE --------------------------
	.section	.text._ZN7cutlass13device_kernelIN5flash19enable_sm80_to_sm89INS1_16FlashAttnFwdSm80INS1_25CollectiveMainloopFwdSm80ILi8ELi2ELb0EN4cute5tupleIJNS5_1CILi128EEENS7_ILi64EEENS7_ILi192EEEEEELi192ENS_6half_tEfNS_4arch4Sm80ELb0ELb1ELb1ELb1ELb1ELb0ELb1ELb1EEENS1_21CollectiveEpilogueFwdINS6_IJS8_SA_S9_EEENS6_IJNS7_ILi1EEESI_SI_EEESC_SE_Li256ELb1ELb1ELb1ELb0EEENS1_36VarlenDynamicPersistentTileSchedulerILi128ELi64ELi256ELi256ELb1ELb1ELb0ELb1ELb0ELb1EEEEEEEEEvNT_6ParamsE,"ax",@progbits
	.align	128
.text._ZN7cutlass13device_kernelIN5flash19enable_sm80_to_sm89INS1_16FlashAttnFwdSm80INS1_25CollectiveMainloopFwdSm80ILi8ELi2ELb0EN4cute5tupleIJNS5_1CILi128EEENS7_ILi64EEENS7_ILi192EEEEEELi192ENS_6half_tEfNS_4arch4Sm80ELb0ELb1ELb1ELb1ELb1ELb0ELb1ELb1EEENS1_21CollectiveEpilogueFwdINS6_IJS8_SA_S9_EEENS6_IJNS7_ILi1EEESI_SI_EEESC_SE_Li256ELb1ELb1ELb1ELb0EEENS1_36VarlenDynamicPersistentTileSchedulerILi128ELi64ELi256ELi256ELb1ELb1ELb0ELb1ELb0ELb1EEEEEEEEEvNT_6ParamsE:
        .type           _ZN7cutlass13device_kernelIN5flash19enable_sm80_to_sm89INS1_16FlashAttnFwdSm80INS1_25CollectiveMainloopFwdSm80ILi8ELi2ELb0EN4cute5tupleIJNS5_1CILi128EEENS7_ILi64EEENS7_ILi192EEEEEELi192ENS_6half_tEfNS_4arch4Sm80ELb0ELb1ELb1ELb1ELb1ELb0ELb1ELb1EEENS1_21CollectiveEpilogueFwdINS6_IJS8_SA_S9_EEENS6_IJNS7_ILi1EEESI_SI_EEESC_SE_Li256ELb1ELb1ELb1ELb0EEENS1_36VarlenDynamicPersistentTileSchedulerILi128ELi64ELi256ELi256ELb1ELb1ELb0ELb1ELb0ELb1EEEEEEEEEvNT_6ParamsE,@function
        .size           _ZN7cutlass13device_kernelIN5flash19enable_sm80_to_sm89INS1_16FlashAttnFwdSm80INS1_25CollectiveMainloopFwdSm80ILi8ELi2ELb0EN4cute5tupleIJNS5_1CILi128EEENS7_ILi64EEENS7_ILi192EEEEEELi192ENS_6half_tEfNS_4arch4Sm80ELb0ELb1ELb1ELb1ELb1ELb0ELb1ELb1EEENS1_21CollectiveEpilogueFwdINS6_IJS8_SA_S9_EEENS6_IJNS7_ILi1EEESI_SI_EEESC_SE_Li256ELb1ELb1ELb1ELb0EEENS1_36VarlenDynamicPersistentTileSchedulerILi128ELi64ELi256ELi256ELb1ELb1ELb0ELb1ELb0ELb1EEEEEEEEEvNT_6ParamsE,(.L_x_49 - _ZN7cutlass13device_kernelIN5flash19enable_sm80_to_sm89INS1_16FlashAttnFwdSm80INS1_25CollectiveMainloopFwdSm80ILi8ELi2ELb0EN4cute5tupleIJNS5_1CILi128EEENS7_ILi64EEENS7_ILi192EEEEEELi192ENS_6half_tEfNS_4arch4Sm80ELb0ELb1ELb1ELb1ELb1ELb0ELb1ELb1EEENS1_21CollectiveEpilogueFwdINS6_IJS8_SA_S9_EEENS6_IJNS7_ILi1EEESI_SI_EEESC_SE_Li256ELb1ELb1ELb1ELb0EEENS1_36VarlenDynamicPersistentTileSchedulerILi128ELi64ELi256ELi256ELb1ELb1ELb0ELb1ELb0ELb1EEEEEEEEEvNT_6ParamsE)
        .other          _ZN7cutlass13device_kernelIN5flash19enable_sm80_to_sm89INS1_16FlashAttnFwdSm80INS1_25CollectiveMainloopFwdSm80ILi8ELi2ELb0EN4cute5tupleIJNS5_1CILi128EEENS7_ILi64EEENS7_ILi192EEEEEELi192ENS_6half_tEfNS_4arch4Sm80ELb0ELb1ELb1ELb1ELb1ELb0ELb1ELb1EEENS1_21CollectiveEpilogueFwdINS6_IJS8_SA_S9_EEENS6_IJNS7_ILi1EEESI_SI_EEESC_SE_Li256ELb1ELb1ELb1ELb0EEENS1_36VarlenDynamicPersistentTileSchedulerILi128ELi64ELi256ELi256ELb1ELb1ELb0ELb1ELb0ELb1EEEEEEEEEvNT_6ParamsE,@"STO_CUDA_ENTRY STV_DEFAULT"
_ZN7cutlass13device_kernelIN5flash19enable_sm80_to_sm89INS1_16FlashAttnFwdSm80INS1_25CollectiveMainloopFwdSm80ILi8ELi2ELb0EN4cute5tupleIJNS5_1CILi128EEENS7_ILi64EEENS7_ILi192EEEEEELi192ENS_6half_tEfNS_4arch4Sm80ELb0ELb1ELb1ELb1ELb1ELb0ELb1ELb1EEENS1_21CollectiveEpilogueFwdINS6_IJS8_SA_S9_EEENS6_IJNS7_ILi1EEESI_SI_EEESC_SE_Li256ELb1ELb1ELb1ELb0EEENS1_36VarlenDynamicPersistentTileSchedulerILi128ELi64ELi256ELi256ELb1ELb1ELb0ELb1ELb0ELb1EEEEEEEEEvNT_6ParamsE:
[----:B------:R-:W-:Y:S01]  /*0000*/  LDC R1, c[0x0][0x28] ;  /* 0x00000a00ff017b82 */ /* 0x000fe20000000800 */
[----:B------:R-:W-:Y:S05]  /*0010*/  EXIT ;  /* 0x000000000000794d */ /* 0x000fea0003800000 */
.L_x_13:
        /* <DEDUP_REMOVED lines=14> */
.L_x_49:


//--------------------- .text._ZN7cutlass13device_kernelIN5flash19enable_sm80_to_sm89INS1_16FlashAttnFwdSm80INS1_25CollectiveMainloopFwdSm80ILi8ELi2ELb0EN4cute5tupleIJNS5_1CILi128EEENS7_ILi64EEENS7_ILi192EEEEEELi192ENS_6half_tEfNS_4arch4Sm80ELb0ELb1ELb1ELb1ELb1ELb1ELb1ELb1EEENS1_21CollectiveEpilogueFwdINS6_IJS8_SA_S9_EEENS6_IJNS7_ILi1EEESI_SI_EEESC_SE_Li256ELb1ELb1ELb1ELb0EEENS1_36VarlenDynamicPersistentTileSchedulerILi128ELi64ELi256ELi256ELb1ELb1ELb0ELb1ELb0ELb1EEEEEEEEEvNT_6ParamsE --------------------------
	.section	.text._ZN7cutlass13device_kernelIN5flash19enable_sm80_to_sm89INS1_16FlashAttnFwdSm80INS1_25CollectiveMainloopFwdSm80ILi8ELi2ELb0EN4cute5tupleIJNS5_1CILi128EEENS7_ILi64EEENS7_ILi192EEEEEELi192ENS_6half_tEfNS_4arch4Sm80ELb0ELb1ELb1ELb1ELb1ELb1ELb1ELb1EEENS1_21CollectiveEpilogueFwdINS6_IJS8_SA_S9_EEENS6_IJNS7_ILi1EEESI_SI_EEESC_SE_Li256ELb1ELb1ELb1ELb0EEENS1_36VarlenDynamicPersistentTileSchedulerILi128ELi64ELi256ELi256ELb1ELb1ELb0ELb1ELb0ELb1EEEEEEEEEvNT_6ParamsE,"ax",@progbits
	.align	128
.text._ZN7cutlass13device_kernelIN5flash19enable_sm80_to_sm89INS1_16FlashAttnFwdSm80INS1_25CollectiveMainloopFwdSm80ILi8ELi2ELb0EN4cute5tupleIJNS5_1CILi128EEENS7_ILi64EEENS7_ILi192EEEEEELi192ENS_6half_tEfNS_4arch4Sm80ELb0ELb1ELb1ELb1ELb1ELb1ELb1ELb1EEENS1_21CollectiveEpilogueFwdINS6_IJS8_SA_S9_EEENS6_IJNS7_ILi1EEESI_SI_EEESC_SE_Li256ELb1ELb1ELb1ELb0EEENS1_36VarlenDynamicPersistentTileSchedulerILi128ELi64ELi256ELi256ELb1ELb1ELb0ELb1ELb0ELb1EEEEEEEEEvNT_6ParamsE:
        .type           _ZN7cutlass13device_kernelIN5flash19enable_sm80_to_sm89INS1_16FlashAttnFwdSm80INS1_25CollectiveMainloopFwdSm80ILi8ELi2ELb0EN4cute5tupleIJNS5_1CILi128EEENS7_ILi64EEENS7_ILi192EEEEEELi192ENS_6half_tEfNS_4arch4Sm80ELb0ELb1ELb1ELb1ELb1ELb1ELb1ELb1EEENS1_21CollectiveEpilogueFwdINS6_IJS8_SA_S9_EEENS6_IJNS7_ILi1EEESI_SI_EEESC_SE_Li256ELb1ELb1ELb1ELb0EEENS1_36VarlenDynamicPersistentTileSchedulerILi128ELi64ELi256ELi256ELb1ELb1ELb0ELb1ELb0ELb1EEEEEEEEEvNT_6ParamsE,@function
        .size           _ZN7cutlass13device_kernelIN5flash19enable_sm80_to_sm89INS1_16FlashAttnFwdSm80INS1_25CollectiveMainloopFwdSm80ILi8ELi2ELb0EN4cute5tupleIJNS5_1CILi128EEENS7_ILi64EEENS7_ILi192EEEEEELi192ENS_6half_tEfNS_4arch4Sm80ELb0ELb1ELb1ELb1ELb1ELb1ELb1ELb1EEENS1_21CollectiveEpilogueFwdINS6_IJS8_SA_S9_EEENS6_IJNS7_ILi1EEESI_SI_EEESC_SE_Li256ELb1ELb1ELb1ELb0EEENS1_36VarlenDynamicPersistentTileSchedulerILi128ELi64ELi256ELi256ELb1ELb1ELb0ELb1ELb0ELb1EEEEEEEEEvNT_6ParamsE,(.L_x_50 - _ZN7cutlass13device_kernelIN5flash19enable_sm80_to_sm89INS1_16FlashAttnFwdSm80INS1_25CollectiveMainloopFwdSm80ILi8ELi2ELb0EN4cute5tupleIJNS5_1CILi128EEENS7_ILi64EEENS7_ILi192EEEEEELi192ENS_6half_tEfNS_4arch4Sm80ELb0ELb1ELb1ELb1ELb1ELb1ELb1ELb1EEENS1_21CollectiveEpilogueFwdINS6_IJS8_SA_S9_EEENS6_IJNS7_ILi1EEESI_SI_EEESC_SE_Li256ELb1ELb1ELb1ELb0EEENS1_36VarlenDynamicPersistentTileSchedulerILi128ELi64ELi256ELi256ELb1ELb1ELb0ELb1ELb0ELb1EEEEEEEEEvNT_6ParamsE)
        .other          _ZN7cutlass13device_kernelIN5flash19enable_sm80_to_sm89INS1_16FlashAttnFwdSm80INS1_25CollectiveMainloopFwdSm80ILi8ELi2ELb0EN4cute5tupleIJNS5_1CILi128EEENS7_ILi64EEENS7_ILi192EEEEEELi192ENS_6half_tEfNS_4arch4Sm80ELb0ELb1ELb1ELb1ELb1ELb1ELb1ELb1EEENS1_21CollectiveEpilogueFwdINS6_IJS8_SA_S9_EEENS6_IJNS7_ILi1EEESI_SI_EEESC_SE_Li256ELb1ELb1ELb1ELb0EEENS1_36VarlenDynamicPersistentTileSchedulerILi128ELi64ELi256ELi256ELb1ELb1ELb0ELb1ELb0ELb1EEEEEEEEEvNT_6ParamsE,@"STO_CUDA_ENTRY STV_DEFAULT"
_ZN7cutlass13device_kernelIN5flash19enable_sm80_to_sm89INS1_16FlashAttnFwdSm80INS1_25CollectiveMainloopFwdSm80ILi8ELi2ELb0EN4cute5tupleIJNS5_1CILi128EEENS7_ILi64EEENS7_ILi192EEEEEELi192ENS_6half_tEfNS_4arch4Sm80ELb0ELb1ELb1ELb1ELb1ELb1ELb1ELb1EEENS1_21CollectiveEpilogueFwdINS6_IJS8_SA_S9_EEENS6_IJNS7_ILi1EEESI_SI_EEESC_SE_Li256ELb1ELb1ELb1ELb0EEENS1_36VarlenDynamicPersistentTileSchedulerILi128ELi64ELi256ELi256ELb1ELb1ELb0ELb1ELb0ELb1EEEEEEEEEvNT_6ParamsE:
[----:B------:R-:W-:Y:S01]  /*0000*/  LDC R1, c[0x0][0x28] ;  /* 0x00000a00ff017b82 */ /* 0x000fe20000000800 */
[----:B------:R-:W-:Y:S05]  /*0010*/  EXIT ;  /* 0x000000000000794d */ /* 0x000fea0003800000 */
.L_x_14:
        /* <DEDUP_REMOVED lines=14> */
.L_x_50:


//--------------------- .text._ZN7cutlass13device_kernelIN5flash19enable_sm80_to_sm89INS1_16FlashAttnFwdSm80INS1_25CollectiveMainloopFwdSm80ILi8ELi2ELb0EN4cute5tupleIJNS5_1CILi128EEENS7_ILi64EEENS7_ILi192EEEEEELi192ENS_6half_tEfNS_4arch4Sm80ELb1ELb0ELb1ELb0ELb1ELb0ELb1ELb1EEENS1_21CollectiveEpilogueFwdINS6_IJS8_SA_S9_EEENS6_IJNS7_ILi1EEESI_SI_EEESC_SE_Li256ELb0ELb1ELb1ELb0EEENS1_30DynamicPersistentTileSchedulerILi256ELi256ELb1ELb1ELb0EEEEEEEEEvNT_6ParamsE --------------------------
	.section	.text._ZN7cutlass13device_kernelIN5flash19enable_sm80_to_sm89INS1_16FlashAttnFwdSm80INS1_25CollectiveMainloopFwdSm80ILi8ELi2ELb0EN4cute5tupleIJNS5_1CILi128EEENS7_ILi64EEENS7_ILi192EEEEEELi192ENS_6half_tEfNS_4arch4Sm80ELb1ELb0ELb1ELb0ELb1ELb0ELb1ELb1EEENS1_21CollectiveEpilogueFwdINS6_IJS8_SA_S9_EEENS6_IJNS7_ILi1EEESI_SI_EEESC_SE_Li256ELb0ELb1ELb1ELb0EEENS1_30DynamicPersistentTileSchedulerILi256ELi256ELb1ELb1ELb0EEEEEEEEEvNT_6ParamsE,"ax",@progbits
	.align	128
.text._ZN7cutlass13device_kernelIN5flash19enable_sm80_to_sm89INS1_16FlashAttnFwdSm80INS1_25CollectiveMainloopFwdSm80ILi8ELi2ELb0EN4cute5tupleIJNS5_1CILi128EEENS7_ILi64EEENS7_ILi192EEEEEELi192ENS_6half_tEfNS_4arch4Sm80ELb1ELb0ELb1ELb0ELb1ELb0ELb1ELb1EEENS1_21CollectiveEpilogueFwdINS6_IJS8_SA_S9_EEENS6_IJNS7_ILi1EEESI_SI_EEESC_SE_Li256ELb0ELb1ELb1ELb0EEENS1_30DynamicPersistentTileSchedulerILi256ELi256ELb1ELb1ELb0EEEEEEEEEvNT_6ParamsE:
        .type           _ZN7cutlass13device_kernelIN5flash19enable_sm80_to_sm89INS1_16FlashAttnFwdSm80INS1_25CollectiveMainloopFwdSm80ILi8ELi2ELb0EN4cute5tupleIJNS5_1CILi128EEENS7_ILi64EEENS7_ILi192EEEEEELi192ENS_6half_tEfNS_4arch4Sm80ELb1ELb0ELb1ELb0ELb1ELb0ELb1ELb1EEENS1_21CollectiveEpilogueFwdINS6_IJS8_SA_S9_EEENS6_IJNS7_ILi1EEESI_SI_EEESC_SE_Li256ELb0ELb1ELb1ELb0EEENS1_30DynamicPersistentTileSchedulerILi256ELi256ELb1ELb1ELb0EEEEEEEEEvNT_6ParamsE,@function
        .size           _ZN7cutlass13device_kernelIN5flash19enable_sm80_to_sm89INS1_16FlashAttnFwdSm80INS1_25CollectiveMainloopFwdSm80ILi8ELi2ELb0EN4cute5tupleIJNS5_1CILi128EEENS7_ILi64EEENS7_ILi192EEEEEELi192ENS_6half_tEfNS_4arch4Sm80ELb1ELb0ELb1ELb0ELb1ELb0ELb1ELb1EEENS1_21CollectiveEpilogueFwdINS6_IJS8_SA_S9_EEENS6_IJNS7_ILi1EEESI_SI_EEESC_SE_Li256ELb0ELb1ELb1ELb0EEENS1_30DynamicPersistentTileSchedulerILi256ELi256ELb1ELb1ELb0EEEEEEEEEvNT_6ParamsE,(.L_x_51 - _ZN7cutlass13device_kernelIN5flash19enable_sm80_to_sm89INS1_16FlashAttnFwdSm80INS1_25CollectiveMainloopFwdSm80ILi8ELi2ELb0EN4cute5tupleIJNS5_1CILi128EEENS7_ILi64EEENS7_ILi192EEEEEELi192ENS_6half_tEfNS_4arch4Sm80ELb1ELb0ELb1ELb0ELb1ELb0ELb1ELb1EEENS1_21CollectiveEpilogueFwdINS6_IJS8_SA_S9_EEENS6_IJNS7_ILi1EEESI_SI_EEESC_SE_Li256ELb0ELb1ELb1ELb0EEENS1_30DynamicPersistentTileSchedulerILi256ELi256ELb1ELb1ELb0EEEEEEEEEvNT_6ParamsE)
        .other          _ZN7cutlass13device_kernelIN5flash19enable_sm80_to_sm89INS1_16FlashAttnFwdSm80INS1_25CollectiveMainloopFwdSm80ILi8ELi2ELb0EN4cute5tupleIJNS5_1CILi128EEENS7_ILi64EEENS7_ILi192EEEEEELi192ENS_6half_tEfNS_4arch4Sm80ELb1ELb0ELb1ELb0ELb1ELb0ELb1ELb1EEENS1_21CollectiveEpilogueFwdINS6_IJS8_SA_S9_EEENS6_IJNS7_ILi1EEESI_SI_EEESC_SE_Li256ELb0ELb1ELb1ELb0EEENS1_30DynamicPersistentTileSchedulerILi256ELi256ELb1ELb1ELb0EEEEEEEEEvNT_6ParamsE,@"STO_CUDA_ENTRY STV_DEFAULT"
_ZN7cutlass13device_kernelIN5flash19enable_sm80_to_sm89INS1_16FlashAttnFwdSm80INS1_25CollectiveMainloopFwdSm80ILi8ELi2ELb0EN4cute5tupleIJNS5_1CILi128EEENS7_ILi64EEENS7_ILi192EEEEEELi192ENS_6half_tEfNS_4arch4Sm80ELb1ELb0ELb1ELb0ELb1ELb0ELb1ELb1EEENS1_21CollectiveEpilogueFwdINS6_IJS8_SA_S9_EEENS6_IJNS7_ILi1EEESI_SI_EEESC_SE_Li256ELb0ELb1ELb1ELb0EEENS1_30DynamicPersistentTileSchedulerILi256ELi256ELb1ELb1ELb0EEEEEEEEEvNT_6ParamsE:
[----:B------:R-:W-:Y:S01]  /*0000*/  LDC R1, c[0x0][0x28] ;  /* 0x00000a00ff017b82 */ /* 0x000fe20000000800 */
[----:B------:R-:W-:Y:S05]  /*0010*/  EXIT ;  /* 0x000000000000794d */ /* 0x000fea0003800000 */
.L_x_15:
        /* <DEDUP_REMOVED lines=14> */
.L_x_51:


//--------------------- .text._ZN7cutlass13device_kernelIN5flash19enable_sm80_to_sm89INS1_16FlashAttnFwdSm80INS1_25CollectiveMainloopFwdSm80ILi8ELi2ELb0EN4cute5tupleIJNS5_1CILi128EEENS7_ILi64EEENS7_ILi192EEEEEELi192ENS_6half_tEfNS_4arch4Sm80ELb1ELb0ELb1ELb1ELb1ELb0ELb1ELb1EEENS1_21CollectiveEpilogueFwdINS6_IJS8_SA_S9_EEENS6_IJNS7_ILi1EEESI_SI_EEESC_SE_Li256ELb1ELb1ELb1ELb0EEENS1_36VarlenDynamicPersistentTileSchedulerILi128ELi64ELi256ELi256ELb1ELb1ELb0ELb1ELb1ELb1EEEEEEEEEvNT_6ParamsE --------------------------
	.section	.text._ZN7cutlass13device_kernelIN5flash19enable_sm80_to_sm89INS1_16FlashAttnFwdSm80INS1_25CollectiveMainloopFwdSm80ILi8ELi2ELb0EN4cute5tupleIJNS5_1CILi128EEENS7_ILi64EEENS7_ILi192EEEEEELi192ENS_6half_tEfNS_4arch4Sm80ELb1ELb0ELb1ELb1ELb1ELb0ELb1ELb1EEENS1_21CollectiveEpilogueFwdINS6_IJS8_SA_S9_EEENS6_IJNS7_ILi1EEESI_SI_EEESC_SE_Li256ELb1ELb1ELb1ELb0EEENS1_36VarlenDynamicPersistentTileSchedulerILi128ELi64ELi256ELi256ELb1ELb1ELb0ELb1ELb1ELb1EEEEEEEEEvNT_6ParamsE,"ax",@progbits
	.align	128
.text._ZN7cutlass13device_kernelIN5flash19enable_sm80_to_sm89INS1_16FlashAttnFwdSm80INS1_25CollectiveMainloopFwdSm80ILi8ELi2ELb0EN4cute5tupleIJNS5_1CILi128EEENS7_ILi64EEENS7_ILi192EEEEEELi192ENS_6half_tEfNS_4arch4Sm80ELb1ELb0ELb1ELb1ELb1ELb0ELb1ELb1EEENS1_21CollectiveEpilogueFwdINS6_IJS8_SA_S9_EEENS6_IJNS7_ILi1EEESI_SI_EEESC_SE_Li256ELb1ELb1ELb1ELb0EEENS1_36VarlenDynamicPersistentTileSchedulerILi128ELi64ELi256ELi256ELb1ELb1ELb0ELb1ELb1ELb1EEEEEEEEEvNT_6ParamsE:
        .type           _ZN7cutlass13device_kernelIN5flash19enable_sm80_to_sm89INS1_16FlashAttnFwdSm80INS1_25CollectiveMainloopFwdSm80ILi8ELi2ELb0EN4cute5tupleIJNS5_1CILi128EEENS7_ILi64EEENS7_ILi192EEEEEELi192ENS_6half_tEfNS_4arch4Sm80ELb1ELb0ELb1ELb1ELb1ELb0ELb1ELb1EEENS1_21CollectiveEpilogueFwdINS6_IJS8_SA_S9_EEENS6_IJNS7_ILi1EEESI_SI_EEESC_SE_Li256ELb1ELb1ELb1ELb0EEENS1_36VarlenDynamicPersistentTileSchedulerILi128ELi64ELi256ELi256ELb1ELb1ELb0ELb1ELb1ELb1EEEEEEEEEvNT_6ParamsE,@function
        .size           _ZN7cutlass13device_kernelIN5flash19enable_sm80_to_sm89INS1_16FlashAttnFwdSm80INS1_25CollectiveMainloopFwdSm80ILi8ELi2ELb0EN4cute5tupleIJNS5_1CILi128EEENS7_ILi64EEENS7_ILi192EEEEEELi192ENS_6half_tEfNS_4arch4Sm80ELb1ELb0ELb1ELb1ELb1ELb0ELb1ELb1EEENS1_21CollectiveEpilogueFwdINS6_IJS8_SA_S9_EEENS6_IJNS7_ILi1EEESI_SI_EEESC_SE_Li256ELb1ELb1ELb1ELb0EEENS1_36VarlenDynamicPersistentTileSchedulerILi128ELi64ELi256ELi256ELb1ELb1ELb0ELb1ELb1ELb1EEEEEEEEEvNT_6ParamsE,(.L_x_52 - _ZN7cutlass13device_kernelIN5flash19enable_sm80_to_sm89INS1_16FlashAttnFwdSm80INS1_25CollectiveMainloopFwdSm80ILi8ELi2ELb0EN4cute5tupleIJNS5_1CILi128EEENS7_ILi64EEENS7_ILi192EEEEEELi192ENS_6half_tEfNS_4arch4Sm80ELb1ELb0ELb1ELb1ELb1ELb0ELb1ELb1EEENS1_21CollectiveEpilogueFwdINS6_IJS8_SA_S9_EEENS6_IJNS7_ILi1EEESI_SI_EEESC_SE_Li256ELb1ELb1ELb1ELb0EEENS1_36VarlenDynamicPersistentTileSchedulerILi128ELi64ELi256ELi256ELb1ELb1ELb0ELb1ELb1ELb1EEEEEEEEEvNT_6ParamsE)
        .other          _ZN7cutlass13device_kernelIN5flash19enable_sm80_to_sm89INS1_16FlashAttnFwdSm80INS1_25CollectiveMainloopFwdSm80ILi8ELi2ELb0EN4cute5tupleIJNS5_1CILi128EEENS7_ILi64EEENS7_ILi192EEEEEELi192ENS_6half_tEfNS_4arch4Sm80ELb1ELb0ELb1ELb1ELb1ELb0ELb1ELb1EEENS1_21CollectiveEpilogueFwdINS6_IJS8_SA_S9_EEENS6_IJNS7_ILi1EEESI_SI_EEESC_SE_Li256ELb1ELb1ELb1ELb0EEENS1_36VarlenDynamicPersistentTileSchedulerILi128ELi64ELi256ELi256ELb1ELb1ELb0ELb1ELb1ELb1EEEEEEEEEvNT_6ParamsE,@"STO_CUDA_ENTRY STV_DEFAULT"
_ZN7cutlass13device_kernelIN5flash19enable_sm80_to_sm89INS1_16FlashAttnFwdSm80INS1_25CollectiveMainloopFwdSm80ILi8ELi2ELb0EN4cute5tupleIJNS5_1CILi128EEENS7_ILi64EEENS7_ILi192EEEEEELi192ENS_6half_tEfNS_4arch4Sm80ELb1ELb0ELb1ELb1ELb1ELb0ELb1ELb1EEENS1_21CollectiveEpilogueFwdINS6_IJS8_SA_S9_EEENS6_IJNS7_ILi1EEESI_SI_EEESC_SE_Li256ELb1ELb1ELb1ELb0EEENS1_36VarlenDynamicPersistentTileSchedulerILi128ELi64ELi256ELi256ELb1ELb1ELb0ELb1ELb1ELb1EEEEEEEEEvNT_6ParamsE:
[----:B------:R-:W-:Y:S01]  /*0000*/  LDC R1, c[0x0][0x28] ;  /* 0x00000a00ff017b82 */ /* 0x000fe20000000800 */
[----:B------:R-:W-:Y:S05]  /*0010*/  EXIT ;  /* 0x000000000000794d */ /* 0x000fea0003800000 */
.L_x_16:
        /* <DEDUP_REMOVED lines=14> */
.L_x_52:


//--------------------- .text._ZN7cutlass13device_kernelIN5flash19enable_sm80_to_sm89INS1_16FlashAttnFwdSm80INS1_25CollectiveMainloopFwdSm80ILi8ELi2ELb0EN4cute5tupleIJNS5_1CILi128EEENS7_ILi64EEENS7_ILi192EEEEEELi192ENS_6half_tEfNS_4arch4Sm80ELb1ELb0ELb1ELb1ELb1ELb1ELb1ELb1EEENS1_21CollectiveEpilogueFwdINS6_IJS8_SA_S9_EEENS6_IJNS7_ILi1EEESI_SI_EEESC_SE_Li256ELb1ELb1ELb1ELb0EEENS1_36VarlenDynamicPersistentTileSchedulerILi128ELi64ELi256ELi256ELb1ELb1ELb0ELb1ELb1ELb1EEEEEEEEEvNT_6ParamsE --------------------------
	.section	.text._ZN7cutlass13device_kernelIN5flash19enable_sm80_to_sm89INS1_16FlashAttnFwdSm80INS1_25CollectiveMainloopFwdSm80ILi8ELi2ELb0EN4cute5tupleIJNS5_1CILi128EEENS7_ILi64EEENS7_ILi192EEEEEELi192ENS_6half_tEfNS_4arch4Sm80ELb1ELb0ELb1ELb1ELb1ELb1ELb1ELb1EEENS1_21CollectiveEpilogueFwdINS6_IJS8_SA_S9_EEENS6_IJNS7_ILi1EEESI_SI_EEESC_SE_Li256ELb1ELb1ELb1ELb0EEENS1_36VarlenDynamicPersistentTileSchedulerILi128ELi64ELi256ELi256ELb1ELb1ELb0ELb1ELb1ELb1EEEEEEEEEvNT_6ParamsE,"ax",@progbits
	.align	128
.text._ZN7cutlass13device_kernelIN5flash19enable_sm80_to_sm89INS1_16FlashAttnFwdSm80INS1_25CollectiveMainloopFwdSm80ILi8ELi2ELb0EN4cute5tupleIJNS5_1CILi128EEENS7_ILi64EEENS7_ILi192EEEEEELi192ENS_6half_tEfNS_4arch4Sm80ELb1ELb0ELb1ELb1ELb1ELb1ELb1ELb1EEENS1_21CollectiveEpilogueFwdINS6_IJS8_SA_S9_EEENS6_IJNS7_ILi1EEESI_SI_EEESC_SE_Li256ELb1ELb1ELb1ELb0EEENS1_36VarlenDynamicPersistentTileSchedulerILi128ELi64ELi256ELi256ELb1ELb1ELb0ELb1ELb1ELb1EEEEEEEEEvNT_6ParamsE:
        .type           _ZN7cutlass13device_kernelIN5flash19enable_sm80_to_sm89INS1_16FlashAttnFwdSm80INS1_25CollectiveMainloopFwdSm80ILi8ELi2ELb0EN4cute5tupleIJNS5_1CILi128EEENS7_ILi64EEENS7_ILi192EEEEEELi192ENS_6half_tEfNS_4arch4Sm80ELb1ELb0ELb1ELb1ELb1ELb1ELb1ELb1EEENS1_21CollectiveEpilogueFwdINS6_IJS8_SA_S9_EEENS6_IJNS7_ILi1EEESI_SI_EEESC_SE_Li256ELb1ELb1ELb1ELb0EEENS1_36VarlenDynamicPersistentTileSchedulerILi128ELi64ELi256ELi256ELb1ELb1ELb0ELb1ELb1ELb1EEEEEEEEEvNT_6ParamsE,@function
        .size           _ZN7cutlass13device_kernelIN5flash19enable_sm80_to_sm89INS1_16FlashAttnFwdSm80INS1_25CollectiveMainloopFwdSm80ILi8ELi2ELb0EN4cute5tupleIJNS5_1CILi128EEENS7_ILi64EEENS7_ILi192EEEEEELi192ENS_6half_tEfNS_4arch4Sm80ELb1ELb0ELb1ELb1ELb1ELb1ELb1ELb1EEENS1_21CollectiveEpilogueFwdINS6_IJS8_SA_S9_EEENS6_IJNS7_ILi1EEESI_SI_EEESC_SE_Li256ELb1ELb1ELb1ELb0EEENS1_36VarlenDynamicPersistentTileSchedulerILi128ELi64ELi256ELi256ELb1ELb1ELb0ELb1ELb1ELb1EEEEEEEEEvNT_6ParamsE,(.L_x_53 - _ZN7cutlass13device_kernelIN5flash19enable_sm80_to_sm89INS1_16FlashAttnFwdSm80INS1_25CollectiveMainloopFwdSm80ILi8ELi2ELb0EN4cute5tupleIJNS5_1CILi128EEENS7_ILi64EEENS7_ILi192EEEEEELi192ENS_6half_tEfNS_4arch4Sm80ELb1ELb0ELb1ELb1ELb1ELb1ELb1ELb1EEENS1_21CollectiveEpilogueFwdINS6_IJS8_SA_S9_EEENS6_IJNS7_ILi1EEESI_SI_EEESC_SE_Li256ELb1ELb1ELb1ELb0EEENS1_36VarlenDynamicPersistentTileSchedulerILi128ELi64ELi256ELi256ELb1ELb1ELb0ELb1ELb1ELb1EEEEEEEEEvNT_6ParamsE)
        .other          _ZN7cutlass13device_kernelIN5flash19enable_sm80_to_sm89INS1_16FlashAttnFwdSm80INS1_25CollectiveMainloopFwdSm80ILi8ELi2ELb0EN4cute5tupleIJNS5_1CILi128EEENS7_ILi64EEENS7_ILi192EEEEEELi192ENS_6half_tEfNS_4arch4Sm80ELb1ELb0ELb1ELb1ELb1ELb1ELb1ELb1EEENS1_21CollectiveEpilogueFwdINS6_IJS8_SA_S9_EEENS6_IJNS7_ILi1EEESI_SI_EEESC_SE_Li256ELb1ELb1ELb1ELb0EEENS1_36VarlenDynamicPersistentTileSchedulerILi128ELi64ELi256ELi256ELb1ELb1ELb0ELb1ELb1ELb1EEEEEEEEEvNT_6ParamsE,@"STO_CUDA_ENTRY STV_DEFAULT"
_ZN7cutlass13device_kernelIN5flash19enable_sm80_to_sm89INS1_16FlashAttnFwdSm80INS1_25CollectiveMainloopFwdSm80ILi8ELi2ELb0EN4cute5tupleIJNS5_1CILi128EEENS7_ILi64EEENS7_ILi192EEEEEELi192ENS_6half_tEfNS_4arch4Sm80ELb1ELb0ELb1ELb1ELb1ELb1ELb1ELb1EEENS1_21CollectiveEpilogueFwdINS6_IJS8_SA_S9_EEENS6_IJNS7_ILi1EEESI_SI_EEESC_SE_Li256ELb1ELb1ELb1ELb0EEENS1_36VarlenDynamicPersistentTileSchedulerILi128ELi64ELi256ELi256ELb1ELb1ELb0ELb1ELb1ELb1EEEEEEEEEvNT_6ParamsE:
[----:B------:R-:W-:Y:S01]  /*0000*/  LDC R1, c[0x0][0x28] ;  /* 0x00000a00ff017b82 */ /* 0x000fe20000000800 */
[----:B------:R-:W-:Y:S05]  /*0010*/  EXIT ;  /* 0x000000000000794d */ /* 0x000fea0003800000 */
.L_x_17:
        /* <DEDUP_REMOVED lines=14> */
.L_x_53:


//--------------------- .text._ZN7cutlass13device_kernelIN5flash19enable_sm80_to_sm89INS1_16FlashAttnFwdSm80INS1_25CollectiveMainloopFwdSm80ILi8ELi1ELb0EN4cute5tupleIJNS5_1CILi128EEENS7_ILi64EEENS7_ILi192EEEEEELi192ENS_6half_tEfNS_4arch4Sm80ELb0ELb0ELb0ELb0ELb1ELb0ELb1ELb1EEENS1_21CollectiveEpilogueFwdINS6_IJS8_SA_S9_EEENS6_IJNS7_ILi1EEESI_SI_EEESC_SE_Li256ELb0ELb1ELb1ELb0EEENS1_19SingleTileSchedulerILb0ELb1ELb1ELi128EEEEEEEEEvNT_6ParamsE --------------------------
	.section	.text._ZN7cutlass13device_kernelIN5flash19enable_sm80_to_sm89INS1_16FlashAttnFwdSm80INS1_25CollectiveMainloopFwdSm80ILi8ELi1ELb0EN4cute5tupleIJNS5_1CILi128EEENS7_ILi64EEENS7_ILi192EEEEEELi192ENS_6half_tEfNS_4arch4Sm80ELb0ELb0ELb0ELb0ELb1ELb0ELb1ELb1EEENS1_21CollectiveEpilogueFwdINS6_IJS8_SA_S9_EEENS6_IJNS7_ILi1EEESI_SI_EEESC_SE_Li256ELb0ELb1ELb1ELb0EEENS1_19SingleTileSchedulerILb0ELb1ELb1ELi128EEEEEEEEEvNT_6ParamsE,"ax",@progbits
	.align	128
.text._ZN7cutlass13device_kernelIN5flash19enable_sm80_to_sm89INS1_16FlashAttnFwdSm80INS1_25CollectiveMainloopFwdSm80ILi8ELi1ELb0EN4cute5tupleIJNS5_1CILi128EEENS7_ILi64EEENS7_ILi192EEEEEELi192ENS_6half_tEfNS_4arch4Sm80ELb0ELb0ELb0ELb0ELb1ELb0ELb1ELb1EEENS1_21CollectiveEpilogueFwdINS6_IJS8_SA_S9_EEENS6_IJNS7_ILi1EEESI_SI_EEESC_SE_Li256ELb0ELb1ELb1ELb0EEENS1_19SingleTileSchedulerILb0ELb1ELb1ELi128EEEEEEEEEvNT_6ParamsE:
        .type           _ZN7cutlass13device_kernelIN5flash19enable_sm80_to_sm89INS1_16FlashAttnFwdSm80INS1_25CollectiveMainloopFwdSm80ILi8ELi1ELb0EN4cute5tupleIJNS5_1CILi128EEENS7_ILi64EEENS7_ILi192EEEEEELi192ENS_6half_tEfNS_4arch4Sm80ELb0ELb0ELb0ELb0ELb1ELb0ELb1ELb1EEENS1_21CollectiveEpilogueFwdINS6_IJS8_SA_S9_EEENS6_IJNS7_ILi1EEESI_SI_EEESC_SE_Li256ELb0ELb1ELb1ELb0EEENS1_19SingleTileSchedulerILb0ELb1ELb1ELi128EEEEEEEEEvNT_6ParamsE,@function
        .size           _ZN7cutlass13device_kernelIN5flash19enable_sm80_to_sm89INS1_16FlashAttnFwdSm80INS1_25CollectiveMainloopFwdSm80ILi8ELi1ELb0EN4cute5tupleIJNS5_1CILi128EEENS7_ILi64EEENS7_ILi192EEEEEELi192ENS_6half_tEfNS_4arch4Sm80ELb0ELb0ELb0ELb0ELb1ELb0ELb1ELb1EEENS1_21CollectiveEpilogueFwdINS6_IJS8_SA_S9_EEENS6_IJNS7_ILi1EEESI_SI_EEESC_SE_Li256ELb0ELb1ELb1ELb0EEENS1_19SingleTileSchedulerILb0ELb1ELb1ELi128EEEEEEEEEvNT_6ParamsE,(.L_x_54 - _ZN7cutlass13device_kernelIN5flash19enable_sm80_to_sm89INS1_16FlashAttnFwdSm80INS1_25CollectiveMainloopFwdSm80ILi8ELi1ELb0EN4cute5tupleIJNS5_1CILi128EEENS7_ILi64EEENS7_ILi192EEEEEELi192ENS_6half_tEfNS_4arch4Sm80ELb0ELb0ELb0ELb0ELb1ELb0ELb1ELb1EEENS1_21CollectiveEpilogueFwdINS6_IJS8_SA_S9_EEENS6_IJNS7_ILi1EEESI_SI_EEESC_SE_Li256ELb0ELb1ELb1ELb0EEENS1_19SingleTileSchedulerILb0ELb1ELb1ELi128EEEEEEEEEvNT_6ParamsE)
        .other          _ZN7cutlass13device_kernelIN5flash19enable_sm80_to_sm89INS1_16FlashAttnFwdSm80INS1_25CollectiveMainloopFwdSm80ILi8ELi1ELb0EN4cute5tupleIJNS5_1CILi128EEENS7_ILi64EEENS7_ILi192EEEEEELi192ENS_6half_tEfNS_4arch4Sm80ELb0ELb0ELb0ELb0ELb1ELb0ELb1ELb1EEENS1_21CollectiveEpilogueFwdINS6_IJS8_SA_S9_EEENS6_IJNS7_ILi1EEESI_SI_EEESC_SE_Li256ELb0ELb1ELb1ELb0EEENS1_19SingleTileSchedulerILb0ELb1ELb1ELi128EEEEEEEEEvNT_6ParamsE,@"STO_CUDA_ENTRY STV_DEFAULT"
_ZN7cutlass13device_kernelIN5flash19enable_sm80_to_sm89INS1_16FlashAttnFwdSm80INS1_25CollectiveMainloopFwdSm80ILi8ELi1ELb0EN4cute5tupleIJNS5_1CILi128EEENS7_ILi64EEENS7_ILi192EEEEEELi192ENS_6half_tEfNS_4arch4Sm80ELb0ELb0ELb0ELb0ELb1ELb0ELb1ELb1EEENS1_21CollectiveEpilogueFwdINS6_IJS8_SA_S9_EEENS6_IJNS7_ILi1EEESI_SI_EEESC_SE_Li256ELb0ELb1ELb1ELb0EEENS1_19SingleTileSchedulerILb0ELb1ELb1ELi128EEEEEEEEEvNT_6ParamsE:
[----:B------:R-:W-:Y:S01]  /*0000*/  LDC R1, c[0x0][0x28] ;  /* 0x00000a00ff017b82 */ /* 0x000fe20000000800 */
[----:B------:R-:W-:Y:S05]  /*0010*/  EXIT ;  /* 0x000000000000794d */ /* 0x000fea0003800000 */
.L_x_18:
        /* <DEDUP_REMOVED lines=14> */
.L_x_54:


//--------------------- .text._ZN7cutlass13device_kernelIN5flash19enable_sm80_to_sm89INS1_16FlashAttnFwdSm80INS1_25CollectiveMainloopFwdSm80ILi8ELi1ELb0EN4cute5tupleIJNS5_1CILi128EEENS7_ILi64EEENS7_ILi192EEEEEELi192ENS_6half_tEfNS_4arch4Sm80ELb0ELb0ELb0ELb1ELb1ELb0ELb1ELb1EEENS1_21CollectiveEpilogueFwdINS6_IJS8_SA_S9_EEENS6_IJNS7_ILi1EEESI_SI_EEESC_SE_Li256ELb1ELb1ELb1ELb0EEENS1_36VarlenDynamicPersistentTileSchedulerILi128ELi64ELi256ELi256ELb1ELb1ELb0ELb0ELb1ELb1EEEEEEEEEvNT_6ParamsE --------------------------
	.section	.text._ZN7cutlass13device_kernelIN5flash19enable_sm80_to_sm89INS1_16FlashAttnFwdSm80INS1_25CollectiveMainloopFwdSm80ILi8ELi1ELb0EN4cute5tupleIJNS5_1CILi128EEENS7_ILi64EEENS7_ILi192EEEEEELi192ENS_6half_tEfNS_4arch4Sm80ELb0ELb0ELb0ELb1ELb1ELb0ELb1ELb1EEENS1_21CollectiveEpilogueFwdINS6_IJS8_SA_S9_EEENS6_IJNS7_ILi1EEESI_SI_EEESC_SE_Li256ELb1ELb1ELb1ELb0EEENS1_36VarlenDynamicPersistentTileSchedulerILi128ELi64ELi256ELi256ELb1ELb1ELb0ELb0ELb1ELb1EEEEEEEEEvNT_6ParamsE,"ax",@progbits
	.align	128
.text._ZN7cutlass13device_kernelIN5flash19enable_sm80_to_sm89INS1_16FlashAttnFwdSm80INS1_25CollectiveMainloopFwdSm80ILi8ELi1ELb0EN4cute5tupleIJNS5_1CILi128EEENS7_ILi64EEENS7_ILi192EEEEEELi192ENS_6half_tEfNS_4arch4Sm80ELb0ELb0ELb0ELb1ELb1ELb0ELb1ELb1EEENS1_21CollectiveEpilogueFwdINS6_IJS8_SA_S9_EEENS6_IJNS7_ILi1EEESI_SI_EEESC_SE_Li256ELb1ELb1ELb1ELb0EEENS1_36VarlenDynamicPersistentTileSchedulerILi128ELi64ELi256ELi256ELb1ELb1ELb0ELb0ELb1ELb1EEEEEEEEEvNT_6ParamsE:
        .type           _ZN7cutlass13device_kernelIN5flash19enable_sm80_to_sm89INS1_16FlashAttnFwdSm80INS1_25CollectiveMainloopFwdSm80ILi8ELi1ELb0EN4cute5tupleIJNS5_1CILi128EEENS7_ILi64EEENS7_ILi192EEEEEELi192ENS_6half_tEfNS_4arch4Sm80ELb0ELb0ELb0ELb1ELb1ELb0ELb1ELb1EEENS1_21CollectiveEpilogueFwdINS6_IJS8_SA_S9_EEENS6_IJNS7_ILi1EEESI_SI_EEESC_SE_Li256ELb1ELb1ELb1ELb0EEENS1_36VarlenDynamicPersistentTileSchedulerILi128ELi64ELi256ELi256ELb1ELb1ELb0ELb0ELb1ELb1EEEEEEEEEvNT_6ParamsE,@function
        .size           _ZN7cutlass13device_kernelIN5flash19enable_sm80_to_sm89INS1_16FlashAttnFwdSm80INS1_25CollectiveMainloopFwdSm80ILi8ELi1ELb0EN4cute5tupleIJNS5_1CILi128EEENS7_ILi64EEENS7_ILi192EEEEEELi192ENS_6half_tEfNS_4arch4Sm80ELb0ELb0ELb0ELb1ELb1ELb0ELb1ELb1EEENS1_21CollectiveEpilogueFwdINS6_IJS8_SA_S9_EEENS6_IJNS7_ILi1EEESI_SI_EEESC_SE_Li256ELb1ELb1ELb1ELb0EEENS1_36VarlenDynamicPersistentTileSchedulerILi128ELi64ELi256ELi256ELb1ELb1ELb0ELb0ELb1ELb1EEEEEEEEEvNT_6ParamsE,(.L_x_55 - _ZN7cutlass13device_kernelIN5flash19enable_sm80_to_sm89INS1_16FlashAttnFwdSm80INS1_25CollectiveMainloopFwdSm80ILi8ELi1ELb0EN4cute5tupleIJNS5_1CILi128EEENS7_ILi64EEENS7_ILi192EEEEEELi192ENS_6half_tEfNS_4arch4Sm80ELb0ELb0ELb0ELb1ELb1ELb0ELb1ELb1EEENS1_21CollectiveEpilogueFwdINS6_IJS8_SA_S9_EEENS6_IJNS7_ILi1EEESI_SI_EEESC_SE_Li256ELb1ELb1ELb1ELb0EEENS1_36VarlenDynamicPersistentTileSchedulerILi128ELi64ELi256ELi256ELb1ELb1ELb0ELb0ELb1ELb1EEEEEEEEEvNT_6ParamsE)
        .other          _ZN7cutlass13device_kernelIN5flash19enable_sm80_to_sm89INS1_16FlashAttnFwdSm80INS1_25CollectiveMainloopFwdSm80ILi8ELi1ELb0EN4cute5tupleIJNS5_1CILi128EEENS7_ILi64EEENS7_ILi192EEEEEELi192ENS_6half_tEfNS_4arch4Sm80ELb0ELb0ELb0ELb1ELb1ELb0ELb1ELb1EEENS1_21CollectiveEpilogueFwdINS6_IJS8_SA_S9_EEENS6_IJNS7_ILi1EEESI_SI_EEESC_SE_Li256ELb1ELb1ELb1ELb0EEENS1_36VarlenDynamicPersistentTileSchedulerILi128ELi64ELi256ELi256ELb1ELb1ELb0ELb0ELb1ELb1EEEEEEEEEvNT_6ParamsE,@"STO_CUDA_ENTRY STV_DEFAULT"
_ZN7cutlass13device_kernelIN5flash19enable_sm80_to_sm89INS1_16FlashAttnFwdSm80INS1_25CollectiveMainloopFwdSm80ILi8ELi1ELb0EN4cute5tupleIJNS5_1CILi128EEENS7_ILi64EEENS7_ILi192EEEEEELi192ENS_6half_tEfNS_4arch4Sm80ELb0ELb0ELb0ELb1ELb1ELb0ELb1ELb1EEENS1_21CollectiveEpilogueFwdINS6_IJS8_SA_S9_EEENS6_IJNS7_ILi1EEESI_SI_EEESC_SE_Li256ELb1ELb1ELb1ELb0EEENS1_36VarlenDynamicPersistentTileSchedulerILi128ELi64ELi256ELi256ELb1ELb1ELb0ELb0ELb1ELb1EEEEEEEEEvNT_6ParamsE:
[----:B------:R-:W-:Y:S01]  /*0000*/  LDC R1, c[0x0][0x28] ;  /* 0x00000a00ff017b82 */ /* 0x000fe20000000800 */
[----:B------:R-:W-:Y:S05]  /*0010*/  EXIT ;  /* 0x000000000000794d */ /* 0x000fea0003800000 */
.L_x_19:
        /* <DEDUP_REMOVED lines=14> */
.L_x_55:


//--------------------- .text._ZN7cutlass13device_kernelIN5flash19enable_sm80_to_sm89INS1_16FlashAttnFwdSm80INS1_25CollectiveMainloopFwdSm80ILi8ELi1ELb0EN4cute5tupleIJNS5_1CILi128EEENS7_ILi64EEENS7_ILi192EEEEEELi192ENS_6half_tEfNS_4arch4Sm80ELb0ELb0ELb0ELb1ELb1ELb1ELb1ELb1EEENS1_21CollectiveEpilogueFwdINS6_IJS8_SA_S9_EEENS6_IJNS7_ILi1EEESI_SI_EEESC_SE_Li256ELb1ELb1ELb1ELb0EEENS1_36VarlenDynamicPersistentTileSchedulerILi128ELi64ELi256ELi256ELb1ELb1ELb0ELb0ELb1ELb1EEEEEEEEEvNT_6ParamsE --------------------------
	.section	.text._ZN7cutlass13device_kernelIN5flash19enable_sm80_to_sm89INS1_16FlashAttnFwdSm80INS1_25CollectiveMainloopFwdSm80ILi8ELi1ELb0EN4cute5tupleIJNS5_1CILi128EEENS7_ILi64EEENS7_ILi192EEEEEELi192ENS_6half_tEfNS_4arch4Sm80ELb0ELb0ELb0ELb1ELb1ELb1ELb1ELb1EEENS1_21CollectiveEpilogueFwdINS6_IJS8_SA_S9_EEENS6_IJNS7_ILi1EEESI_SI_EEESC_SE_Li256ELb1ELb1ELb1ELb0EEENS1_36VarlenDynamicPersistentTileSchedulerILi128ELi64ELi256ELi256ELb1ELb1ELb0ELb0ELb1ELb1EEEEEEEEEvNT_6ParamsE,"ax",@progbits
	.align	128
.text._ZN7cutlass13device_kernelIN5flash19enable_sm80_to_sm89INS1_16FlashAttnFwdSm80INS1_25CollectiveMainloopFwdSm80ILi8ELi1ELb0EN4cute5tupleIJNS5_1CILi128EEENS7_ILi64EEENS7_ILi192EEEEEELi192ENS_6half_tEfNS_4arch4Sm80ELb0ELb0ELb0ELb1ELb1ELb1ELb1ELb1EEENS1_21CollectiveEpilogueFwdINS6_IJS8_SA_S9_EEENS6_IJNS7_ILi1EEESI_SI_EEESC_SE_Li256ELb1ELb1ELb1ELb0EEENS1_36VarlenDynamicPersistentTileSchedulerILi128ELi64ELi256ELi256ELb1ELb1ELb0ELb0ELb1ELb1EEEEEEEEEvNT_6ParamsE:
        .type           _ZN7cutlass13device_kernelIN5flash19enable_sm80_to_sm89INS1_16FlashAttnFwdSm80INS1_25CollectiveMainloopFwdSm80ILi8ELi1ELb0EN4cute5tupleIJNS5_1CILi128EEENS7_ILi64EEENS7_ILi192EEEEEELi192ENS_6half_tEfNS_4arch4Sm80ELb0ELb0ELb0ELb1ELb1ELb1ELb1ELb1EEENS1_21CollectiveEpilogueFwdINS6_IJS8_SA_S9_EEENS6_IJNS7_ILi1EEESI_SI_EEESC_SE_Li256ELb1ELb1ELb1ELb0EEENS1_36VarlenDynamicPersistentTileSchedulerILi128ELi64ELi256ELi256ELb1ELb1ELb0ELb0ELb1ELb1EEEEEEEEEvNT_6ParamsE,@function
        .size           _ZN7cutlass13device_kernelIN5flash19enable_sm80_to_sm89INS1_16FlashAttnFwdSm80INS1_25CollectiveMainloopFwdSm80ILi8ELi1ELb0EN4cute5tupleIJNS5_1CILi128EEENS7_ILi64EEENS7_ILi192EEEEEELi192ENS_6half_tEfNS_4arch4Sm80ELb0ELb0ELb0ELb1ELb1ELb1ELb1ELb1EEENS1_21CollectiveEpilogueFwdINS6_IJS8_SA_S9_EEENS6_IJNS7_ILi1EEESI_SI_EEESC_SE_Li256ELb1ELb1ELb1ELb0EEENS1_36VarlenDynamicPersistentTileSchedulerILi128ELi64ELi256ELi256ELb1ELb1ELb0ELb0ELb1ELb1EEEEEEEEEvNT_6ParamsE,(.L_x_56 - _ZN7cutlass13device_kernelIN5flash19enable_sm80_to_sm89INS1_16FlashAttnFwdSm80INS1_25CollectiveMainloopFwdSm80ILi8ELi1ELb0EN4cute5tupleIJNS5_1CILi128EEENS7_ILi64EEENS7_ILi192EEEEEELi192ENS_6half_tEfNS_4arch4Sm80ELb0ELb0ELb0ELb1ELb1ELb1ELb1ELb1EEENS1_21CollectiveEpilogueFwdINS6_IJS8_SA_S9_EEENS6_IJNS7_ILi1EEESI_SI_EEESC_SE_Li256ELb1ELb1ELb1ELb0EEENS1_36VarlenDynamicPersistentTileSchedulerILi128ELi64ELi256ELi256ELb1ELb1ELb0ELb0ELb1ELb1EEEEEEEEEvNT_6ParamsE)
        .other          _ZN7cutlass13device_kernelIN5flash19enable_sm80_to_sm89INS1_16FlashAttnFwdSm80INS1_25CollectiveMainloopFwdSm80ILi8ELi1ELb0EN4cute5tupleIJNS5_1CILi128EEENS7_ILi64EEENS7_ILi192EEEEEELi192ENS_6half_tEfNS_4arch4Sm80ELb0ELb0ELb0ELb1ELb1ELb1ELb1ELb1EEENS1_21CollectiveEpilogueFwdINS6_IJS8_SA_S9_EEENS6_IJNS7_ILi1EEESI_SI_EEESC_SE_Li256ELb1ELb1ELb1ELb0EEENS1_36VarlenDynamicPersistentTileSchedulerILi128ELi64ELi256ELi256ELb1ELb1ELb0ELb0ELb1ELb1EEEEEEEEEvNT_6ParamsE,@"STO_CUDA_ENTRY STV_DEFAULT"
_ZN7cutlass13device_kernelIN5flash19enable_sm80_to_sm89INS1_16FlashAttnFwdSm80INS1_25CollectiveMainloopFwdSm80ILi8ELi1ELb0EN4cute5tupleIJNS5_1CILi128EEENS7_ILi64EEENS7_ILi192EEEEEELi192ENS_6half_tEfNS_4arch4Sm80ELb0ELb0ELb0ELb1ELb1ELb1ELb1ELb1EEENS1_21CollectiveEpilogueFwdINS6_IJS8_SA_S9_EEENS6_IJNS7_ILi1EEESI_SI_EEESC_SE_Li256ELb1ELb1ELb1ELb0EEENS1_36VarlenDynamicPersistentTileSchedulerILi128ELi64ELi256ELi256ELb1ELb1ELb0ELb0ELb1ELb1EEEEEEEEEvNT_6ParamsE:
[----:B------:R-:W-:Y:S01]  /*0000*/  LDC R1, c[0x0][0x28] ;  /* 0x00000a00ff017b82 */ /* 0x000fe20000000800 */
[----:B------:R-:W-:Y:S05]  /*0010*/  EXIT ;  /* 0x000000000000794d */ /* 0x000fea0003800000 */
.L_x_20:
        /* <DEDUP_REMOVED lines=14> */
.L_x_56:


//--------------------- .text._ZN7cutlass13device_kernelIN5flash19enable_sm80_to_sm89INS1_16FlashAttnFwdSm80INS1_25CollectiveMainloopFwdSm80ILi8ELi1ELb0EN4cute5tupleIJNS5_1CILi128EEENS7_ILi64EEENS7_ILi192EEEEEELi192ENS_6half_tEfNS_4arch4Sm80ELb0ELb1ELb0ELb0ELb1ELb0ELb1ELb1EEENS1_21CollectiveEpilogueFwdINS6_IJS8_SA_S9_EEENS6_IJNS7_ILi1EEESI_SI_EEESC_SE_Li256ELb0ELb1ELb1ELb0EEENS1_19SingleTileSchedulerILb0ELb1ELb1ELi128EEEEEEEEEvNT_6ParamsE --------------------------
	.section	.text._ZN7cutlass13device_kernelIN5flash19enable_sm80_to_sm89INS1_16FlashAttnFwdSm80INS1_25CollectiveMainloopFwdSm80ILi8ELi1ELb0EN4cute5tupleIJNS5_1CILi128EEENS7_ILi64EEENS7_ILi192EEEEEELi192ENS_6half_tEfNS_4arch4Sm80ELb0ELb1ELb0ELb0ELb1ELb0ELb1ELb1EEENS1_21CollectiveEpilogueFwdINS6_IJS8_SA_S9_EEENS6_IJNS7_ILi1EEESI_SI_EEESC_SE_Li256ELb0ELb1ELb1ELb0EEENS1_19SingleTileSchedulerILb0ELb1ELb1ELi128EEEEEEEEEvNT_6ParamsE,"ax",@progbits
	.align	128
.text._ZN7cutlass13device_kernelIN5flash19enable_sm80_to_sm89INS1_16FlashAttnFwdSm80INS1_25CollectiveMainloopFwdSm80ILi8ELi1ELb0EN4cute5tupleIJNS5_1CILi128EEENS7_ILi64EEENS7_ILi192EEEEEELi192ENS_6half_tEfNS_4arch4Sm80ELb0ELb1ELb0ELb0ELb1ELb0ELb1ELb1EEENS1_21CollectiveEpilogueFwdINS6_IJS8_SA_S9_EEENS6_IJNS7_ILi1EEESI_SI_EEESC_SE_Li256ELb0ELb1ELb1ELb0EEENS1_19SingleTileSchedulerILb0ELb1ELb1ELi128EEEEEEEEEvNT_6ParamsE:
        .type           _ZN7cutlass13device_kernelIN5flash19enable_sm80_to_sm89INS1_16FlashAttnFwdSm80INS1_25CollectiveMainloopFwdSm80ILi8ELi1ELb0EN4cute5tupleIJNS5_1CILi128EEENS7_ILi64EEENS7_ILi192EEEEEELi192ENS_6half_tEfNS_4arch4Sm80ELb0ELb1ELb0ELb0ELb1ELb0ELb1ELb1EEENS1_21CollectiveEpilogueFwdINS6_IJS8_SA_S9_EEENS6_IJNS7_ILi1EEESI_SI_EEESC_SE_Li256ELb0ELb1ELb1ELb0EEENS1_19SingleTileSchedulerILb0ELb1ELb1ELi128EEEEEEEEEvNT_6ParamsE,@function
        .size           _ZN7cutlass13device_kernelIN5flash19enable_sm80_to_sm89INS1_16FlashAttnFwdSm80INS1_25CollectiveMainloopFwdSm80ILi8ELi1ELb0EN4cute5tupleIJNS5_1CILi128EEENS7_ILi64EEENS7_ILi192EEEEEELi192ENS_6half_tEfNS_4arch4Sm80ELb0ELb1ELb0ELb0ELb1ELb0ELb1ELb1EEENS1_21CollectiveEpilogueFwdINS6_IJS8_SA_S9_EEENS6_IJNS7_ILi1EEESI_SI_EEESC_SE_Li256ELb0ELb1ELb1ELb0EEENS1_19SingleTileSchedulerILb0ELb1ELb1ELi128EEEEEEEEEvNT_6ParamsE,(.L_x_57 - _ZN7cutlass13device_kernelIN5flash19enable_sm80_to_sm89INS1_16FlashAttnFwdSm80INS1_25CollectiveMainloopFwdSm80ILi8ELi1ELb0EN4cute5tupleIJNS5_1CILi128EEENS7_ILi64EEENS7_ILi192EEEEEELi192ENS_6half_tEfNS_4arch4Sm80ELb0ELb1ELb0ELb0ELb1ELb0ELb1ELb1EEENS1_21CollectiveEpilogueFwdINS6_IJS8_SA_S9_EEENS6_IJNS7_ILi1EEESI_SI_EEESC_SE_Li256ELb0ELb1ELb1ELb0EEENS1_19SingleTileSchedulerILb0ELb1ELb1ELi128EEEEEEEEEvNT_6ParamsE)
        .other          _ZN7cutlass13device_kernelIN5flash19enable_sm80_to_sm89INS1_16FlashAttnFwdSm80INS1_25CollectiveMainloopFwdSm80ILi8ELi1ELb0EN4cute5tupleIJNS5_1CILi128EEENS7_ILi64EEENS7_ILi192EEEEEELi192ENS_6half_tEfNS_4arch4Sm80ELb0ELb1ELb0ELb0ELb1ELb0ELb1ELb1EEENS1_21CollectiveEpilogueFwdINS6_IJS8_SA_S9_EEENS6_IJNS7_ILi1EEESI_SI_EEESC_SE_Li256ELb0ELb1ELb1ELb0EEENS1_19SingleTileSchedulerILb0ELb1ELb1ELi128EEEEEEEEEvNT_6ParamsE,@"STO_CUDA_ENTRY STV_DEFAULT"
_ZN7cutlass13device_kernelIN5flash19enable_sm80_to_sm89INS1_16FlashAttnFwdSm80INS1_25CollectiveMainloopFwdSm80ILi8ELi1ELb0EN4cute5tupleIJNS5_1CILi128EEENS7_ILi64EEENS7_ILi192EEEEEELi192ENS_6half_tEfNS_4arch4Sm80ELb0ELb1ELb0ELb0ELb1ELb0ELb1ELb1EEENS1_21CollectiveEpilogueFwdINS6_IJS8_SA_S9_EEENS6_IJNS7_ILi1EEESI_SI_EEESC_SE_Li256ELb0ELb1ELb1ELb0EEENS1_19SingleTileSchedulerILb0ELb1ELb1ELi128EEEEEEEEEvNT_6ParamsE:
[----:B------:R-:W-:Y:S01]  /*0000*/  LDC R1, c[0x0][0x28] ;  /* 0x00000a00ff017b82 */ /* 0x000fe20000000800 */
[----:B------:R-:W-:Y:S05]  /*0010*/  EXIT ;  /* 0x000000000000794d */ /* 0x000fea0003800000 */
.L_x_21:
        /* <DEDUP_REMOVED lines=14> */
.L_x_57:


//--------------------- .text._ZN7cutlass13device_kernelIN5flash19enable_sm80_to_sm89INS1_16FlashAttnFwdSm80INS1_25CollectiveMainloopFwdSm80ILi8ELi1ELb0EN4cute5tupleIJNS5_1CILi128EEENS7_ILi64EEENS7_ILi192EEEEEELi192ENS_6half_tEfNS_4arch4Sm80ELb0ELb1ELb0ELb1ELb1ELb0ELb1ELb1EEENS1_21CollectiveEpilogueFwdINS6_IJS8_SA_S9_EEENS6_IJNS7_ILi1EEESI_SI_EEESC_SE_Li256ELb1ELb1ELb1ELb0EEENS1_36VarlenDynamicPersistentTileSchedulerILi128ELi64ELi256ELi256ELb1ELb1ELb0ELb1ELb0ELb1EEEEEEEEEvNT_6ParamsE --------------------------
	.section	.text._ZN7cutlass13device_kernelIN5flash19enable_sm80_to_sm89INS1_16FlashAttnFwdSm80INS1_25CollectiveMainloopFwdSm80ILi8ELi1ELb0EN4cute5tupleIJNS5_1CILi128EEENS7_ILi64EEENS7_ILi192EEEEEELi192ENS_6half_tEfNS_4arch4Sm80ELb0ELb1ELb0ELb1ELb1ELb0ELb1ELb1EEENS1_21CollectiveEpilogueFwdINS6_IJS8_SA_S9_EEENS6_IJNS7_ILi1EEESI_SI_EEESC_SE_Li256ELb1ELb1ELb1ELb0EEENS1_36VarlenDynamicPersistentTileSchedulerILi128ELi64ELi256ELi256ELb1ELb1ELb0ELb1ELb0ELb1EEEEEEEEEvNT_6ParamsE,"ax",@progbits
	.align	128
.text._ZN7cutlass13device_kernelIN5flash19enable_sm80_to_sm89INS1_16FlashAttnFwdSm80INS1_25CollectiveMainloopFwdSm80ILi8ELi1ELb0EN4cute5tupleIJNS5_1CILi128EEENS7_ILi64EEENS7_ILi192EEEEEELi192ENS_6half_tEfNS_4arch4Sm80ELb0ELb1ELb0ELb1ELb1ELb0ELb1ELb1EEENS1_21CollectiveEpilogueFwdINS6_IJS8_SA_S9_EEENS6_IJNS7_ILi1EEESI_SI_EEESC_SE_Li256ELb1ELb1ELb1ELb0EEENS1_36VarlenDynamicPersistentTileSchedulerILi128ELi64ELi256ELi256ELb1ELb1ELb0ELb1ELb0ELb1EEEEEEEEEvNT_6ParamsE:
        .type           _ZN7cutlass13device_kernelIN5flash19enable_sm80_to_sm89INS1_16FlashAttnFwdSm80INS1_25CollectiveMainloopFwdSm80ILi8ELi1ELb0EN4cute5tupleIJNS5_1CILi128EEENS7_ILi64EEENS7_ILi192EEEEEELi192ENS_6half_tEfNS_4arch4Sm80ELb0ELb1ELb0ELb1ELb1ELb0ELb1ELb1EEENS1_21CollectiveEpilogueFwdINS6_IJS8_SA_S9_EEENS6_IJNS7_ILi1EEESI_SI_EEESC_SE_Li256ELb1ELb1ELb1ELb0EEENS1_36VarlenDynamicPersistentTileSchedulerILi128ELi64ELi256ELi256ELb1ELb1ELb0ELb1ELb0ELb1EEEEEEEEEvNT_6ParamsE,@function
        .size           _ZN7cutlass13device_kernelIN5flash19enable_sm80_to_sm89INS1_16FlashAttnFwdSm80INS1_25CollectiveMainloopFwdSm80ILi8ELi1ELb0EN4cute5tupleIJNS5_1CILi128EEENS7_ILi64EEENS7_ILi192EEEEEELi192ENS_6half_tEfNS_4arch4Sm80ELb0ELb1ELb0ELb1ELb1ELb0ELb1ELb1EEENS1_21CollectiveEpilogueFwdINS6_IJS8_SA_S9_EEENS6_IJNS7_ILi1EEESI_SI_EEESC_SE_Li256ELb1ELb1ELb1ELb0EEENS1_36VarlenDynamicPersistentTileSchedulerILi128ELi64ELi256ELi256ELb1ELb1ELb0ELb1ELb0ELb1EEEEEEEEEvNT_6ParamsE,(.L_x_58 - _ZN7cutlass13device_kernelIN5flash19enable_sm80_to_sm89INS1_16FlashAttnFwdSm80INS1_25CollectiveMainloopFwdSm80ILi8ELi1ELb0EN4cute5tupleIJNS5_1CILi128EEENS7_ILi64EEENS7_ILi192EEEEEELi192ENS_6half_tEfNS_4arch4Sm80ELb0ELb1ELb0ELb1ELb1ELb0ELb1ELb1EEENS1_21CollectiveEpilogueFwdINS6_IJS8_SA_S9_EEENS6_IJNS7_ILi1EEESI_SI_EEESC_SE_Li256ELb1ELb1ELb1ELb0EEENS1_36VarlenDynamicPersistentTileSchedulerILi128ELi64ELi256ELi256ELb1ELb1ELb0ELb1ELb0ELb1EEEEEEEEEvNT_6ParamsE)
        .other          _ZN7cutlass13device_kernelIN5flash19enable_sm80_to_sm89INS1_16FlashAttnFwdSm80INS1_25CollectiveMainloopFwdSm80ILi8ELi1ELb0EN4cute5tupleIJNS5_1CILi128EEENS7_ILi64EEENS7_ILi192EEEEEELi192ENS_6half_tEfNS_4arch4Sm80ELb0ELb1ELb0ELb1ELb1ELb0ELb1ELb1EEENS1_21CollectiveEpilogueFwdINS6_IJS8_SA_S9_EEENS6_IJNS7_ILi1EEESI_SI_EEESC_SE_Li256ELb1ELb1ELb1ELb0EEENS1_36VarlenDynamicPersistentTileSchedulerILi128ELi64ELi256ELi256ELb1ELb1ELb0ELb1ELb0ELb1EEEEEEEEEvNT_6ParamsE,@"STO_CUDA_ENTRY STV_DEFAULT"
_ZN7cutlass13device_kernelIN5flash19enable_sm80_to_sm89INS1_16FlashAttnFwdSm80INS1_25CollectiveMainloopFwdSm80ILi8ELi1ELb0EN4cute5tupleIJNS5_1CILi128EEENS7_ILi64EEENS7_ILi192EEEEEELi192ENS_6half_tEfNS_4arch4Sm80ELb0ELb1ELb0ELb1ELb1ELb0ELb1ELb1EEENS1_21CollectiveEpilogueFwdINS6_IJS8_SA_S9_EEENS6_IJNS7_ILi1EEESI_SI_EEESC_SE_Li256ELb1ELb1ELb1ELb0EEENS1_36VarlenDynamicPersistentTileSchedulerILi128ELi64ELi256ELi256ELb1ELb1ELb0ELb1ELb0ELb1EEEEEEEEEvNT_6ParamsE:
[----:B------:R-:W-:Y:S01]  /*0000*/  LDC R1, c[0x0][0x28] ;  /* 0x00000a00ff017b82 */ /* 0x000fe20000000800 */
[----:B------:R-:W-:Y:S05]  /*0010*/  EXIT ;  /* 0x000000000000794d */ /* 0x000fea0003800000 */
.L_x_22:
        /* <DEDUP_REMOVED lines=14> */
.L_x_58:


//--------------------- .text._ZN7cutlass13device_kernelIN5flash19enable_sm80_to_sm89INS1_16FlashAttnFwdSm80INS1_25CollectiveMainloopFwdSm80ILi8ELi1ELb0EN4cute5tupleIJNS5_1CILi128EEENS7_ILi64EEENS7_ILi192EEEEEELi192ENS_6half_tEfNS_4arch4Sm80ELb0ELb1ELb0ELb1ELb1ELb1ELb1ELb1EEENS1_21CollectiveEpilogueFwdINS6_IJS8_SA_S9_EEENS6_IJNS7_ILi1EEESI_SI_EEESC_SE_Li256ELb1ELb1ELb1ELb0EEENS1_36VarlenDynamicPersistentTileSchedulerILi128ELi64ELi256ELi256ELb1ELb1ELb0ELb1ELb0ELb1EEEEEEEEEvNT_6ParamsE --------------------------
	.section	.text._ZN7cutlass13device_kernelIN5flash19enable_sm80_to_sm89INS1_16FlashAttnFwdSm80INS1_25CollectiveMainloopFwdSm80ILi8ELi1ELb0EN4cute5tupleIJNS5_1CILi128EEENS7_ILi64EEENS7_ILi192EEEEEELi192ENS_6half_tEfNS_4arch4Sm80ELb0ELb1ELb0ELb1ELb1ELb1ELb1ELb1EEENS1_21CollectiveEpilogueFwdINS6_IJS8_SA_S9_EEENS6_IJNS7_ILi1EEESI_SI_EEESC_SE_Li256ELb1ELb1ELb1ELb0EEENS1_36VarlenDynamicPersistentTileSchedulerILi128ELi64ELi256ELi256ELb1ELb1ELb0ELb1ELb0ELb1EEEEEEEEEvNT_6ParamsE,"ax",@progbits
	.align	128
.text._ZN7cutlass13device_kernelIN5flash19enable_sm80_to_sm89INS1_16FlashAttnFwdSm80INS1_25CollectiveMainloopFwdSm80ILi8ELi1ELb0EN4cute5tupleIJNS5_1CILi128EEENS7_ILi64EEENS7_ILi192EEEEEELi192ENS_6half_tEfNS_4arch4Sm80ELb0ELb1ELb0ELb1ELb1ELb1ELb1ELb1EEENS1_21CollectiveEpilogueFwdINS6_IJS8_SA_S9_EEENS6_IJNS7_ILi1EEESI_SI_EEESC_SE_Li256ELb1ELb1ELb1ELb0EEENS1_36VarlenDynamicPersistentTileSchedulerILi128ELi64ELi256ELi256ELb1ELb1ELb0ELb1ELb0ELb1EEEEEEEEEvNT_6ParamsE:
        .type           _ZN7cutlass13device_kernelIN5flash19enable_sm80_to_sm89INS1_16FlashAttnFwdSm80INS1_25CollectiveMainloopFwdSm80ILi8ELi1ELb0EN4cute5tupleIJNS5_1CILi128EEENS7_ILi64EEENS7_ILi192EEEEEELi192ENS_6half_tEfNS_4arch4Sm80ELb0ELb1ELb0ELb1ELb1ELb1ELb1ELb1EEENS1_21CollectiveEpilogueFwdINS6_IJS8_SA_S9_EEENS6_IJNS7_ILi1EEESI_SI_EEESC_SE_Li256ELb1ELb1ELb1ELb0EEENS1_36VarlenDynamicPersistentTileSchedulerILi128ELi64ELi256ELi256ELb1ELb1ELb0ELb1ELb0ELb1EEEEEEEEEvNT_6ParamsE,@function
        .size           _ZN7cutlass13device_kernelIN5flash19enable_sm80_to_sm89INS1_16FlashAttnFwdSm80INS1_25CollectiveMainloopFwdSm80ILi8ELi1ELb0EN4cute5tupleIJNS5_1CILi128EEENS7_ILi64EEENS7_ILi192EEEEEELi192ENS_6half_tEfNS_4arch4Sm80ELb0ELb1ELb0ELb1ELb1ELb1ELb1ELb1EEENS1_21CollectiveEpilogueFwdINS6_IJS8_SA_S9_EEENS6_IJNS7_ILi1EEESI_SI_EEESC_SE_Li256ELb1ELb1ELb1ELb0EEENS1_36VarlenDynamicPersistentTileSchedulerILi128ELi64ELi256ELi256ELb1ELb1ELb0ELb1ELb0ELb1EEEEEEEEEvNT_6ParamsE,(.L_x_59 - _ZN7cutlass13device_kernelIN5flash19enable_sm80_to_sm89INS1_16FlashAttnFwdSm80INS1_25CollectiveMainloopFwdSm80ILi8ELi1ELb0EN4cute5tupleIJNS5_1CILi128EEENS7_ILi64EEENS7_ILi192EEEEEELi192ENS_6half_tEfNS_4arch4Sm80ELb0ELb1ELb0ELb1ELb1ELb1ELb1ELb1EEENS1_21CollectiveEpilogueFwdINS6_IJS8_SA_S9_EEENS6_IJNS7_ILi1EEESI_SI_EEESC_SE_Li256ELb1ELb1ELb1ELb0EEENS1_36VarlenDynamicPersistentTileSchedulerILi128ELi64ELi256ELi256ELb1ELb1ELb0ELb1ELb0ELb1EEEEEEEEEvNT_6ParamsE)
        .other          _ZN7cutlass13device_kernelIN5flash19enable_sm80_to_sm89INS1_16FlashAttnFwdSm80INS1_25CollectiveMainloopFwdSm80ILi8ELi1ELb0EN4cute5tupleIJNS5_1CILi128EEENS7_ILi64EEENS7_ILi192EEEEEELi192ENS_6half_tEfNS_4arch4Sm80ELb0ELb1ELb0ELb1ELb1ELb1ELb1ELb1EEENS1_21CollectiveEpilogueFwdINS6_IJS8_SA_S9_EEENS6_IJNS7_ILi1EEESI_SI_EEESC_SE_Li256ELb1ELb1ELb1ELb0EEENS1_36VarlenDynamicPersistentTileSchedulerILi128ELi64ELi256ELi256ELb1ELb1ELb0ELb1ELb0ELb1EEEEEEEEEvNT_6ParamsE,@"STO_CUDA_ENTRY STV_DEFAULT"
_ZN7cutlass13device_kernelIN5flash19enable_sm80_to_sm89INS1_16FlashAttnFwdSm80INS1_25CollectiveMainloopFwdSm80ILi8ELi1ELb0EN4cute5tupleIJNS5_1CILi128EEENS7_ILi64EEENS7_ILi192EEEEEELi192ENS_6half_tEfNS_4arch4Sm80ELb0ELb1ELb0ELb1ELb1ELb1ELb1ELb1EEENS1_21CollectiveEpilogueFwdINS6_IJS8_SA_S9_EEENS6_IJNS7_ILi1EEESI_SI_EEESC_SE_Li256ELb1ELb1ELb1ELb0EEENS1_36VarlenDynamicPersistentTileSchedulerILi128ELi64ELi256ELi256ELb1ELb1ELb0ELb1ELb0ELb1EEEEEEEEEvNT_6ParamsE:
[----:B------:R-:W-:Y:S01]  /*0000*/  LDC R1, c[0x0][0x28] ;  /* 0x00000a00ff017b82 */ /* 0x000fe20000000800 */
[----:B------:R-:W-:Y:S05]  /*0010*/  EXIT ;  /* 0x000000000000794d */ /* 0x000fea0003800000 */
.L_x_23:
        /* <DEDUP_REMOVED lines=14> */
.L_x_59:


//--------------------- .text._ZN7cutlass13device_kernelIN5flash19enable_sm80_to_sm89INS1_16FlashAttnFwdSm80INS1_25CollectiveMainloopFwdSm80ILi8ELi1ELb0EN4cute5tupleIJNS5_1CILi128EEENS7_ILi64EEENS7_ILi192EEEEEELi192ENS_6half_tEfNS_4arch4Sm80ELb1ELb0ELb0ELb0ELb1ELb0ELb1ELb1EEENS1_21CollectiveEpilogueFwdINS6_IJS8_SA_S9_EEENS6_IJNS7_ILi1EEESI_SI_EEESC_SE_Li256ELb0ELb1ELb1ELb0EEENS1_30DynamicPersistentTileSchedulerILi256ELi256ELb1ELb1ELb0EEEEEEEEEvNT_6ParamsE --------------------------
	.section	.text._ZN7cutlass13device_kernelIN5flash19enable_sm80_to_sm89INS1_16FlashAttnFwdSm80INS1_25CollectiveMainloopFwdSm80ILi8ELi1ELb0EN4cute5tupleIJNS5_1CILi128EEENS7_ILi64EEENS7_ILi192EEEEEELi192ENS_6half_tEfNS_4arch4Sm80ELb1ELb0ELb0ELb0ELb1ELb0ELb1ELb1EEENS1_21CollectiveEpilogueFwdINS6_IJS8_SA_S9_EEENS6_IJNS7_ILi1EEESI_SI_EEESC_SE_Li256ELb0ELb1ELb1ELb0EEENS1_30DynamicPersistentTileSchedulerILi256ELi256ELb1ELb1ELb0EEEEEEEEEvNT_6ParamsE,"ax",@progbits
	.align	128
.text._ZN7cutlass13device_kernelIN5flash19enable_sm80_to_sm89INS1_16FlashAttnFwdSm80INS1_25CollectiveMainloopFwdSm80ILi8ELi1ELb0EN4cute5tupleIJNS5_1CILi128EEENS7_ILi64EEENS7_ILi192EEEEEELi192ENS_6half_tEfNS_4arch4Sm80ELb1ELb0ELb0ELb0ELb1ELb0ELb1ELb1EEENS1_21CollectiveEpilogueFwdINS6_IJS8_SA_S9_EEENS6_IJNS7_ILi1EEESI_SI_EEESC_SE_Li256ELb0ELb1ELb1ELb0EEENS1_30DynamicPersistentTileSchedulerILi256ELi256ELb1ELb1ELb0EEEEEEEEEvNT_6ParamsE:
        .type           _ZN7cutlass13device_kernelIN5flash19enable_sm80_to_sm89INS1_16FlashAttnFwdSm80INS1_25CollectiveMainloopFwdSm80ILi8ELi1ELb0EN4cute5tupleIJNS5_1CILi128EEENS7_ILi64EEENS7_ILi192EEEEEELi192ENS_6half_tEfNS_4arch4Sm80ELb1ELb0ELb0ELb0ELb1ELb0ELb1ELb1EEENS1_21CollectiveEpilogueFwdINS6_IJS8_SA_S9_EEENS6_IJNS7_ILi1EEESI_SI_EEESC_SE_Li256ELb0ELb1ELb1ELb0EEENS1_30DynamicPersistentTileSchedulerILi256ELi256ELb1ELb1ELb0EEEEEEEEEvNT_6ParamsE,@function
        .size           _ZN7cutlass13device_kernelIN5flash19enable_sm80_to_sm89INS1_16FlashAttnFwdSm80INS1_25CollectiveMainloopFwdSm80ILi8ELi1ELb0EN4cute5tupleIJNS5_1CILi128EEENS7_ILi64EEENS7_ILi192EEEEEELi192ENS_6half_tEfNS_4arch4Sm80ELb1ELb0ELb0ELb0ELb1ELb0ELb1ELb1EEENS1_21CollectiveEpilogueFwdINS6_IJS8_SA_S9_EEENS6_IJNS7_ILi1EEESI_SI_EEESC_SE_Li256ELb0ELb1ELb1ELb0EEENS1_30DynamicPersistentTileSchedulerILi256ELi256ELb1ELb1ELb0EEEEEEEEEvNT_6ParamsE,(.L_x_60 - _ZN7cutlass13device_kernelIN5flash19enable_sm80_to_sm89INS1_16FlashAttnFwdSm80INS1_25CollectiveMainloopFwdSm80ILi8ELi1ELb0EN4cute5tupleIJNS5_1CILi128EEENS7_ILi64EEENS7_ILi192EEEEEELi192ENS_6half_tEfNS_4arch4Sm80ELb1ELb0ELb0ELb0ELb1ELb0ELb1ELb1EEENS1_21CollectiveEpilogueFwdINS6_IJS8_SA_S9_EEENS6_IJNS7_ILi1EEESI_SI_EEESC_SE_Li256ELb0ELb1ELb1ELb0EEENS1_30DynamicPersistentTileSchedulerILi256ELi256ELb1ELb1ELb0EEEEEEEEEvNT_6ParamsE)
        .other          _ZN7cutlass13device_kernelIN5flash19enable_sm80_to_sm89INS1_16FlashAttnFwdSm80INS1_25CollectiveMainloopFwdSm80ILi8ELi1ELb0EN4cute5tupleIJNS5_1CILi128EEENS7_ILi64EEENS7_ILi192EEEEEELi192ENS_6half_tEfNS_4arch4Sm80ELb1ELb0ELb0ELb0ELb1ELb0ELb1ELb1EEENS1_21CollectiveEpilogueFwdINS6_IJS8_SA_S9_EEENS6_IJNS7_ILi1EEESI_SI_EEESC_SE_Li256ELb0ELb1ELb1ELb0EEENS1_30DynamicPersistentTileSchedulerILi256ELi256ELb1ELb1ELb0EEEEEEEEEvNT_6ParamsE,@"STO_CUDA_ENTRY STV_DEFAULT"
_ZN7cutlass13device_kernelIN5flash19enable_sm80_to_sm89INS1_16FlashAttnFwdSm80INS1_25CollectiveMainloopFwdSm80ILi8ELi1ELb0EN4cute5tupleIJNS5_1CILi128EEENS7_ILi64EEENS7_ILi192EEEEEELi192ENS_6half_tEfNS_4arch4Sm80ELb1ELb0ELb0ELb0ELb1ELb0ELb1ELb1EEENS1_21CollectiveEpilogueFwdINS6_IJS8_SA_S9_EEENS6_IJNS7_ILi1EEESI_SI_EEESC_SE_Li256ELb0ELb1ELb1ELb0EEENS1_30DynamicPersistentTileSchedulerILi256ELi256ELb1ELb1ELb0EEEEEEEEEvNT_6ParamsE:
[----:B------:R-:W-:Y:S01]  /*0000*/  LDC R1, c[0x0][0x28] ;  /* 0x00000a00ff017b82 */ /* 0x000fe20000000800 */
[----:B------:R-:W-:Y:S05]  /*0010*/  EXIT ;  /* 0x000000000000794d */ /* 0x000fea0003800000 */
.L_x_24:
        /* <DEDUP_REMOVED lines=14> */
.L_x_60:


//--------------------- .text._ZN7cutlass13device_kernelIN5flash19enable_sm80_to_sm89INS1_16FlashAttnFwdSm80INS1_25CollectiveMainloopFwdSm80ILi8ELi1ELb0EN4cute5tupleIJNS5_1CILi128EEENS7_ILi64EEENS7_ILi192EEEEEELi192ENS_6half_tEfNS_4arch4Sm80ELb1ELb0ELb0ELb1ELb1ELb0ELb1ELb1EEENS1_21CollectiveEpilogueFwdINS6_IJS8_SA_S9_EEENS6_IJNS7_ILi1EEESI_SI_EEESC_SE_Li256ELb1ELb1ELb1ELb0EEENS1_36VarlenDynamicPersistentTileSchedulerILi128ELi64ELi256ELi256ELb1ELb1ELb0ELb1ELb1ELb1EEEEEEEEEvNT_6ParamsE --------------------------
	.section	.text._ZN7cutlass13device_kernelIN5flash19enable_sm80_to_sm89INS1_16FlashAttnFwdSm80INS1_25CollectiveMainloopFwdSm80ILi8ELi1ELb0EN4cute5tupleIJNS5_1CILi128EEENS7_ILi64EEENS7_ILi192EEEEEELi192ENS_6half_tEfNS_4arch4Sm80ELb1ELb0ELb0ELb1ELb1ELb0ELb1ELb1EEENS1_21CollectiveEpilogueFwdINS6_IJS8_SA_S9_EEENS6_IJNS7_ILi1EEESI_SI_EEESC_SE_Li256ELb1ELb1ELb1ELb0EEENS1_36VarlenDynamicPersistentTileSchedulerILi128ELi64ELi256ELi256ELb1ELb1ELb0ELb1ELb1ELb1EEEEEEEEEvNT_6ParamsE,"ax",@progbits
	.align	128
.text._ZN7cutlass13device_kernelIN5flash19enable_sm80_to_sm89INS1_16FlashAttnFwdSm80INS1_25CollectiveMainloopFwdSm80ILi8ELi1ELb0EN4cute5tupleIJNS5_1CILi128EEENS7_ILi64EEENS7_ILi192EEEEEELi192ENS_6half_tEfNS_4arch4Sm80ELb1ELb0ELb0ELb1ELb1ELb0ELb1ELb1EEENS1_21CollectiveEpilogueFwdINS6_IJS8_SA_S9_EEENS6_IJNS7_ILi1EEESI_SI_EEESC_SE_Li256ELb1ELb1ELb1ELb0EEENS1_36VarlenDynamicPersistentTileSchedulerILi128ELi64ELi256ELi256ELb1ELb1ELb0ELb1ELb1ELb1EEEEEEEEEvNT_6ParamsE:
        .type           _ZN7cutlass13device_kernelIN5flash19enable_sm80_to_sm89INS1_16FlashAttnFwdSm80INS1_25CollectiveMainloopFwdSm80ILi8ELi1ELb0EN4cute5tupleIJNS5_1CILi128EEENS7_ILi64EEENS7_ILi192EEEEEELi192ENS_6half_tEfNS_4arch4Sm80ELb1ELb0ELb0ELb1ELb1ELb0ELb1ELb1EEENS1_21CollectiveEpilogueFwdINS6_IJS8_SA_S9_EEENS6_IJNS7_ILi1EEESI_SI_EEESC_SE_Li256ELb1ELb1ELb1ELb0EEENS1_36VarlenDynamicPersistentTileSchedulerILi128ELi64ELi256ELi256ELb1ELb1ELb0ELb1ELb1ELb1EEEEEEEEEvNT_6ParamsE,@function
        .size           _ZN7cutlass13device_kernelIN5flash19enable_sm80_to_sm89INS1_16FlashAttnFwdSm80INS1_25CollectiveMainloopFwdSm80ILi8ELi1ELb0EN4cute5tupleIJNS5_1CILi128EEENS7_ILi64EEENS7_ILi192EEEEEELi192ENS_6half_tEfNS_4arch4Sm80ELb1ELb0ELb0ELb1ELb1ELb0ELb1ELb1EEENS1_21CollectiveEpilogueFwdINS6_IJS8_SA_S9_EEENS6_IJNS7_ILi1EEESI_SI_EEESC_SE_Li256ELb1ELb1ELb1ELb0EEENS1_36VarlenDynamicPersistentTileSchedulerILi128ELi64ELi256ELi256ELb1ELb1ELb0ELb1ELb1ELb1EEEEEEEEEvNT_6ParamsE,(.L_x_61 - _ZN7cutlass13device_kernelIN5flash19enable_sm80_to_sm89INS1_16FlashAttnFwdSm80INS1_25CollectiveMainloopFwdSm80ILi8ELi1ELb0EN4cute5tupleIJNS5_1CILi128EEENS7_ILi64EEENS7_ILi192EEEEEELi192ENS_6half_tEfNS_4arch4Sm80ELb1ELb0ELb0ELb1ELb1ELb0ELb1ELb1EEENS1_21CollectiveEpilogueFwdINS6_IJS8_SA_S9_EEENS6_IJNS7_ILi1EEESI_SI_EEESC_SE_Li256ELb1ELb1ELb1ELb0EEENS1_36VarlenDynamicPersistentTileSchedulerILi128ELi64ELi256ELi256ELb1ELb1ELb0ELb1ELb1ELb1EEEEEEEEEvNT_6ParamsE)
        .other          _ZN7cutlass13device_kernelIN5flash19enable_sm80_to_sm89INS1_16FlashAttnFwdSm80INS1_25CollectiveMainloopFwdSm80ILi8ELi1ELb0EN4cute5tupleIJNS5_1CILi128EEENS7_ILi64EEENS7_ILi192EEEEEELi192ENS_6half_tEfNS_4arch4Sm80ELb1ELb0ELb0ELb1ELb1ELb0ELb1ELb1EEENS1_21CollectiveEpilogueFwdINS6_IJS8_SA_S9_EEENS6_IJNS7_ILi1EEESI_SI_EEESC_SE_Li256ELb1ELb1ELb1ELb0EEENS1_36VarlenDynamicPersistentTileSchedulerILi128ELi64ELi256ELi256ELb1ELb1ELb0ELb1ELb1ELb1EEEEEEEEEvNT_6ParamsE,@"STO_CUDA_ENTRY STV_DEFAULT"
_ZN7cutlass13device_kernelIN5flash19enable_sm80_to_sm89INS1_16FlashAttnFwdSm80INS1_25CollectiveMainloopFwdSm80ILi8ELi1ELb0EN4cute5tupleIJNS5_1CILi128EEENS7_ILi64EEENS7_ILi192EEEEEELi192ENS_6half_tEfNS_4arch4Sm80ELb1ELb0ELb0ELb1ELb1ELb0ELb1ELb1EEENS1_21CollectiveEpilogueFwdINS6_IJS8_SA_S9_EEENS6_IJNS7_ILi1EEESI_SI_EEESC_SE_Li256ELb1ELb1ELb1ELb0EEENS1_36VarlenDynamicPersistentTileSchedulerILi128ELi64ELi256ELi256ELb1ELb1ELb0ELb1ELb1ELb1EEEEEEEEEvNT_6ParamsE:
[----:B------:R-:W-:Y:S01]  /*0000*/  LDC R1, c[0x0][0x28] ;  /* 0x00000a00ff017b82 */ /* 0x000fe20000000800 */
[----:B------:R-:W-:Y:S05]  /*0010*/  EXIT ;  /* 0x000000000000794d */ /* 0x000fea0003800000 */
.L_x_25:
        /* <DEDUP_REMOVED lines=14> */
.L_x_61:


//--------------------- .text._ZN7cutlass13device_kernelIN5flash19enable_sm80_to_sm89INS1_16FlashAttnFwdSm80INS1_25CollectiveMainloopFwdSm80ILi8ELi1ELb0EN4cute5tupleIJNS5_1CILi128EEENS7_ILi64EEENS7_ILi192EEEEEELi192ENS_6half_tEfNS_4arch4Sm80ELb1ELb0ELb0ELb1ELb1ELb1ELb1ELb1EEENS1_21CollectiveEpilogueFwdINS6_IJS8_SA_S9_EEENS6_IJNS7_ILi1EEESI_SI_EEESC_SE_Li256ELb1ELb1ELb1ELb0EEENS1_36VarlenDynamicPersistentTileSchedulerILi128ELi64ELi256ELi256ELb1ELb1ELb0ELb1ELb1ELb1EEEEEEEEEvNT_6ParamsE --------------------------
	.section	.text._ZN7cutlass13device_kernelIN5flash19enable_sm80_to_sm89INS1_16FlashAttnFwdSm80INS1_25CollectiveMainloopFwdSm80ILi8ELi1ELb0EN4cute5tupleIJNS5_1CILi128EEENS7_ILi64EEENS7_ILi192EEEEEELi192ENS_6half_tEfNS_4arch4Sm80ELb1ELb0ELb0ELb1ELb1ELb1ELb1ELb1EEENS1_21CollectiveEpilogueFwdINS6_IJS8_SA_S9_EEENS6_IJNS7_ILi1EEESI_SI_EEESC_SE_Li256ELb1ELb1ELb1ELb0EEENS1_36VarlenDynamicPersistentTileSchedulerILi128ELi64ELi256ELi256ELb1ELb1ELb0ELb1ELb1ELb1EEEEEEEEEvNT_6ParamsE,"ax",@progbits
	.align	128
.text._ZN7cutlass13device_kernelIN5flash19enable_sm80_to_sm89INS1_16FlashAttnFwdSm80INS1_25CollectiveMainloopFwdSm80ILi8ELi1ELb0EN4cute5tupleIJNS5_1CILi128EEENS7_ILi64EEENS7_ILi192EEEEEELi192ENS_6half_tEfNS_4arch4Sm80ELb1ELb0ELb0ELb1ELb1ELb1ELb1ELb1EEENS1_21CollectiveEpilogueFwdINS6_IJS8_SA_S9_EEENS6_IJNS7_ILi1EEESI_SI_EEESC_SE_Li256ELb1ELb1ELb1ELb0EEENS1_36VarlenDynamicPersistentTileSchedulerILi128ELi64ELi256ELi256ELb1ELb1ELb0ELb1ELb1ELb1EEEEEEEEEvNT_6ParamsE:
        .type           _ZN7cutlass13device_kernelIN5flash19enable_sm80_to_sm89INS1_16FlashAttnFwdSm80INS1_25CollectiveMainloopFwdSm80ILi8ELi1ELb0EN4cute5tupleIJNS5_1CILi128EEENS7_ILi64EEENS7_ILi192EEEEEELi192ENS_6half_tEfNS_4arch4Sm80ELb1ELb0ELb0ELb1ELb1ELb1ELb1ELb1EEENS1_21CollectiveEpilogueFwdINS6_IJS8_SA_S9_EEENS6_IJNS7_ILi1EEESI_SI_EEESC_SE_Li256ELb1ELb1ELb1ELb0EEENS1_36VarlenDynamicPersistentTileSchedulerILi128ELi64ELi256ELi256ELb1ELb1ELb0ELb1ELb1ELb1EEEEEEEEEvNT_6ParamsE,@function
        .size           _ZN7cutlass13device_kernelIN5flash19enable_sm80_to_sm89INS1_16FlashAttnFwdSm80INS1_25CollectiveMainloopFwdSm80ILi8ELi1ELb0EN4cute5tupleIJNS5_1CILi128EEENS7_ILi64EEENS7_ILi192EEEEEELi192ENS_6half_tEfNS_4arch4Sm80ELb1ELb0ELb0ELb1ELb1ELb1ELb1ELb1EEENS1_21CollectiveEpilogueFwdINS6_IJS8_SA_S9_EEENS6_IJNS7_ILi1EEESI_SI_EEESC_SE_Li256ELb1ELb1ELb1ELb0EEENS1_36VarlenDynamicPersistentTileSchedulerILi128ELi64ELi256ELi256ELb1ELb1ELb0ELb1ELb1ELb1EEEEEEEEEvNT_6ParamsE,(.L_x_62 - _ZN7cutlass13device_kernelIN5flash19enable_sm80_to_sm89INS1_16FlashAttnFwdSm80INS1_25CollectiveMainloopFwdSm80ILi8ELi1ELb0EN4cute5tupleIJNS5_1CILi128EEENS7_ILi64EEENS7_ILi192EEEEEELi192ENS_6half_tEfNS_4arch4Sm80ELb1ELb0ELb0ELb1ELb1ELb1ELb1ELb1EEENS1_21CollectiveEpilogueFwdINS6_IJS8_SA_S9_EEENS6_IJNS7_ILi1EEESI_SI_EEESC_SE_Li256ELb1ELb1ELb1ELb0EEENS1_36VarlenDynamicPersistentTileSchedulerILi128ELi64ELi256ELi256ELb1ELb1ELb0ELb1ELb1ELb1EEEEEEEEEvNT_6ParamsE)
        .other          _ZN7cutlass13device_kernelIN5flash19enable_sm80_to_sm89INS1_16FlashAttnFwdSm80INS1_25CollectiveMainloopFwdSm80ILi8ELi1ELb0EN4cute5tupleIJNS5_1CILi128EEENS7_ILi64EEENS7_ILi192EEEEEELi192ENS_6half_tEfNS_4arch4Sm80ELb1ELb0ELb0ELb1ELb1ELb1ELb1ELb1EEENS1_21CollectiveEpilogueFwdINS6_IJS8_SA_S9_EEENS6_IJNS7_ILi1EEESI_SI_EEESC_SE_Li256ELb1ELb1ELb1ELb0EEENS1_36VarlenDynamicPersistentTileSchedulerILi128ELi64ELi256ELi256ELb1ELb1ELb0ELb1ELb1ELb1EEEEEEEEEvNT_6ParamsE,@"STO_CUDA_ENTRY STV_DEFAULT"
_ZN7cutlass13device_kernelIN5flash19enable_sm80_to_sm89INS1_16FlashAttnFwdSm80INS1_25CollectiveMainloopFwdSm80ILi8ELi1ELb0EN4cute5tupleIJNS5_1CILi128EEENS7_ILi64EEENS7_ILi192EEEEEELi192ENS_6half_tEfNS_4arch4Sm80ELb1ELb0ELb0ELb1ELb1ELb1ELb1ELb1EEENS1_21CollectiveEpilogueFwdINS6_IJS8_SA_S9_EEENS6_IJNS7_ILi1EEESI_SI_EEESC_SE_Li256ELb1ELb1ELb1ELb0EEENS1_36VarlenDynamicPersistentTileSchedulerILi128ELi64ELi256ELi256ELb1ELb1ELb0ELb1ELb1ELb1EEEEEEEEEvNT_6ParamsE:
[----:B------:R-:W-:Y:S01]  /*0000*/  LDC R1, c[0x0][0x28] ;  /* 0x00000a00ff017b82 */ /* 0x000fe20000000800 */
[----:B------:R-:W-:Y:S05]  /*0010*/  EXIT ;  /* 0x000000000000794d */ /* 0x000fea0003800000 */
.L_x_26:
        /* <DEDUP_REMOVED lines=14> */
.L_x_62:


//--------------------- .text._ZN7cutlass13device_kernelIN5flash19enable_sm80_to_sm89INS1_16FlashAttnFwdSm80INS1_25CollectiveMainloopFwdSm80ILi8ELi2ELb0EN4cute5tupleIJNS5_1CILi128EEENS7_ILi64EEENS7_ILi192EEEEEELi192ENS_6half_tEfNS_4arch4Sm80ELb0ELb0ELb0ELb0ELb1ELb0ELb1ELb1EEENS1_21CollectiveEpilogueFwdINS6_IJS8_SA_S9_EEENS6_IJNS7_ILi1EEESI_SI_EEESC_SE_Li256ELb0ELb1ELb1ELb0EEENS1_19SingleTileSchedulerILb0ELb1ELb1ELi128EEEEEEEEEvNT_6ParamsE --------------------------
	.section	.text._ZN7cutlass13device_kernelIN5flash19enable_sm80_to_sm89INS1_16FlashAttnFwdSm80INS1_25CollectiveMainloopFwdSm80ILi8ELi2ELb0EN4cute5tupleIJNS5_1CILi128EEENS7_ILi64EEENS7_ILi192EEEEEELi192ENS_6half_tEfNS_4arch4Sm80ELb0ELb0ELb0ELb0ELb1ELb0ELb1ELb1EEENS1_21CollectiveEpilogueFwdINS6_IJS8_SA_S9_EEENS6_IJNS7_ILi1EEESI_SI_EEESC_SE_Li256ELb0ELb1ELb1ELb0EEENS1_19SingleTileSchedulerILb0ELb1ELb1ELi128EEEEEEEEEvNT_6ParamsE,"ax",@progbits
	.align	128
.text._ZN7cutlass13device_kernelIN5flash19enable_sm80_to_sm89INS1_16FlashAttnFwdSm80INS1_25CollectiveMainloopFwdSm80ILi8ELi2ELb0EN4cute5tupleIJNS5_1CILi128EEENS7_ILi64EEENS7_ILi192EEEEEELi192ENS_6half_tEfNS_4arch4Sm80ELb0ELb0ELb0ELb0ELb1ELb0ELb1ELb1EEENS1_21CollectiveEpilogueFwdINS6_IJS8_SA_S9_EEENS6_IJNS7_ILi1EEESI_SI_EEESC_SE_Li256ELb0ELb1ELb1ELb0EEENS1_19SingleTileSchedulerILb0ELb1ELb1ELi128EEEEEEEEEvNT_6ParamsE:
        .type           _ZN7cutlass13device_kernelIN5flash19enable_sm80_to_sm89INS1_16FlashAttnFwdSm80INS1_25CollectiveMainloopFwdSm80ILi8ELi2ELb0EN4cute5tupleIJNS5_1CILi128EEENS7_ILi64EEENS7_ILi192EEEEEELi192ENS_6half_tEfNS_4arch4Sm80ELb0ELb0ELb0ELb0ELb1ELb0ELb1ELb1EEENS1_21CollectiveEpilogueFwdINS6_IJS8_SA_S9_EEENS6_IJNS7_ILi1EEESI_SI_EEESC_SE_Li256ELb0ELb1ELb1ELb0EEENS1_19SingleTileSchedulerILb0ELb1ELb1ELi128EEEEEEEEEvNT_6ParamsE,@function
        .size           _ZN7cutlass13device_kernelIN5flash19enable_sm80_to_sm89INS1_16FlashAttnFwdSm80INS1_25CollectiveMainloopFwdSm80ILi8ELi2ELb0EN4cute5tupleIJNS5_1CILi128EEENS7_ILi64EEENS7_ILi192EEEEEELi192ENS_6half_tEfNS_4arch4Sm80ELb0ELb0ELb0ELb0ELb1ELb0ELb1ELb1EEENS1_21CollectiveEpilogueFwdINS6_IJS8_SA_S9_EEENS6_IJNS7_ILi1EEESI_SI_EEESC_SE_Li256ELb0ELb1ELb1ELb0EEENS1_19SingleTileSchedulerILb0ELb1ELb1ELi128EEEEEEEEEvNT_6ParamsE,(.L_x_63 - _ZN7cutlass13device_kernelIN5flash19enable_sm80_to_sm89INS1_16FlashAttnFwdSm80INS1_25CollectiveMainloopFwdSm80ILi8ELi2ELb0EN4cute5tupleIJNS5_1CILi128EEENS7_ILi64EEENS7_ILi192EEEEEELi192ENS_6half_tEfNS_4arch4Sm80ELb0ELb0ELb0ELb0ELb1ELb0ELb1ELb1EEENS1_21CollectiveEpilogueFwdINS6_IJS8_SA_S9_EEENS6_IJNS7_ILi1EEESI_SI_EEESC_SE_Li256ELb0ELb1ELb1ELb0EEENS1_19SingleTileSchedulerILb0ELb1ELb1ELi128EEEEEEEEEvNT_6ParamsE)
        .other          _ZN7cutlass13device_kernelIN5flash19enable_sm80_to_sm89INS1_16FlashAttnFwdSm80INS1_25CollectiveMainloopFwdSm80ILi8ELi2ELb0EN4cute5tupleIJNS5_1CILi128EEENS7_ILi64EEENS7_ILi192EEEEEELi192ENS_6half_tEfNS_4arch4Sm80ELb0ELb0ELb0ELb0ELb1ELb0ELb1ELb1EEENS1_21CollectiveEpilogueFwdINS6_IJS8_SA_S9_EEENS6_IJNS7_ILi1EEESI_SI_EEESC_SE_Li256ELb0ELb1ELb1ELb0EEENS1_19SingleTileSchedulerILb0ELb1ELb1ELi128EEEEEEEEEvNT_6ParamsE,@"STO_CUDA_ENTRY STV_DEFAULT"
_ZN7cutlass13device_kernelIN5flash19enable_sm80_to_sm89INS1_16FlashAttnFwdSm80INS1_25CollectiveMainloopFwdSm80ILi8ELi2ELb0EN4cute5tupleIJNS5_1CILi128EEENS7_ILi64EEENS7_ILi192EEEEEELi192ENS_6half_tEfNS_4arch4Sm80ELb0ELb0ELb0ELb0ELb1ELb0ELb1ELb1EEENS1_21CollectiveEpilogueFwdINS6_IJS8_SA_S9_EEENS6_IJNS7_ILi1EEESI_SI_EEESC_SE_Li256ELb0ELb1ELb1ELb0EEENS1_19SingleTileSchedulerILb0ELb1ELb1ELi128EEEEEEEEEvNT_6ParamsE:
[----:B------:R-:W-:Y:S01]  /*0000*/  LDC R1, c[0x0][0x28] ;  /* 0x00000a00ff017b82 */ /* 0x000fe20000000800 */
[----:B------:R-:W-:Y:S05]  /*0010*/  EXIT ;  /* 0x000000000000794d */ /* 0x000fea0003800000 */
.L_x_27:
        /* <DEDUP_REMOVED lines=14> */
.L_x_63:


//--------------------- .text._ZN7cutlass13device_kernelIN5flash19enable_sm80_to_sm89INS1_16FlashAttnFwdSm80INS1_25CollectiveMainloopFwdSm80ILi8ELi2ELb0EN4cute5tupleIJNS5_1CILi128EEENS7_ILi64EEENS7_ILi192EEEEEELi192ENS_6half_tEfNS_4arch4Sm80ELb0ELb0ELb0ELb1ELb1ELb0ELb1ELb1EEENS1_21CollectiveEpilogueFwdINS6_IJS8_SA_S9_EEENS6_IJNS7_ILi1EEESI_SI_EEESC_SE_Li256ELb1ELb1ELb1ELb0EEENS1_36VarlenDynamicPersistentTileSchedulerILi128ELi64ELi256ELi256ELb1ELb1ELb0ELb0ELb1ELb1EEEEEEEEEvNT_6ParamsE --------------------------
	.section	.text._ZN7cutlass13device_kernelIN5flash19enable_sm80_to_sm89INS1_16FlashAttnFwdSm80INS1_25CollectiveMainloopFwdSm80ILi8ELi2ELb0EN4cute5tupleIJNS5_1CILi128EEENS7_ILi64EEENS7_ILi192EEEEEELi192ENS_6half_tEfNS_4arch4Sm80ELb0ELb0ELb0ELb1ELb1ELb0ELb1ELb1EEENS1_21CollectiveEpilogueFwdINS6_IJS8_SA_S9_EEENS6_IJNS7_ILi1EEESI_SI_EEESC_SE_Li256ELb1ELb1ELb1ELb0EEENS1_36VarlenDynamicPersistentTileSchedulerILi128ELi64ELi256ELi256ELb1ELb1ELb0ELb0ELb1ELb1EEEEEEEEEvNT_6ParamsE,"ax",@progbits
	.align	128
.text._ZN7cutlass13device_kernelIN5flash19enable_sm80_to_sm89INS1_16FlashAttnFwdSm80INS1_25CollectiveMainloopFwdSm80ILi8ELi2ELb0EN4cute5tupleIJNS5_1CILi128EEENS7_ILi64EEENS7_ILi192EEEEEELi192ENS_6half_tEfNS_4arch4Sm80ELb0ELb0ELb0ELb1ELb1ELb0ELb1ELb1EEENS1_21CollectiveEpilogueFwdINS6_IJS8_SA_S9_EEENS6_IJNS7_ILi1EEESI_SI_EEESC_SE_Li256ELb1ELb1ELb1ELb0EEENS1_36VarlenDynamicPersistentTileSchedulerILi128ELi64ELi256ELi256ELb1ELb1ELb0ELb0ELb1ELb1EEEEEEEEEvNT_6ParamsE:
        .type           _ZN7cutlass13device_kernelIN5flash19enable_sm80_to_sm89INS1_16FlashAttnFwdSm80INS1_25CollectiveMainloopFwdSm80ILi8ELi2ELb0EN4cute5tupleIJNS5_1CILi128EEENS7_ILi64EEENS7_ILi192EEEEEELi192ENS_6half_tEfNS_4arch4Sm80ELb0ELb0ELb0ELb1ELb1ELb0ELb1ELb1EEENS1_21CollectiveEpilogueFwdINS6_IJS8_SA_S9_EEENS6_IJNS7_ILi1EEESI_SI_EEESC_SE_Li256ELb1ELb1ELb1ELb0EEENS1_36VarlenDynamicPersistentTileSchedulerILi128ELi64ELi256ELi256ELb1ELb1ELb0ELb0ELb1ELb1EEEEEEEEEvNT_6ParamsE,@function
        .size           _ZN7cutlass13device_kernelIN5flash19enable_sm80_to_sm89INS1_16FlashAttnFwdSm80INS1_25CollectiveMainloopFwdSm80ILi8ELi2ELb0EN4cute5tupleIJNS5_1CILi128EEENS7_ILi64EEENS7_ILi192EEEEEELi192ENS_6half_tEfNS_4arch4Sm80ELb0ELb0ELb0ELb1ELb1ELb0ELb1ELb1EEENS1_21CollectiveEpilogueFwdINS6_IJS8_SA_S9_EEENS6_IJNS7_ILi1EEESI_SI_EEESC_SE_Li256ELb1ELb1ELb1ELb0EEENS1_36VarlenDynamicPersistentTileSchedulerILi128ELi64ELi256ELi256ELb1ELb1ELb0ELb0ELb1ELb1EEEEEEEEEvNT_6ParamsE,(.L_x_64 - _ZN7cutlass13device_kernelIN5flash19enable_sm80_to_sm89INS1_16FlashAttnFwdSm80INS1_25CollectiveMainloopFwdSm80ILi8ELi2ELb0EN4cute5tupleIJNS5_1CILi128EEENS7_ILi64EEENS7_ILi192EEEEEELi192ENS_6half_tEfNS_4arch4Sm80ELb0ELb0ELb0ELb1ELb1ELb0ELb1ELb1EEENS1_21CollectiveEpilogueFwdINS6_IJS8_SA_S9_EEENS6_IJNS7_ILi1EEESI_SI_EEESC_SE_Li256ELb1ELb1ELb1ELb0EEENS1_36VarlenDynamicPersistentTileSchedulerILi128ELi64ELi256ELi256ELb1ELb1ELb0ELb0ELb1ELb1EEEEEEEEEvNT_6ParamsE)
        .other          _ZN7cutlass13device_kernelIN5flash19enable_sm80_to_sm89INS1_16FlashAttnFwdSm80INS1_25CollectiveMainloopFwdSm80ILi8ELi2ELb0EN4cute5tupleIJNS5_1CILi128EEENS7_ILi64EEENS7_ILi192EEEEEELi192ENS_6half_tEfNS_4arch4Sm80ELb0ELb0ELb0ELb1ELb1ELb0ELb1ELb1EEENS1_21CollectiveEpilogueFwdINS6_IJS8_SA_S9_EEENS6_IJNS7_ILi1EEESI_SI_EEESC_SE_Li256ELb1ELb1ELb1ELb0EEENS1_36VarlenDynamicPersistentTileSchedulerILi128ELi64ELi256ELi256ELb1ELb1ELb0ELb0ELb1ELb1EEEEEEEEEvNT_6ParamsE,@"STO_CUDA_ENTRY STV_DEFAULT"
_ZN7cutlass13device_kernelIN5flash19enable_sm80_to_sm89INS1_16FlashAttnFwdSm80INS1_25CollectiveMainloopFwdSm80ILi8ELi2ELb0EN4cute5tupleIJNS5_1CILi128EEENS7_ILi64EEENS7_ILi192EEEEEELi192ENS_6half_tEfNS_4arch4Sm80ELb0ELb0ELb0ELb1ELb1ELb0ELb1ELb1EEENS1_21CollectiveEpilogueFwdINS6_IJS8_SA_S9_EEENS6_IJNS7_ILi1EEESI_SI_EEESC_SE_Li256ELb1ELb1ELb1ELb0EEENS1_36VarlenDynamicPersistentTileSchedulerILi128ELi64ELi256ELi256ELb1ELb1ELb0ELb0ELb1ELb1EEEEEEEEEvNT_6ParamsE:
[----:B------:R-:W-:Y:S01]  /*0000*/  LDC R1, c[0x0][0x28] ;  /* 0x00000a00ff017b82 */ /* 0x000fe20000000800 */
[----:B------:R-:W-:Y:S05]  /*0010*/  EXIT ;  /* 0x000000000000794d */ /* 0x000fea0003800000 */
.L_x_28:
        /* <DEDUP_REMOVED lines=14> */
.L_x_64:


//--------------------- .text._ZN7cutlass13device_kernelIN5flash19enable_sm80_to_sm89INS1_16FlashAttnFwdSm80INS1_25CollectiveMainloopFwdSm80ILi8ELi2ELb0EN4cute5tupleIJNS5_1CILi128EEENS7_ILi64EEENS7_ILi192EEEEEELi192ENS_6half_tEfNS_4arch4Sm80ELb0ELb0ELb0ELb1ELb1ELb1ELb1ELb1EEENS1_21CollectiveEpilogueFwdINS6_IJS8_SA_S9_EEENS6_IJNS7_ILi1EEESI_SI_EEESC_SE_Li256ELb1ELb1ELb1ELb0EEENS1_36VarlenDynamicPersistentTileSchedulerILi128ELi64ELi256ELi256ELb1ELb1ELb0ELb0ELb1ELb1EEEEEEEEEvNT_6ParamsE --------------------------
	.section	.text._ZN7cutlass13device_kernelIN5flash19enable_sm80_to_sm89INS1_16FlashAttnFwdSm80INS1_25CollectiveMainloopFwdSm80ILi8ELi2ELb0EN4cute5tupleIJNS5_1CILi128EEENS7_ILi64EEENS7_ILi192EEEEEELi192ENS_6half_tEfNS_4arch4Sm80ELb0ELb0ELb0ELb1ELb1ELb1ELb1ELb1EEENS1_21CollectiveEpilogueFwdINS6_IJS8_SA_S9_EEENS6_IJNS7_ILi1EEESI_SI_EEESC_SE_Li256ELb1ELb1ELb1ELb0EEENS1_36VarlenDynamicPersistentTileSchedulerILi128ELi64ELi256ELi256ELb1ELb1ELb0ELb0ELb1ELb1EEEEEEEEEvNT_6ParamsE,"ax",@progbits
	.align	128
.text._ZN7cutlass13device_kernelIN5flash19enable_sm80_to_sm89INS1_16FlashAttnFwdSm80INS1_25CollectiveMainloopFwdSm80ILi8ELi2ELb0EN4cute5tupleIJNS5_1CILi128EEENS7_ILi64EEENS7_ILi192EEEEEELi192ENS_6half_tEfNS_4arch4Sm80ELb0ELb0ELb0ELb1ELb1ELb1ELb1ELb1EEENS1_21CollectiveEpilogueFwdINS6_IJS8_SA_S9_EEENS6_IJNS7_ILi1EEESI_SI_EEESC_SE_Li256ELb1ELb1ELb1ELb0EEENS1_36VarlenDynamicPersistentTileSchedulerILi128ELi64ELi256ELi256ELb1ELb1ELb0ELb0ELb1ELb1EEEEEEEEEvNT_6ParamsE:
        .type           _ZN7cutlass13device_kernelIN5flash19enable_sm80_to_sm89INS1_16FlashAttnFwdSm80INS1_25CollectiveMainloopFwdSm80ILi8ELi2ELb0EN4cute5tupleIJNS5_1CILi128EEENS7_ILi64EEENS7_ILi192EEEEEELi192ENS_6half_tEfNS_4arch4Sm80ELb0ELb0ELb0ELb1ELb1ELb1ELb1ELb1EEENS1_21CollectiveEpilogueFwdINS6_IJS8_SA_S9_EEENS6_IJNS7_ILi1EEESI_SI_EEESC_SE_Li256ELb1ELb1ELb1ELb0EEENS1_36VarlenDynamicPersistentTileSchedulerILi128ELi64ELi256ELi256ELb1ELb1ELb0ELb0ELb1ELb1EEEEEEEEEvNT_6ParamsE,@function
        .size           _ZN7cutlass13device_kernelIN5flash19enable_sm80_to_sm89INS1_16FlashAttnFwdSm80INS1_25CollectiveMainloopFwdSm80ILi8ELi2ELb0EN4cute5tupleIJNS5_1CILi128EEENS7_ILi64EEENS7_ILi192EEEEEELi192ENS_6half_tEfNS_4arch4Sm80ELb0ELb0ELb0ELb1ELb1ELb1ELb1ELb1EEENS1_21CollectiveEpilogueFwdINS6_IJS8_SA_S9_EEENS6_IJNS7_ILi1EEESI_SI_EEESC_SE_Li256ELb1ELb1ELb1ELb0EEENS1_36VarlenDynamicPersistentTileSchedulerILi128ELi64ELi256ELi256ELb1ELb1ELb0ELb0ELb1ELb1EEEEEEEEEvNT_6ParamsE,(.L_x_65 - _ZN7cutlass13device_kernelIN5flash19enable_sm80_to_sm89INS1_16FlashAttnFwdSm80INS1_25CollectiveMainloopFwdSm80ILi8ELi2ELb0EN4cute5tupleIJNS5_1CILi128EEENS7_ILi64EEENS7_ILi192EEEEEELi192ENS_6half_tEfNS_4arch4Sm80ELb0ELb0ELb0ELb1ELb1ELb1ELb1ELb1EEENS1_21CollectiveEpilogueFwdINS6_IJS8_SA_S9_EEENS6_IJNS7_ILi1EEESI_SI_EEESC_SE_Li256ELb1ELb1ELb1ELb0EEENS1_36VarlenDynamicPersistentTileSchedulerILi128ELi64ELi256ELi256ELb1ELb1ELb0ELb0ELb1ELb1EEEEEEEEEvNT_6ParamsE)
        .other          _ZN7cutlass13device_kernelIN5flash19enable_sm80_to_sm89INS1_16FlashAttnFwdSm80INS1_25CollectiveMainloopFwdSm80ILi8ELi2ELb0EN4cute5tupleIJNS5_1CILi128EEENS7_ILi64EEENS7_ILi192EEEEEELi192ENS_6half_tEfNS_4arch4Sm80ELb0ELb0ELb0ELb1ELb1ELb1ELb1ELb1EEENS1_21CollectiveEpilogueFwdINS6_IJS8_SA_S9_EEENS6_IJNS7_ILi1EEESI_SI_EEESC_SE_Li256ELb1ELb1ELb1ELb0EEENS1_36VarlenDynamicPersistentTileSchedulerILi128ELi64ELi256ELi256ELb1ELb1ELb0ELb0ELb1ELb1EEEEEEEEEvNT_6ParamsE,@"STO_CUDA_ENTRY STV_DEFAULT"
_ZN7cutlass13device_kernelIN5flash19enable_sm80_to_sm89INS1_16FlashAttnFwdSm80INS1_25CollectiveMainloopFwdSm80ILi8ELi2ELb0EN4cute5tupleIJNS5_1CILi128EEENS7_ILi64EEENS7_ILi192EEEEEELi192ENS_6half_tEfNS_4arch4Sm80ELb0ELb0ELb0ELb1ELb1ELb1ELb1ELb1EEENS1_21CollectiveEpilogueFwdINS6_IJS8_SA_S9_EEENS6_IJNS7_ILi1EEESI_SI_EEESC_SE_Li256ELb1ELb1ELb1ELb0EEENS1_36VarlenDynamicPersistentTileSchedulerILi128ELi64ELi256ELi256ELb1ELb1ELb0ELb0ELb1ELb1EEEEEEEEEvNT_6ParamsE:
[----:B------:R-:W-:Y:S01]  /*0000*/  LDC R1, c[0x0][0x28] ;  /* 0x00000a00ff017b82 */ /* 0x000fe20000000800 */
[----:B------:R-:W-:Y:S05]  /*0010*/  EXIT ;  /* 0x000000000000794d */ /* 0x000fea0003800000 */
.L_x_29:
        /* <DEDUP_REMOVED lines=14> */
.L_x_65:


//--------------------- .text._ZN7cutlass13device_kernelIN5flash19enable_sm80_to_sm89INS1_16FlashAttnFwdSm80INS1_25CollectiveMainloopFwdSm80ILi8ELi2ELb0EN4cute5tupleIJNS5_1CILi128EEENS7_ILi64EEENS7_ILi192EEEEEELi192ENS_6half_tEfNS_4arch4Sm80ELb0ELb1ELb0ELb0ELb1ELb0ELb1ELb1EEENS1_21CollectiveEpilogueFwdINS6_IJS8_SA_S9_EEENS6_IJNS7_ILi1EEESI_SI_EEESC_SE_Li256ELb0ELb1ELb1ELb0EEENS1_19SingleTileSchedulerILb0ELb1ELb1ELi128EEEEEEEEEvNT_6ParamsE --------------------------
	.section	.text._ZN7cutlass13device_kernelIN5flash19enable_sm80_to_sm89INS1_16FlashAttnFwdSm80INS1_25CollectiveMainloopFwdSm80ILi8ELi2ELb0EN4cute5tupleIJNS5_1CILi128EEENS7_ILi64EEENS7_ILi192EEEEEELi192ENS_6half_tEfNS_4arch4Sm80ELb0ELb1ELb0ELb0ELb1ELb0ELb1ELb1EEENS1_21CollectiveEpilogueFwdINS6_IJS8_SA_S9_EEENS6_IJNS7_ILi1EEESI_SI_EEESC_SE_Li256ELb0ELb1ELb1ELb0EEENS1_19SingleTileSchedulerILb0ELb1ELb1ELi128EEEEEEEEEvNT_6ParamsE,"ax",@progbits
	.align	128
.text._ZN7cutlass13device_kernelIN5flash19enable_sm80_to_sm89INS1_16FlashAttnFwdSm80INS1_25CollectiveMainloopFwdSm80ILi8ELi2ELb0EN4cute5tupleIJNS5_1CILi128EEENS7_ILi64EEENS7_ILi192EEEEEELi192ENS_6half_tEfNS_4arch4Sm80ELb0ELb1ELb0ELb0ELb1ELb0ELb1ELb1EEENS1_21CollectiveEpilogueFwdINS6_IJS8_SA_S9_EEENS6_IJNS7_ILi1EEESI_SI_EEESC_SE_Li256ELb0ELb1ELb1ELb0EEENS1_19SingleTileSchedulerILb0ELb1ELb1ELi128EEEEEEEEEvNT_6ParamsE:
        .type           _ZN7cutlass13device_kernelIN5flash19enable_sm80_to_sm89INS1_16FlashAttnFwdSm80INS1_25CollectiveMainloopFwdSm80ILi8ELi2ELb0EN4cute5tupleIJNS5_1CILi128EEENS7_ILi64EEENS7_ILi192EEEEEELi192ENS_6half_tEfNS_4arch4Sm80ELb0ELb1ELb0ELb0ELb1ELb0ELb1ELb1EEENS1_21CollectiveEpilogueFwdINS6_IJS8_SA_S9_EEENS6_IJNS7_ILi1EEESI_SI_EEESC_SE_Li256ELb0ELb1ELb1ELb0EEENS1_19SingleTileSchedulerILb0ELb1ELb1ELi128EEEEEEEEEvNT_6ParamsE,@function
        .size           _ZN7cutlass13device_kernelIN5flash19enable_sm80_to_sm89INS1_16FlashAttnFwdSm80INS1_25CollectiveMainloopFwdSm80ILi8ELi2ELb0EN4cute5tupleIJNS5_1CILi128EEENS7_ILi64EEENS7_ILi192EEEEEELi192ENS_6half_tEfNS_4arch4Sm80ELb0ELb1ELb0ELb0ELb1ELb0ELb1ELb1EEENS1_21CollectiveEpilogueFwdINS6_IJS8_SA_S9_EEENS6_IJNS7_ILi1EEESI_SI_EEESC_SE_Li256ELb0ELb1ELb1ELb0EEENS1_19SingleTileSchedulerILb0ELb1ELb1ELi128EEEEEEEEEvNT_6ParamsE,(.L_x_66 - _ZN7cutlass13device_kernelIN5flash19enable_sm80_to_sm89INS1_16FlashAttnFwdSm80INS1_25CollectiveMainloopFwdSm80ILi8ELi2ELb0EN4cute5tupleIJNS5_1CILi128EEENS7_ILi64EEENS7_ILi192EEEEEELi192ENS_6half_tEfNS_4arch4Sm80ELb0ELb1ELb0ELb0ELb1ELb0ELb1ELb1EEENS1_21CollectiveEpilogueFwdINS6_IJS8_SA_S9_EEENS6_IJNS7_ILi1EEESI_SI_EEESC_SE_Li256ELb0ELb1ELb1ELb0EEENS1_19SingleTileSchedulerILb0ELb1ELb1ELi128EEEEEEEEEvNT_6ParamsE)
        .other          _ZN7cutlass13device_kernelIN5flash19enable_sm80_to_sm89INS1_16FlashAttnFwdSm80INS1_25CollectiveMainloopFwdSm80ILi8ELi2ELb0EN4cute5tupleIJNS5_1CILi128EEENS7_ILi64EEENS7_ILi192EEEEEELi192ENS_6half_tEfNS_4arch4Sm80ELb0ELb1ELb0ELb0ELb1ELb0ELb1ELb1EEENS1_21CollectiveEpilogueFwdINS6_IJS8_SA_S9_EEENS6_IJNS7_ILi1EEESI_SI_EEESC_SE_Li256ELb0ELb1ELb1ELb0EEENS1_19SingleTileSchedulerILb0ELb1ELb1ELi128EEEEEEEEEvNT_6ParamsE,@"STO_CUDA_ENTRY STV_DEFAULT"
_ZN7cutlass13device_kernelIN5flash19enable_sm80_to_sm89INS1_16FlashAttnFwdSm80INS1_25CollectiveMainloopFwdSm80ILi8ELi2ELb0EN4cute5tupleIJNS5_1CILi128EEENS7_ILi64EEENS7_ILi192EEEEEELi192ENS_6half_tEfNS_4arch4Sm80ELb0ELb1ELb0ELb0ELb1ELb0ELb1ELb1EEENS1_21CollectiveEpilogueFwdINS6_IJS8_SA_S9_EEENS6_IJNS7_ILi1EEESI_SI_EEESC_SE_Li256ELb0ELb1ELb1ELb0EEENS1_19SingleTileSchedulerILb0ELb1ELb1ELi128EEEEEEEEEvNT_6ParamsE:
[----:B------:R-:W-:Y:S01]  /*0000*/  LDC R1, c[0x0][0x28] ;  /* 0x00000a00ff017b82 */ /* 0x000fe20000000800 */
[----:B------:R-:W-:Y:S05]  /*0010*/  EXIT ;  /* 0x000000000000794d */ /* 0x000fea0003800000 */
.L_x_30:
        /* <DEDUP_REMOVED lines=14> */
.L_x_66:


//--------------------- .text._ZN7cutlass13device_kernelIN5flash19enable_sm80_to_sm89INS1_16FlashAttnFwdSm80INS1_25CollectiveMainloopFwdSm80ILi8ELi2ELb0EN4cute5tupleIJNS5_1CILi128EEENS7_ILi64EEENS7_ILi192EEEEEELi192ENS_6half_tEfNS_4arch4Sm80ELb0ELb1ELb0ELb1ELb1ELb0ELb1ELb1EEENS1_21CollectiveEpilogueFwdINS6_IJS8_SA_S9_EEENS6_IJNS7_ILi1EEESI_SI_EEESC_SE_Li256ELb1ELb1ELb1ELb0EEENS1_36VarlenDynamicPersistentTileSchedulerILi128ELi64ELi256ELi256ELb1ELb1ELb0ELb1ELb0ELb1EEEEEEEEEvNT_6ParamsE --------------------------
	.section	.text._ZN7cutlass13device_kernelIN5flash19enable_sm80_to_sm89INS1_16FlashAttnFwdSm80INS1_25CollectiveMainloopFwdSm80ILi8ELi2ELb0EN4cute5tupleIJNS5_1CILi128EEENS7_ILi64EEENS7_ILi192EEEEEELi192ENS_6half_tEfNS_4arch4Sm80ELb0ELb1ELb0ELb1ELb1ELb0ELb1ELb1EEENS1_21CollectiveEpilogueFwdINS6_IJS8_SA_S9_EEENS6_IJNS7_ILi1EEESI_SI_EEESC_SE_Li256ELb1ELb1ELb1ELb0EEENS1_36VarlenDynamicPersistentTileSchedulerILi128ELi64ELi256ELi256ELb1ELb1ELb0ELb1ELb0ELb1EEEEEEEEEvNT_6ParamsE,"ax",@progbits
	.align	128
.text._ZN7cutlass13device_kernelIN5flash19enable_sm80_to_sm89INS1_16FlashAttnFwdSm80INS1_25CollectiveMainloopFwdSm80ILi8ELi2ELb0EN4cute5tupleIJNS5_1CILi128EEENS7_ILi64EEENS7_ILi192EEEEEELi192ENS_6half_tEfNS_4arch4Sm80ELb0ELb1ELb0ELb1ELb1ELb0ELb1ELb1EEENS1_21CollectiveEpilogueFwdINS6_IJS8_SA_S9_EEENS6_IJNS7_ILi1EEESI_SI_EEESC_SE_Li256ELb1ELb1ELb1ELb0EEENS1_36VarlenDynamicPersistentTileSchedulerILi128ELi64ELi256ELi256ELb1ELb1ELb0ELb1ELb0ELb1EEEEEEEEEvNT_6ParamsE:
        .type           _ZN7cutlass13device_kernelIN5flash19enable_sm80_to_sm89INS1_16FlashAttnFwdSm80INS1_25CollectiveMainloopFwdSm80ILi8ELi2ELb0EN4cute5tupleIJNS5_1CILi128EEENS7_ILi64EEENS7_ILi192EEEEEELi192ENS_6half_tEfNS_4arch4Sm80ELb0ELb1ELb0ELb1ELb1ELb0ELb1ELb1EEENS1_21CollectiveEpilogueFwdINS6_IJS8_SA_S9_EEENS6_IJNS7_ILi1EEESI_SI_EEESC_SE_Li256ELb1ELb1ELb1ELb0EEENS1_36VarlenDynamicPersistentTileSchedulerILi128ELi64ELi256ELi256ELb1ELb1ELb0ELb1ELb0ELb1EEEEEEEEEvNT_6ParamsE,@function
        .size           _ZN7cutlass13device_kernelIN5flash19enable_sm80_to_sm89INS1_16FlashAttnFwdSm80INS1_25CollectiveMainloopFwdSm80ILi8ELi2ELb0EN4cute5tupleIJNS5_1CILi128EEENS7_ILi64EEENS7_ILi192EEEEEELi192ENS_6half_tEfNS_4arch4Sm80ELb0ELb1ELb0ELb1ELb1ELb0ELb1ELb1EEENS1_21CollectiveEpilogueFwdINS6_IJS8_SA_S9_EEENS6_IJNS7_ILi1EEESI_SI_EEESC_SE_Li256ELb1ELb1ELb1ELb0EEENS1_36VarlenDynamicPersistentTileSchedulerILi128ELi64ELi256ELi256ELb1ELb1ELb0ELb1ELb0ELb1EEEEEEEEEvNT_6ParamsE,(.L_x_67 - _ZN7cutlass13device_kernelIN5flash19enable_sm80_to_sm89INS1_16FlashAttnFwdSm80INS1_25CollectiveMainloopFwdSm80ILi8ELi2ELb0EN4cute5tupleIJNS5_1CILi128EEENS7_ILi64EEENS7_ILi192EEEEEELi192ENS_6half_tEfNS_4arch4Sm80ELb0ELb1ELb0ELb1ELb1ELb0ELb1ELb1EEENS1_21CollectiveEpilogueFwdINS6_IJS8_SA_S9_EEENS6_IJNS7_ILi1EEESI_SI_EEESC_SE_Li256ELb1ELb1ELb1ELb0EEENS1_36VarlenDynamicPersistentTileSchedulerILi128ELi64ELi256ELi256ELb1ELb1ELb0ELb1ELb0ELb1EEEEEEEEEvNT_6ParamsE)
        .other          _ZN7cutlass13device_kernelIN5flash19enable_sm80_to_sm89INS1_16FlashAttnFwdSm80INS1_25CollectiveMainloopFwdSm80ILi8ELi2ELb0EN4cute5tupleIJNS5_1CILi128EEENS7_ILi64EEENS7_ILi192EEEEEELi192ENS_6half_tEfNS_4arch4Sm80ELb0ELb1ELb0ELb1ELb1ELb0ELb1ELb1EEENS1_21CollectiveEpilogueFwdINS6_IJS8_SA_S9_EEENS6_IJNS7_ILi1EEESI_SI_EEESC_SE_Li256ELb1ELb1ELb1ELb0EEENS1_36VarlenDynamicPersistentTileSchedulerILi128ELi64ELi256ELi256ELb1ELb1ELb0ELb1ELb0ELb1EEEEEEEEEvNT_6ParamsE,@"STO_CUDA_ENTRY STV_DEFAULT"
_ZN7cutlass13device_kernelIN5flash19enable_sm80_to_sm89INS1_16FlashAttnFwdSm80INS1_25CollectiveMainloopFwdSm80ILi8ELi2ELb0EN4cute5tupleIJNS5_1CILi128EEENS7_ILi64EEENS7_ILi192EEEEEELi192ENS_6half_tEfNS_4arch4Sm80ELb0ELb1ELb0ELb1ELb1ELb0ELb1ELb1EEENS1_21CollectiveEpilogueFwdINS6_IJS8_SA_S9_EEENS6_IJNS7_ILi1EEESI_SI_EEESC_SE_Li256ELb1ELb1ELb1ELb0EEENS1_36VarlenDynamicPersistentTileSchedulerILi128ELi64ELi256ELi256ELb1ELb1ELb0ELb1ELb0ELb1EEEEEEEEEvNT_6ParamsE:
[----:B------:R-:W-:Y:S01]  /*0000*/  LDC R1, c[0x0][0x28] ;  /* 0x00000a00ff017b82 */ /* 0x000fe20000000800 */
[----:B------:R-:W-:Y:S05]  /*0010*/  EXIT ;  /* 0x000000000000794d */ /* 0x000fea0003800000 */
.L_x_31:
        /* <DEDUP_REMOVED lines=14> */
.L_x_67:


//--------------------- .text._ZN7cutlass13device_kernelIN5flash19enable_sm80_to_sm89INS1_16FlashAttnFwdSm80INS1_25CollectiveMainloopFwdSm80ILi8ELi2ELb0EN4cute5tupleIJNS5_1CILi128EEENS7_ILi64EEENS7_ILi192EEEEEELi192ENS_6half_tEfNS_4arch4Sm80ELb0ELb1ELb0ELb1ELb1ELb1ELb1ELb1EEENS1_21CollectiveEpilogueFwdINS6_IJS8_SA_S9_EEENS6_IJNS7_ILi1EEESI_SI_EEESC_SE_Li256ELb1ELb1ELb1ELb0EEENS1_36VarlenDynamicPersistentTileSchedulerILi128ELi64ELi256ELi256ELb1ELb1ELb0ELb1ELb0ELb1EEEEEEEEEvNT_6ParamsE --------------------------
	.section	.text._ZN7cutlass13device_kernelIN5flash19enable_sm80_to_sm89INS1_16FlashAttnFwdSm80INS1_25CollectiveMainloopFwdSm80ILi8ELi2ELb0EN4cute5tupleIJNS5_1CILi128EEENS7_ILi64EEENS7_ILi192EEEEEELi192ENS_6half_tEfNS_4arch4Sm80ELb0ELb1ELb0ELb1ELb1ELb1ELb1ELb1EEENS1_21CollectiveEpilogueFwdINS6_IJS8_SA_S9_EEENS6_IJNS7_ILi1EEESI_SI_EEESC_SE_Li256ELb1ELb1ELb1ELb0EEENS1_36VarlenDynamicPersistentTileSchedulerILi128ELi64ELi256ELi256ELb1ELb1ELb0ELb1ELb0ELb1EEEEEEEEEvNT_6ParamsE,"ax",@progbits
	.align	128
.text._ZN7cutlass13device_kernelIN5flash19enable_sm80_to_sm89INS1_16FlashAttnFwdSm80INS1_25CollectiveMainloopFwdSm80ILi8ELi2ELb0EN4cute5tupleIJNS5_1CILi128EEENS7_ILi64EEENS7_ILi192EEEEEELi192ENS_6half_tEfNS_4arch4Sm80ELb0ELb1ELb0ELb1ELb1ELb1ELb1ELb1EEENS1_21CollectiveEpilogueFwdINS6_IJS8_SA_S9_EEENS6_IJNS7_ILi1EEESI_SI_EEESC_SE_Li256ELb1ELb1ELb1ELb0EEENS1_36VarlenDynamicPersistentTileSchedulerILi128ELi64ELi256ELi256ELb1ELb1ELb0ELb1ELb0ELb1EEEEEEEEEvNT_6ParamsE:
        .type           _ZN7cutlass13device_kernelIN5flash19enable_sm80_to_sm89INS1_16FlashAttnFwdSm80INS1_25CollectiveMainloopFwdSm80ILi8ELi2ELb0EN4cute5tupleIJNS5_1CILi128EEENS7_ILi64EEENS7_ILi192EEEEEELi192ENS_6half_tEfNS_4arch4Sm80ELb0ELb1ELb0ELb1ELb1ELb1ELb1ELb1EEENS1_21CollectiveEpilogueFwdINS6_IJS8_SA_S9_EEENS6_IJNS7_ILi1EEESI_SI_EEESC_SE_Li256ELb1ELb1ELb1ELb0EEENS1_36VarlenDynamicPersistentTileSchedulerILi128ELi64ELi256ELi256ELb1ELb1ELb0ELb1ELb0ELb1EEEEEEEEEvNT_6ParamsE,@function
        .size           _ZN7cutlass13device_kernelIN5flash19enable_sm80_to_sm89INS1_16FlashAttnFwdSm80INS1_25CollectiveMainloopFwdSm80ILi8ELi2ELb0EN4cute5tupleIJNS5_1CILi128EEENS7_ILi64EEENS7_ILi192EEEEEELi192ENS_6half_tEfNS_4arch4Sm80ELb0ELb1ELb0ELb1ELb1ELb1ELb1ELb1EEENS1_21CollectiveEpilogueFwdINS6_IJS8_SA_S9_EEENS6_IJNS7_ILi1EEESI_SI_EEESC_SE_Li256ELb1ELb1ELb1ELb0EEENS1_36VarlenDynamicPersistentTileSchedulerILi128ELi64ELi256ELi256ELb1ELb1ELb0ELb1ELb0ELb1EEEEEEEEEvNT_6ParamsE,(.L_x_68 - _ZN7cutlass13device_kernelIN5flash19enable_sm80_to_sm89INS1_16FlashAttnFwdSm80INS1_25CollectiveMainloopFwdSm80ILi8ELi2ELb0EN4cute5tupleIJNS5_1CILi128EEENS7_ILi64EEENS7_ILi192EEEEEELi192ENS_6half_tEfNS_4arch4Sm80ELb0ELb1ELb0ELb1ELb1ELb1ELb1ELb1EEENS1_21CollectiveEpilogueFwdINS6_IJS8_SA_S9_EEENS6_IJNS7_ILi1EEESI_SI_EEESC_SE_Li256ELb1ELb1ELb1ELb0EEENS1_36VarlenDynamicPersistentTileSchedulerILi128ELi64ELi256ELi256ELb1ELb1ELb0ELb1ELb0ELb1EEEEEEEEEvNT_6ParamsE)
        .other          _ZN7cutlass13device_kernelIN5flash19enable_sm80_to_sm89INS1_16FlashAttnFwdSm80INS1_25CollectiveMainloopFwdSm80ILi8ELi2ELb0EN4cute5tupleIJNS5_1CILi128EEENS7_ILi64EEENS7_ILi192EEEEEELi192ENS_6half_tEfNS_4arch4Sm80ELb0ELb1ELb0ELb1ELb1ELb1ELb1ELb1EEENS1_21CollectiveEpilogueFwdINS6_IJS8_SA_S9_EEENS6_IJNS7_ILi1EEESI_SI_EEESC_SE_Li256ELb1ELb1ELb1ELb0EEENS1_36VarlenDynamicPersistentTileSchedulerILi128ELi64ELi256ELi256ELb1ELb1ELb0ELb1ELb0ELb1EEEEEEEEEvNT_6ParamsE,@"STO_CUDA_ENTRY STV_DEFAULT"
_ZN7cutlass13device_kernelIN5flash19enable_sm80_to_sm89INS1_16FlashAttnFwdSm80INS1_25CollectiveMainloopFwdSm80ILi8ELi2ELb0EN4cute5tupleIJNS5_1CILi128EEENS7_ILi64EEENS7_ILi192EEEEEELi192ENS_6half_tEfNS_4arch4Sm80ELb0ELb1ELb0ELb1ELb1ELb1ELb1ELb1EEENS1_21CollectiveEpilogueFwdINS6_IJS8_SA_S9_EEENS6_IJNS7_ILi1EEESI_SI_EEESC_SE_Li256ELb1ELb1ELb1ELb0EEENS1_36VarlenDynamicPersistentTileSchedulerILi128ELi64ELi256ELi256ELb1ELb1ELb0ELb1ELb0ELb1EEEEEEEEEvNT_6ParamsE:
[----:B------:R-:W-:Y:S01]  /*0000*/  LDC R1, c[0x0][0x28] ;  /* 0x00000a00ff017b82 */ /* 0x000fe20000000800 */
[----:B------:R-:W-:Y:S05]  /*0010*/  EXIT ;  /* 0x000000000000794d */ /* 0x000fea0003800000 */
.L_x_32:
        /* <DEDUP_REMOVED lines=14> */
.L_x_68:


//--------------------- .text._ZN7cutlass13device_kernelIN5flash19enable_sm80_to_sm89INS1_16FlashAttnFwdSm80INS1_25CollectiveMainloopFwdSm80ILi8ELi2ELb0EN4cute5tupleIJNS5_1CILi128EEENS7_ILi64EEENS7_ILi192EEEEEELi192ENS_6half_tEfNS_4arch4Sm80ELb1ELb0ELb0ELb0ELb1ELb0ELb1ELb1EEENS1_21CollectiveEpilogueFwdINS6_IJS8_SA_S9_EEENS6_IJNS7_ILi1EEESI_SI_EEESC_SE_Li256ELb0ELb1ELb1ELb0EEENS1_30DynamicPersistentTileSchedulerILi256ELi256ELb1ELb1ELb0EEEEEEEEEvNT_6ParamsE --------------------------
	.section	.text._ZN7cutlass13device_kernelIN5flash19enable_sm80_to_sm89INS1_16FlashAttnFwdSm80INS1_25CollectiveMainloopFwdSm80ILi8ELi2ELb0EN4cute5tupleIJNS5_1CILi128EEENS7_ILi64EEENS7_ILi192EEEEEELi192ENS_6half_tEfNS_4arch4Sm80ELb1ELb0ELb0ELb0ELb1ELb0ELb1ELb1EEENS1_21CollectiveEpilogueFwdINS6_IJS8_SA_S9_EEENS6_IJNS7_ILi1EEESI_SI_EEESC_SE_Li256ELb0ELb1ELb1ELb0EEENS1_30DynamicPersistentTileSchedulerILi256ELi256ELb1ELb1ELb0EEEEEEEEEvNT_6ParamsE,"ax",@progbits
	.align	128
.text._ZN7cutlass13device_kernelIN5flash19enable_sm80_to_sm89INS1_16FlashAttnFwdSm80INS1_25CollectiveMainloopFwdSm80ILi8ELi2ELb0EN4cute5tupleIJNS5_1CILi128EEENS7_ILi64EEENS7_ILi192EEEEEELi192ENS_6half_tEfNS_4arch4Sm80ELb1ELb0ELb0ELb0ELb1ELb0ELb1ELb1EEENS1_21CollectiveEpilogueFwdINS6_IJS8_SA_S9_EEENS6_IJNS7_ILi1EEESI_SI_EEESC_SE_Li256ELb0ELb1ELb1ELb0EEENS1_30DynamicPersistentTileSchedulerILi256ELi256ELb1ELb1ELb0EEEEEEEEEvNT_6ParamsE:
        .type           _ZN7cutlass13device_kernelIN5flash19enable_sm80_to_sm89INS1_16FlashAttnFwdSm80INS1_25CollectiveMainloopFwdSm80ILi8ELi2ELb0EN4cute5tupleIJNS5_1CILi128EEENS7_ILi64EEENS7_ILi192EEEEEELi192ENS_6half_tEfNS_4arch4Sm80ELb1ELb0ELb0ELb0ELb1ELb0ELb1ELb1EEENS1_21CollectiveEpilogueFwdINS6_IJS8_SA_S9_EEENS6_IJNS7_ILi1EEESI_SI_EEESC_SE_Li256ELb0ELb1ELb1ELb0EEENS1_30DynamicPersistentTileSchedulerILi256ELi256ELb1ELb1ELb0EEEEEEEEEvNT_6ParamsE,@function
        .size           _ZN7cutlass13device_kernelIN5flash19enable_sm80_to_sm89INS1_16FlashAttnFwdSm80INS1_25CollectiveMainloopFwdSm80ILi8ELi2ELb0EN4cute5tupleIJNS5_1CILi128EEENS7_ILi64EEENS7_ILi192EEEEEELi192ENS_6half_tEfNS_4arch4Sm80ELb1ELb0ELb0ELb0ELb1ELb0ELb1ELb1EEENS1_21CollectiveEpilogueFwdINS6_IJS8_SA_S9_EEENS6_IJNS7_ILi1EEESI_SI_EEESC_SE_Li256ELb0ELb1ELb1ELb0EEENS1_30DynamicPersistentTileSchedulerILi256ELi256ELb1ELb1ELb0EEEEEEEEEvNT_6ParamsE,(.L_x_69 - _ZN7cutlass13device_kernelIN5flash19enable_sm80_to_sm89INS1_16FlashAttnFwdSm80INS1_25CollectiveMainloopFwdSm80ILi8ELi2ELb0EN4cute5tupleIJNS5_1CILi128EEENS7_ILi64EEENS7_ILi192EEEEEELi192ENS_6half_tEfNS_4arch4Sm80ELb1ELb0ELb0ELb0ELb1ELb0ELb1ELb1EEENS1_21CollectiveEpilogueFwdINS6_IJS8_SA_S9_EEENS6_IJNS7_ILi1EEESI_SI_EEESC_SE_Li256ELb0ELb1ELb1ELb0EEENS1_30DynamicPersistentTileSchedulerILi256ELi256ELb1ELb1ELb0EEEEEEEEEvNT_6ParamsE)
        .other          _ZN7cutlass13device_kernelIN5flash19enable_sm80_to_sm89INS1_16FlashAttnFwdSm80INS1_25CollectiveMainloopFwdSm80ILi8ELi2ELb0EN4cute5tupleIJNS5_1CILi128EEENS7_ILi64EEENS7_ILi192EEEEEELi192ENS_6half_tEfNS_4arch4Sm80ELb1ELb0ELb0ELb0ELb1ELb0ELb1ELb1EEENS1_21CollectiveEpilogueFwdINS6_IJS8_SA_S9_EEENS6_IJNS7_ILi1EEESI_SI_EEESC_SE_Li256ELb0ELb1ELb1ELb0EEENS1_30DynamicPersistentTileSchedulerILi256ELi256ELb1ELb1ELb0EEEEEEEEEvNT_6ParamsE,@"STO_CUDA_ENTRY STV_DEFAULT"
_ZN7cutlass13device_kernelIN5flash19enable_sm80_to_sm89INS1_16FlashAttnFwdSm80INS1_25CollectiveMainloopFwdSm80ILi8ELi2ELb0EN4cute5tupleIJNS5_1CILi128EEENS7_ILi64EEENS7_ILi192EEEEEELi192ENS_6half_tEfNS_4arch4Sm80ELb1ELb0ELb0ELb0ELb1ELb0ELb1ELb1EEENS1_21CollectiveEpilogueFwdINS6_IJS8_SA_S9_EEENS6_IJNS7_ILi1EEESI_SI_EEESC_SE_Li256ELb0ELb1ELb1ELb0EEENS1_30DynamicPersistentTileSchedulerILi256ELi256ELb1ELb1ELb0EEEEEEEEEvNT_6ParamsE:
[----:B------:R-:W-:Y:S01]  /*0000*/  LDC R1, c[0x0][0x28] ;  /* 0x00000a00ff017b82 */ /* 0x000fe20000000800 */
[----:B------:R-:W-:Y:S05]  /*0010*/  EXIT ;  /* 0x000000000000794d */ /* 0x000fea0003800000 */
.L_x_33:
        /* <DEDUP_REMOVED lines=14> */
.L_x_69:


//--------------------- .text._ZN7cutlass13device_kernelIN5flash19enable_sm80_to_sm89INS1_16FlashAttnFwdSm80INS1_25CollectiveMainloopFwdSm80ILi8ELi2ELb0EN4cute5tupleIJNS5_1CILi128EEENS7_ILi64EEENS7_ILi192EEEEEELi192ENS_6half_tEfNS_4arch4Sm80ELb1ELb0ELb0ELb1ELb1ELb0ELb1ELb1EEENS1_21CollectiveEpilogueFwdINS6_IJS8_SA_S9_EEENS6_IJNS7_ILi1EEESI_SI_EEESC_SE_Li256ELb1ELb1ELb1ELb0EEENS1_36VarlenDynamicPersistentTileSchedulerILi128ELi64ELi256ELi256ELb1ELb1ELb0ELb1ELb1ELb1EEEEEEEEEvNT_6ParamsE --------------------------
	.section	.text._ZN7cutlass13device_kernelIN5flash19enable_sm80_to_sm89INS1_16FlashAttnFwdSm80INS1_25CollectiveMainloopFwdSm80ILi8ELi2ELb0EN4cute5tupleIJNS5_1CILi128EEENS7_ILi64EEENS7_ILi192EEEEEELi192ENS_6half_tEfNS_4arch4Sm80ELb1ELb0ELb0ELb1ELb1ELb0ELb1ELb1EEENS1_21CollectiveEpilogueFwdINS6_IJS8_SA_S9_EEENS6_IJNS7_ILi1EEESI_SI_EEESC_SE_Li256ELb1ELb1ELb1ELb0EEENS1_36VarlenDynamicPersistentTileSchedulerILi128ELi64ELi256ELi256ELb1ELb1ELb0ELb1ELb1ELb1EEEEEEEEEvNT_6ParamsE,"ax",@progbits
	.align	128
.text._ZN7cutlass13device_kernelIN5flash19enable_sm80_to_sm89INS1_16FlashAttnFwdSm80INS1_25CollectiveMainloopFwdSm80ILi8ELi2ELb0EN4cute5tupleIJNS5_1CILi128EEENS7_ILi64EEENS7_ILi192EEEEEELi192ENS_6half_tEfNS_4arch4Sm80ELb1ELb0ELb0ELb1ELb1ELb0ELb1ELb1EEENS1_21CollectiveEpilogueFwdINS6_IJS8_SA_S9_EEENS6_IJNS7_ILi1EEESI_SI_EEESC_SE_Li256ELb1ELb1ELb1ELb0EEENS1_36VarlenDynamicPersistentTileSchedulerILi128ELi64ELi256ELi256ELb1ELb1ELb0ELb1ELb1ELb1EEEEEEEEEvNT_6ParamsE:
        .type           _ZN7cutlass13device_kernelIN5flash19enable_sm80_to_sm89INS1_16FlashAttnFwdSm80INS1_25CollectiveMainloopFwdSm80ILi8ELi2ELb0EN4cute5tupleIJNS5_1CILi128EEENS7_ILi64EEENS7_ILi192EEEEEELi192ENS_6half_tEfNS_4arch4Sm80ELb1ELb0ELb0ELb1ELb1ELb0ELb1ELb1EEENS1_21CollectiveEpilogueFwdINS6_IJS8_SA_S9_EEENS6_IJNS7_ILi1EEESI_SI_EEESC_SE_Li256ELb1ELb1ELb1ELb0EEENS1_36VarlenDynamicPersistentTileSchedulerILi128ELi64ELi256ELi256ELb1ELb1ELb0ELb1ELb1ELb1EEEEEEEEEvNT_6ParamsE,@function
        .size           _ZN7cutlass13device_kernelIN5flash19enable_sm80_to_sm89INS1_16FlashAttnFwdSm80INS1_25CollectiveMainloopFwdSm80ILi8ELi2ELb0EN4cute5tupleIJNS5_1CILi128EEENS7_ILi64EEENS7_ILi192EEEEEELi192ENS_6half_tEfNS_4arch4Sm80ELb1ELb0ELb0ELb1ELb1ELb0ELb1ELb1EEENS1_21CollectiveEpilogueFwdINS6_IJS8_SA_S9_EEENS6_IJNS7_ILi1EEESI_SI_EEESC_SE_Li256ELb1ELb1ELb1ELb0EEENS1_36VarlenDynamicPersistentTileSchedulerILi128ELi64ELi256ELi256ELb1ELb1ELb0ELb1ELb1ELb1EEEEEEEEEvNT_6ParamsE,(.L_x_70 - _ZN7cutlass13device_kernelIN5flash19enable_sm80_to_sm89INS1_16FlashAttnFwdSm80INS1_25CollectiveMainloopFwdSm80ILi8ELi2ELb0EN4cute5tupleIJNS5_1CILi128EEENS7_ILi64EEENS7_ILi192EEEEEELi192ENS_6half_tEfNS_4arch4Sm80ELb1ELb0ELb0ELb1ELb1ELb0ELb1ELb1EEENS1_21CollectiveEpilogueFwdINS6_IJS8_SA_S9_EEENS6_IJNS7_ILi1EEESI_SI_EEESC_SE_Li256ELb1ELb1ELb1ELb0EEENS1_36VarlenDynamicPersistentTileSchedulerILi128ELi64ELi256ELi256ELb1ELb1ELb0ELb1ELb1ELb1EEEEEEEEEvNT_6ParamsE)
        .other          _ZN7cutlass13device_kernelIN5flash19enable_sm80_to_sm89INS1_16FlashAttnFwdSm80INS1_25CollectiveMainloopFwdSm80ILi8ELi2ELb0EN4cute5tupleIJNS5_1CILi128EEENS7_ILi64EEENS7_ILi192EEEEEELi192ENS_6half_tEfNS_4arch4Sm80ELb1ELb0ELb0ELb1ELb1ELb0ELb1ELb1EEENS1_21CollectiveEpilogueFwdINS6_IJS8_SA_S9_EEENS6_IJNS7_ILi1EEESI_SI_EEESC_SE_Li256ELb1ELb1ELb1ELb0EEENS1_36VarlenDynamicPersistentTileSchedulerILi128ELi64ELi256ELi256ELb1ELb1ELb0ELb1ELb1ELb1EEEEEEEEEvNT_6ParamsE,@"STO_CUDA_ENTRY STV_DEFAULT"
_ZN7cutlass13device_kernelIN5flash19enable_sm80_to_sm89INS1_16FlashAttnFwdSm80INS1_25CollectiveMainloopFwdSm80ILi8ELi2ELb0EN4cute5tupleIJNS5_1CILi128EEENS7_ILi64EEENS7_ILi192EEEEEELi192ENS_6half_tEfNS_4arch4Sm80ELb1ELb0ELb0ELb1ELb1ELb0ELb1ELb1EEENS1_21CollectiveEpilogueFwdINS6_IJS8_SA_S9_EEENS6_IJNS7_ILi1EEESI_SI_EEESC_SE_Li256ELb1ELb1ELb1ELb0EEENS1_36VarlenDynamicPersistentTileSchedulerILi128ELi64ELi256ELi256ELb1ELb1ELb0ELb1ELb1ELb1EEEEEEEEEvNT_6ParamsE:
[----:B------:R-:W-:Y:S01]  /*0000*/  LDC R1, c[0x0][0x28] ;  /* 0x00000a00ff017b82 */ /* 0x000fe20000000800 */
[----:B------:R-:W-:Y:S05]  /*0010*/  EXIT ;  /* 0x000000000000794d */ /* 0x000fea0003800000 */
.L_x_34:
        /* <DEDUP_REMOVED lines=14> */
.L_x_70:


//--------------------- .text._ZN7cutlass13device_kernelIN5flash19enable_sm80_to_sm89INS1_16FlashAttnFwdSm80INS1_25CollectiveMainloopFwdSm80ILi8ELi2ELb0EN4cute5tupleIJNS5_1CILi128EEENS7_ILi64EEENS7_ILi192EEEEEELi192ENS_6half_tEfNS_4arch4Sm80ELb1ELb0ELb0ELb1ELb1ELb1ELb1ELb1EEENS1_21CollectiveEpilogueFwdINS6_IJS8_SA_S9_EEENS6_IJNS7_ILi1EEESI_SI_EEESC_SE_Li256ELb1ELb1ELb1ELb0EEENS1_36VarlenDynamicPersistentTileSchedulerILi128ELi64ELi256ELi256ELb1ELb1ELb0ELb1ELb1ELb1EEEEEEEEEvNT_6ParamsE --------------------------
	.section	.text._ZN7cutlass13device_kernelIN5flash19enable_sm80_to_sm89INS1_16FlashAttnFwdSm80INS1_25CollectiveMainloopFwdSm80ILi8ELi2ELb0EN4cute5tupleIJNS5_1CILi128EEENS7_ILi64EEENS7_ILi192EEEEEELi192ENS_6half_tEfNS_4arch4Sm80ELb1ELb0ELb0ELb1ELb1ELb1ELb1ELb1EEENS1_21CollectiveEpilogueFwdINS6_IJS8_SA_S9_EEENS6_IJNS7_ILi1EEESI_SI_EEESC_SE_Li256ELb1ELb1ELb1ELb0EEENS1_36VarlenDynamicPersistentTileSchedulerILi128ELi64ELi256ELi256ELb1ELb1ELb0ELb1ELb1ELb1EEEEEEEEEvNT_6ParamsE,"ax",@progbits
	.align	128
.text._ZN7cutlass13device_kernelIN5flash19enable_sm80_to_sm89INS1_16FlashAttnFwdSm80INS1_25CollectiveMainloopFwdSm80ILi8ELi2ELb0EN4cute5tupleIJNS5_1CILi128EEENS7_ILi64EEENS7_ILi192EEEEEELi192ENS_6half_tEfNS_4arch4Sm80ELb1ELb0ELb0ELb1ELb1ELb1ELb1ELb1EEENS1_21CollectiveEpilogueFwdINS6_IJS8_SA_S9_EEENS6_IJNS7_ILi1EEESI_SI_EEESC_SE_Li256ELb1ELb1ELb1ELb0EEENS1_36VarlenDynamicPersistentTileSchedulerILi128ELi64ELi256ELi256ELb1ELb1ELb0ELb1ELb1ELb1EEEEEEEEEvNT_6ParamsE:
        .type           _ZN7cutlass13device_kernelIN5flash19enable_sm80_to_sm89INS1_16FlashAttnFwdSm80INS1_25CollectiveMainloopFwdSm80ILi8ELi2ELb0EN4cute5tupleIJNS5_1CILi128EEENS7_ILi64EEENS7_ILi192EEEEEELi192ENS_6half_tEfNS_4arch4Sm80ELb1ELb0ELb0ELb1ELb1ELb1ELb1ELb1EEENS1_21CollectiveEpilogueFwdINS6_IJS8_SA_S9_EEENS6_IJNS7_ILi1EEESI_SI_EEESC_SE_Li256ELb1ELb1ELb1ELb0EEENS1_36VarlenDynamicPersistentTileSchedulerILi128ELi64ELi256ELi256ELb1ELb1ELb0ELb1ELb1ELb1EEEEEEEEEvNT_6ParamsE,@function
        .size           _ZN7cutlass13device_kernelIN5flash19enable_sm80_to_sm89INS1_16FlashAttnFwdSm80INS1_25CollectiveMainloopFwdSm80ILi8ELi2ELb0EN4cute5tupleIJNS5_1CILi128EEENS7_ILi64EEENS7_ILi192EEEEEELi192ENS_6half_tEfNS_4arch4Sm80ELb1ELb0ELb0ELb1ELb1ELb1ELb1ELb1EEENS1_21CollectiveEpilogueFwdINS6_IJS8_SA_S9_EEENS6_IJNS7_ILi1EEESI_SI_EEESC_SE_Li256ELb1ELb1ELb1ELb0EEENS1_36VarlenDynamicPersistentTileSchedulerILi128ELi64ELi256ELi256ELb1ELb1ELb0ELb1ELb1ELb1EEEEEEEEEvNT_6ParamsE,(.L_x_71 - _ZN7cutlass13device_kernelIN5flash19enable_sm80_to_sm89INS1_16FlashAttnFwdSm80INS1_25CollectiveMainloopFwdSm80ILi8ELi2ELb0EN4cute5tupleIJNS5_1CILi128EEENS7_ILi64EEENS7_ILi192EEEEEELi192ENS_6half_tEfNS_4arch4Sm80ELb1ELb0ELb0ELb1ELb1ELb1ELb1ELb1EEENS1_21CollectiveEpilogueFwdINS6_IJS8_SA_S9_EEENS6_IJNS7_ILi1EEESI_SI_EEESC_SE_Li256ELb1ELb1ELb1ELb0EEENS1_36VarlenDynamicPersistentTileSchedulerILi128ELi64ELi256ELi256ELb1ELb1ELb0ELb1ELb1ELb1EEEEEEEEEvNT_6ParamsE)
        .other          _ZN7cutlass13device_kernelIN5flash19enable_sm80_to_sm89INS1_16FlashAttnFwdSm80INS1_25CollectiveMainloopFwdSm80ILi8ELi2ELb0EN4cute5tupleIJNS5_1CILi128EEENS7_ILi64EEENS7_ILi192EEEEEELi192ENS_6half_tEfNS_4arch4Sm80ELb1ELb0ELb0ELb1ELb1ELb1ELb1ELb1EEENS1_21CollectiveEpilogueFwdINS6_IJS8_SA_S9_EEENS6_IJNS7_ILi1EEESI_SI_EEESC_SE_Li256ELb1ELb1ELb1ELb0EEENS1_36VarlenDynamicPersistentTileSchedulerILi128ELi64ELi256ELi256ELb1ELb1ELb0ELb1ELb1ELb1EEEEEEEEEvNT_6ParamsE,@"STO_CUDA_ENTRY STV_DEFAULT"
_ZN7cutlass13device_kernelIN5flash19enable_sm80_to_sm89INS1_16FlashAttnFwdSm80INS1_25CollectiveMainloopFwdSm80ILi8ELi2ELb0EN4cute5tupleIJNS5_1CILi128EEENS7_ILi64EEENS7_ILi192EEEEEELi192ENS_6half_tEfNS_4arch4Sm80ELb1ELb0ELb0ELb1ELb1ELb1ELb1ELb1EEENS1_21CollectiveEpilogueFwdINS6_IJS8_SA_S9_EEENS6_IJNS7_ILi1EEESI_SI_EEESC_SE_Li256ELb1ELb1ELb1ELb0EEENS1_36VarlenDynamicPersistentTileSchedulerILi128ELi64ELi256ELi256ELb1ELb1ELb0ELb1ELb1ELb1EEEEEEEEEvNT_6ParamsE:
[----:B------:R-:W-:Y:S01]  /*0000*/  LDC R1, c[0x0][0x28] ;  /* 0x00000a00ff017b82 */ /* 0x000fe20000000800 */
[----:B------:R-:W-:Y:S05]  /*0010*/  EXIT ;  /* 0x000000000000794d */ /* 0x000fea0003800000 */
.L_x_35:
        /* <DEDUP_REMOVED lines=14> */
.L_x_71:


//--------------------- .nv.shared.reserved.0     --------------------------
	.section	.nv.shared.reserved.0,"aw",@nobits
	.weak		__nv_reservedSMEM_offset_0_alias
	.size		__nv_reservedSMEM_offset_0_alias, 0, 0
	.other		__nv_reservedSMEM_offset_0_alias,@"STO_CUDA_RESERVED_SHARED STV_DEFAULT"
__nv_reservedSMEM_offset_0_alias:
	.zero		0


//--------------------- .nv.global                --------------------------
	.section	.nv.global,"aw",@nobits
.nv.global:
	.type		_ZN89_INTERNAL_2c70e413_53_flash_fwd_hdim192_fp16_paged_split_softcapall_sm80_cu_f3e6f9ee_40204cute1_E,@object
	.size		_ZN89_INTERNAL_2c70e413_53_flash_fwd_hdim192_fp16_paged_split_softcapall_sm80_cu_f3e6f9ee_40204cute1_E,(_ZN89_INTERNAL_2c70e413_53_flash_fwd_hdim192_fp16_paged_split_softcapall_sm80_cu_f3e6f9ee_40204cuda3std3__45__cpo6cbeginE - _ZN89_INTERNAL_2c70e413_53_flash_fwd_hdim192_fp16_paged_split_softcapall_sm80_cu_f3e6f9ee_40204cute1_E)
_ZN89_INTERNAL_2c70e413_53_flash_fwd_hdim192_fp16_paged_split_softcapall_sm80_cu_f3e6f9ee_40204cute1_E:
	.zero		1
	.type		_ZN89_INTERNAL_2c70e413_53_flash_fwd_hdim192_fp16_paged_split_softcapall_sm80_cu_f3e6f9ee_40204cuda3std3__45__cpo6cbeginE,@object
	.size		_ZN89_INTERNAL_2c70e413_53_flash_fwd_hdim192_fp16_paged_split_softcapall_sm80_cu_f3e6f9ee_40204cuda3std3__45__cpo6cbeginE,(_ZN89_INTERNAL_2c70e413_53_flash_fwd_hdim192_fp16_paged_split_softcapall_sm80_cu_f3e6f9ee_40204cuda3std3__48in_placeE - _ZN89_INTERNAL_2c70e413_53_flash_fwd_hdim192_fp16_paged_split_softcapall_sm80_cu_f3e6f9ee_40204cuda3std3__45__cpo6cbeginE)
_ZN89_INTERNAL_2c70e413_53_flash_fwd_hdim192_fp16_paged_split_softcapall_sm80_cu_f3e6f9ee_40204cuda3std3__45__cpo6cbeginE:
	.zero		1
	.type		_ZN89_INTERNAL_2c70e413_53_flash_fwd_hdim192_fp16_paged_split_softcapall_sm80_cu_f3e6f9ee_40204cuda3std3__48in_placeE,@object
	.size		_ZN89_INTERNAL_2c70e413_53_flash_fwd_hdim192_fp16_paged_split_softcapall_sm80_cu_f3e6f9ee_40204cuda3std3__48in_placeE,(_ZN89_INTERNAL_2c70e413_53_flash_fwd_hdim192_fp16_paged_split_softcapall_sm80_cu_f3e6f9ee_40204cuda3std6ranges3__45__cpo9iter_moveE - _ZN89_INTERNAL_2c70e413_53_flash_fwd_hdim192_fp16_paged_split_softcapall_sm80_cu_f3e6f9ee_40204cuda3std3__48in_placeE)
_ZN89_INTERNAL_2c70e413_53_flash_fwd_hdim192_fp16_paged_split_softcapall_sm80_cu_f3e6f9ee_40204cuda3std3__48in_placeE:
	.zero		1
	.type		_ZN89_INTERNAL_2c70e413_53_flash_fwd_hdim192_fp16_paged_split_softcapall_sm80_cu_f3e6f9ee_40204cuda3std6ranges3__45__cpo9iter_moveE,@object
	.size		_ZN89_INTERNAL_2c70e413_53_flash_fwd_hdim192_fp16_paged_split_softcapall_sm80_cu_f3e6f9ee_40204cuda3std6ranges3__45__cpo9iter_moveE,(_ZN89_INTERNAL_2c70e413_53_flash_fwd_hdim192_fp16_paged_split_softcapall_sm80_cu_f3e6f9ee_40204cuda3std3__45__cpo5beginE - _ZN89_INTERNAL_2c70e413_53_flash_fwd_hdim192_fp16_paged_split_softcapall_sm80_cu_f3e6f9ee_40204cuda3std6ranges3__45__cpo9iter_moveE)
_ZN89_INTERNAL_2c70e413_53_flash_fwd_hdim192_fp16_paged_split_softcapall_sm80_cu_f3e6f9ee_40204cuda3std6ranges3__45__cpo9iter_moveE:
	.zero		1
	.type		_ZN89_INTERNAL_2c70e413_53_flash_fwd_hdim192_fp16_paged_split_softcapall_sm80_cu_f3e6f9ee_40204cuda3std3__45__cpo5beginE,@object
	.size		_ZN89_INTERNAL_2c70e413_53_flash_fwd_hdim192_fp16_paged_split_softcapall_sm80_cu_f3e6f9ee_40204cuda3std3__45__cpo5beginE,(_ZN89_INTERNAL_2c70e413_53_flash_fwd_hdim192_fp16_paged_split_softcapall_sm80_cu_f3e6f9ee_40204cuda3std3__491_GLOBAL__N__2c70e413_53_flash_fwd_hdim192_fp16_paged_split_softcapall_sm80_cu_f3e6f9ee_40206ignoreE - _ZN89_INTERNAL_2c70e413_53_flash_fwd_hdim192_fp16_paged_split_softcapall_sm80_cu_f3e6f9ee_40204cuda3std3__45__cpo5beginE)
_ZN89_INTERNAL_2c70e413_53_flash_fwd_hdim192_fp16_paged_split_softcapall_sm80_cu_f3e6f9ee_40204cuda3std3__45__cpo5beginE:
	.zero		1
	.type		_ZN89_INTERNAL_2c70e413_53_flash_fwd_hdim192_fp16_paged_split_softcapall_sm80_cu_f3e6f9ee_40204cuda3std3__491_GLOBAL__N__2c70e413_53_flash_fwd_hdim192_fp16_paged_split_softcapall_sm80_cu_f3e6f9ee_40206ignoreE,@object
	.size		_ZN89_INTERNAL_2c70e413_53_flash_fwd_hdim192_fp16_paged_split_softcapall_sm80_cu_f3e6f9ee_40204cuda3std3__491_GLOBAL__N__2c70e413_53_flash_fwd_hdim192_fp16_paged_split_softcapall_sm80_cu_f3e6f9ee_40206ignoreE,(_ZN89_INTERNAL_2c70e413_53_flash_fwd_hdim192_fp16_paged_split_softcapall_sm80_cu_f3e6f9ee_40204cute7productE - _ZN89_INTERNAL_2c70e413_53_flash_fwd_hdim192_fp16_paged_split_softcapall_sm80_cu_f3e6f9ee_40204cuda3std3__491_GLOBAL__N__2c70e413_53_flash_fwd_hdim192_fp16_paged_split_softcapall_sm80_cu_f3e6f9ee_40206ignoreE)
_ZN89_INTERNAL_2c70e413_53_flash_fwd_hdim192_fp16_paged_split_softcapall_sm80_cu_f3e6f9ee_40204cuda3std3__491_GLOBAL__N__2c70e413_53_flash_fwd_hdim192_fp16_paged_split_softcapall_sm80_cu_f3e6f9ee_40206ignoreE:
	.zero		1
	.type		_ZN89_INTERNAL_2c70e413_53_flash_fwd_hdim192_fp16_paged_split_softcapall_sm80_cu_f3e6f9ee_40204cute7productE,@object
	.size		_ZN89_INTERNAL_2c70e413_53_flash_fwd_hdim192_fp16_paged_split_softcapall_sm80_cu_f3e6f9ee_40204cute7productE,(_ZN89_INTERNAL_2c70e413_53_flash_fwd_hdim192_fp16_paged_split_softcapall_sm80_cu_f3e6f9ee_40204cuda3std3__45__cpo3endE - _ZN89_INTERNAL_2c70e413_53_flash_fwd_hdim192_fp16_paged_split_softcapall_sm80_cu_f3e6f9ee_40204cute7productE)
_ZN89_INTERNAL_2c70e413_53_flash_fwd_hdim192_fp16_paged_split_softcapall_sm80_cu_f3e6f9ee_40204cute7productE:
	.zero		1
	.type		_ZN89_INTERNAL_2c70e413_53_flash_fwd_hdim192_fp16_paged_split_softcapall_sm80_cu_f3e6f9ee_40204cuda3std3__45__cpo3endE,@object
	.size		_ZN89_INTERNAL_2c70e413_53_flash_fwd_hdim192_fp16_paged_split_softcapall_sm80_cu_f3e6f9ee_40204cuda3std3__45__cpo3endE,(_ZN89_INTERNAL_2c70e413_53_flash_fwd_hdim192_fp16_paged_split_softcapall_sm80_cu_f3e6f9ee_40204cuda3std3__419piecewise_constructE - _ZN89_INTERNAL_2c70e413_53_flash_fwd_hdim192_fp16_paged_split_softcapall_sm80_cu_f3e6f9ee_40204cuda3std3__45__cpo3endE)
_ZN89_INTERNAL_2c70e413_53_flash_fwd_hdim192_fp16_paged_split_softcapall_sm80_cu_f3e6f9ee_40204cuda3std3__45__cpo3endE:
	.zero		1
	.type		_ZN89_INTERNAL_2c70e413_53_flash_fwd_hdim192_fp16_paged_split_softcapall_sm80_cu_f3e6f9ee_40204cuda3std3__419piecewise_constructE,@object
	.size		_ZN89_INTERNAL_2c70e413_53_flash_fwd_hdim192_fp16_paged_split_softcapall_sm80_cu_f3e6f9ee_40204cuda3std3__419piecewise_constructE,(_ZN89_INTERNAL_2c70e413_53_flash_fwd_hdim192_fp16_paged_split_softcapall_sm80_cu_f3e6f9ee_40204cuda3std3__45__cpo4cendE - _ZN89_INTERNAL_2c70e413_53_flash_fwd_hdim192_fp16_paged_split_softcapall_sm80_cu_f3e6f9ee_40204cuda3std3__419piecewise_constructE)
_ZN89_INTERNAL_2c70e413_53_flash_fwd_hdim192_fp16_paged_split_softcapall_sm80_cu_f3e6f9ee_40204cuda3std3__419piecewise_constructE:
	.zero		1
	.type		_ZN89_INTERNAL_2c70e413_53_flash_fwd_hdim192_fp16_paged_split_softcapall_sm80_cu_f3e6f9ee_40204cuda3std3__45__cpo4cendE,@object
	.size		_ZN89_INTERNAL_2c70e413_53_flash_fwd_hdim192_fp16_paged_split_softcapall_sm80_cu_f3e6f9ee_40204cuda3std3__45__cpo4cendE,(_ZN89_INTERNAL_2c70e413_53_flash_fwd_hdim192_fp16_paged_split_softcapall_sm80_cu_f3e6f9ee_40204cuda3std6ranges3__45__cpo4swapE - _ZN89_INTERNAL_2c70e413_53_flash_fwd_hdim192_fp16_paged_split_softcapall_sm80_cu_f3e6f9ee_40204cuda3std3__45__cpo4cendE)
_ZN89_INTERNAL_2c70e413_53_flash_fwd_hdim192_fp16_paged_split_softcapall_sm80_cu_f3e6f9ee_40204cuda3std3__45__cpo4cendE:
	.zero		1
	.type		_ZN89_INTERNAL_2c70e413_53_flash_fwd_hdim192_fp16_paged_split_softcapall_sm80_cu_f3e6f9ee_40204cuda3std6ranges3__45__cpo4swapE,@object
	.size		_ZN89_INTERNAL_2c70e413_53_flash_fwd_hdim192_fp16_paged_split_softcapall_sm80_cu_f3e6f9ee_40204cuda3std6ranges3__45__cpo4swapE,(.L_7 - _ZN89_INTERNAL_2c70e413_53_flash_fwd_hdim192_fp16_paged_split_softcapall_sm80_cu_f3e6f9ee_40204cuda3std6ranges3__45__cpo4swapE)
_ZN89_INTERNAL_2c70e413_53_flash_fwd_hdim192_fp16_paged_split_softcapall_sm80_cu_f3e6f9ee_40204cuda3std6ranges3__45__cpo4swapE:
	.zero		1
.L_7:


//--------------------- .nv.constant0._ZN7cutlass13device_kernelIN5flash19enable_sm80_to_sm89INS1_16FlashAttnFwdSm80INS1_25CollectiveMainloopFwdSm80ILi8ELi1ELb0EN4cute5tupleIJNS5_1CILi128EEENS7_ILi64EEENS7_ILi192EEEEEELi192ENS_6half_tEfNS_4arch4Sm80ELb0ELb0ELb1ELb0ELb1ELb0ELb1ELb1EEENS1_21CollectiveEpilogueFwdINS6_IJS8_SA_S9_EEENS6_IJNS7_ILi1EEESI_SI_EEESC_SE_Li256ELb0ELb1ELb1ELb0EEENS1_19SingleTileSchedulerILb0ELb1ELb1ELi128EEEEEEEEEvNT_6ParamsE --------------------------
	.section	.nv.constant0._ZN7cutlass13device_kernelIN5flash19enable_sm80_to_sm89INS1_16FlashAttnFwdSm80INS1_25CollectiveMainloopFwdSm80ILi8ELi1ELb0EN4cute5tupleIJNS5_1CILi128EEENS7_ILi64EEENS7_ILi192EEEEEELi192ENS_6half_tEfNS_4arch4Sm80ELb0ELb0ELb1ELb0ELb1ELb0ELb1ELb1EEENS1_21CollectiveEpilogueFwdINS6_IJS8_SA_S9_EEENS6_IJNS7_ILi1EEESI_SI_EEESC_SE_Li256ELb0ELb1ELb1ELb0EEENS1_19SingleTileSchedulerILb0ELb1ELb1ELi128EEEEEEEEEvNT_6ParamsE,"a",@progbits
	.sectionflags	@""
	.align	4
.nv.constant0._ZN7cutlass13device_kernelIN5flash19enable_sm80_to_sm89INS1_16FlashAttnFwdSm80INS1_25CollectiveMainloopFwdSm80ILi8ELi1ELb0EN4cute5tupleIJNS5_1CILi128EEENS7_ILi64EEENS7_ILi192EEEEEELi192ENS_6half_tEfNS_4arch4Sm80ELb0ELb0ELb1ELb0ELb1ELb0ELb1ELb1EEENS1_21CollectiveEpilogueFwdINS6_IJS8_SA_S9_EEENS6_IJNS7_ILi1EEESI_SI_EEESC_SE_Li256ELb0ELb1ELb1ELb0EEENS1_19SingleTileSchedulerILb0ELb1ELb1ELi128EEEEEEEEEvNT_6ParamsE:
	.zero		1576


//--------------------- .nv.constant0._ZN7cutlass13device_kernelIN5flash19enable_sm80_to_sm89INS1_16FlashAttnFwdSm80INS1_25CollectiveMainloopFwdSm80ILi8ELi1ELb0EN4cute5tupleIJNS5_1CILi128EEENS7_ILi64EEENS7_ILi192EEEEEELi192ENS_6half_tEfNS_4arch4Sm80ELb0ELb0ELb1ELb1ELb1ELb0ELb1ELb1EEENS1_21CollectiveEpilogueFwdINS6_IJS8_SA_S9_EEENS6_IJNS7_ILi1EEESI_SI_EEESC_SE_Li256ELb1ELb1ELb1ELb0EEENS1_36VarlenDynamicPersistentTileSchedulerILi128ELi64ELi256ELi256ELb1ELb1ELb0ELb0ELb1ELb1EEEEEEEEEvNT_6ParamsE --------------------------
	.section	.nv.constant0._ZN7cutlass13device_kernelIN5flash19enable_sm80_to_sm89INS1_16FlashAttnFwdSm80INS1_25CollectiveMainloopFwdSm80ILi8ELi1ELb0EN4cute5tupleIJNS5_1CILi128EEENS7_ILi64EEENS7_ILi192EEEEEELi192ENS_6half_tEfNS_4arch4Sm80ELb0ELb0ELb1ELb1ELb1ELb0ELb1ELb1EEENS1_21CollectiveEpilogueFwdINS6_IJS8_SA_S9_EEENS6_IJNS7_ILi1EEESI_SI_EEESC_SE_Li256ELb1ELb1ELb1ELb0EEENS1_36VarlenDynamicPersistentTileSchedulerILi128ELi64ELi256ELi256ELb1ELb1ELb0ELb0ELb1ELb1EEEEEEEEEvNT_6ParamsE,"a",@progbits
	.sectionflags	@""
	.align	4
.nv.constant0._ZN7cutlass13device_kernelIN5flash19enable_sm80_to_sm89INS1_16FlashAttnFwdSm80INS1_25CollectiveMainloopFwdSm80ILi8ELi1ELb0EN4cute5tupleIJNS5_1CILi128EEENS7_ILi64EEENS7_ILi192EEEEEELi192ENS_6half_tEfNS_4arch4Sm80ELb0ELb0ELb1ELb1ELb1ELb0ELb1ELb1EEENS1_21CollectiveEpilogueFwdINS6_IJS8_SA_S9_EEENS6_IJNS7_ILi1EEESI_SI_EEESC_SE_Li256ELb1ELb1ELb1ELb0EEENS1_36VarlenDynamicPersistentTileSchedulerILi128ELi64ELi256ELi256ELb1ELb1ELb0ELb0ELb1ELb1EEEEEEEEEvNT_6ParamsE:
	.zero		1608


//--------------------- .nv.constant0._ZN7cutlass13device_kernelIN5flash19enable_sm80_to_sm89INS1_16FlashAttnFwdSm80INS1_25CollectiveMainloopFwdSm80ILi8ELi1ELb0EN4cute5tupleIJNS5_1CILi128EEENS7_ILi64EEENS7_ILi192EEEEEELi192ENS_6half_tEfNS_4arch4Sm80ELb0ELb0ELb1ELb1ELb1ELb1ELb1ELb1EEENS1_21CollectiveEpilogueFwdINS6_IJS8_SA_S9_EEENS6_IJNS7_ILi1EEESI_SI_EEESC_SE_Li256ELb1ELb1ELb1ELb0EEENS1_36VarlenDynamicPersistentTileSchedulerILi128ELi64ELi256ELi256ELb1ELb1ELb0ELb0ELb1ELb1EEEEEEEEEvNT_6ParamsE --------------------------
	.section	.nv.constant0._ZN7cutlass13device_kernelIN5flash19enable_sm80_to_sm89INS1_16FlashAttnFwdSm80INS1_25CollectiveMainloopFwdSm80ILi8ELi1ELb0EN4cute5tupleIJNS5_1CILi128EEENS7_ILi64EEENS7_ILi192EEEEEELi192ENS_6half_tEfNS_4arch4Sm80ELb0ELb0ELb1ELb1ELb1ELb1ELb1ELb1EEENS1_21CollectiveEpilogueFwdINS6_IJS8_SA_S9_EEENS6_IJNS7_ILi1EEESI_SI_EEESC_SE_Li256ELb1ELb1ELb1ELb0EEENS1_36VarlenDynamicPersistentTileSchedulerILi128ELi64ELi256ELi256ELb1ELb1ELb0ELb0ELb1ELb1EEEEEEEEEvNT_6ParamsE,"a",@progbits
	.sectionflags	@""
	.align	4
.nv.constant0._ZN7cutlass13device_kernelIN5flash19enable_sm80_to_sm89INS1_16FlashAttnFwdSm80INS1_25CollectiveMainloopFwdSm80ILi8ELi1ELb0EN4cute5tupleIJNS5_1CILi128EEENS7_ILi64EEENS7_ILi192EEEEEELi192ENS_6half_tEfNS_4arch4Sm80ELb0ELb0ELb1ELb1ELb1ELb1ELb1ELb1EEENS1_21CollectiveEpilogueFwdINS6_IJS8_SA_S9_EEENS6_IJNS7_ILi1EEESI_SI_EEESC_SE_Li256ELb1ELb1ELb1ELb0EEENS1_36VarlenDynamicPersistentTileSchedulerILi128ELi64ELi256ELi256ELb1ELb1ELb0ELb0ELb1ELb1EEEEEEEEEvNT_6ParamsE:
	.zero		1608


//--------------------- .nv.constant0._ZN7cutlass13device_kernelIN5flash19enable_sm80_to_sm89INS1_16FlashAttnFwdSm80INS1_25CollectiveMainloopFwdSm80ILi8ELi1ELb0EN4cute5tupleIJNS5_1CILi128EEENS7_ILi64EEENS7_ILi192EEEEEELi192ENS_6half_tEfNS_4arch4Sm80ELb0ELb1ELb1ELb0ELb1ELb0ELb1ELb1EEENS1_21CollectiveEpilogueFwdINS6_IJS8_SA_S9_EEENS6_IJNS7_ILi1EEESI_SI_EEESC_SE_Li256ELb0ELb1ELb1ELb0EEENS1_19SingleTileSchedulerILb0ELb1ELb1ELi128EEEEEEEEEvNT_6ParamsE --------------------------
	.section	.nv.constant0._ZN7cutlass13device_kernelIN5flash19enable_sm80_to_sm89INS1_16FlashAttnFwdSm80INS1_25CollectiveMainloopFwdSm80ILi8ELi1ELb0EN4cute5tupleIJNS5_1CILi128EEENS7_ILi64EEENS7_ILi192EEEEEELi192ENS_6half_tEfNS_4arch4Sm80ELb0ELb1ELb1ELb0ELb1ELb0ELb1ELb1EEENS1_21CollectiveEpilogueFwdINS6_IJS8_SA_S9_EEENS6_IJNS7_ILi1EEESI_SI_EEESC_SE_Li256ELb0ELb1ELb1ELb0EEENS1_19SingleTileSchedulerILb0ELb1ELb1ELi128EEEEEEEEEvNT_6ParamsE,"a",@progbits
	.sectionflags	@""
	.align	4
.nv.constant0._ZN7cutlass13device_kernelIN5flash19enable_sm80_to_sm89INS1_16FlashAttnFwdSm80INS1_25CollectiveMainloopFwdSm80ILi8ELi1ELb0EN4cute5tupleIJNS5_1CILi128EEENS7_ILi64EEENS7_ILi192EEEEEELi192ENS_6half_tEfNS_4arch4Sm80ELb0ELb1ELb1ELb0ELb1ELb0ELb1ELb1EEENS1_21CollectiveEpilogueFwdINS6_IJS8_SA_S9_EEENS6_IJNS7_ILi1EEESI_SI_EEESC_SE_Li256ELb0ELb1ELb1ELb0EEENS1_19SingleTileSchedulerILb0ELb1ELb1ELi128EEEEEEEEEvNT_6ParamsE:
	.zero		1576


//--------------------- .nv.constant0._ZN7cutlass13device_kernelIN5flash19enable_sm80_to_sm89INS1_16FlashAttnFwdSm80INS1_25CollectiveMainloopFwdSm80ILi8ELi1ELb0EN4cute5tupleIJNS5_1CILi128EEENS7_ILi64EEENS7_ILi192EEEEEELi192ENS_6half_tEfNS_4arch4Sm80ELb0ELb1ELb1ELb1ELb1ELb0ELb1ELb1EEENS1_21CollectiveEpilogueFwdINS6_IJS8_SA_S9_EEENS6_IJNS7_ILi1EEESI_SI_EEESC_SE_Li256ELb1ELb1ELb1ELb0EEENS1_36VarlenDynamicPersistentTileSchedulerILi128ELi64ELi256ELi256ELb1ELb1ELb0ELb1ELb0ELb1EEEEEEEEEvNT_6ParamsE --------------------------
	.section	.nv.constant0._ZN7cutlass13device_kernelIN5flash19enable_sm80_to_sm89INS1_16FlashAttnFwdSm80INS1_25CollectiveMainloopFwdSm80ILi8ELi1ELb0EN4cute5tupleIJNS5_1CILi128EEENS7_ILi64EEENS7_ILi192EEEEEELi192ENS_6half_tEfNS_4arch4Sm80ELb0ELb1ELb1ELb1ELb1ELb0ELb1ELb1EEENS1_21CollectiveEpilogueFwdINS6_IJS8_SA_S9_EEENS6_IJNS7_ILi1EEESI_SI_EEESC_SE_Li256ELb1ELb1ELb1ELb0EEENS1_36VarlenDynamicPersistentTileSchedulerILi128ELi64ELi256ELi256ELb1ELb1ELb0ELb1ELb0ELb1EEEEEEEEEvNT_6ParamsE,"a",@progbits
	.sectionflags	@""
	.align	4
.nv.constant0._ZN7cutlass13device_kernelIN5flash19enable_sm80_to_sm89INS1_16FlashAttnFwdSm80INS1_25CollectiveMainloopFwdSm80ILi8ELi1ELb0EN4cute5tupleIJNS5_1CILi128EEENS7_ILi64EEENS7_ILi192EEEEEELi192ENS_6half_tEfNS_4arch4Sm80ELb0ELb1ELb1ELb1ELb1ELb0ELb1ELb1EEENS1_21CollectiveEpilogueFwdINS6_IJS8_SA_S9_EEENS6_IJNS7_ILi1EEESI_SI_EEESC_SE_Li256ELb1ELb1ELb1ELb0EEENS1_36VarlenDynamicPersistentTileSchedulerILi128ELi64ELi256ELi256ELb1ELb1ELb0ELb1ELb0ELb1EEEEEEEEEvNT_6ParamsE:
	.zero		1608


//--------------------- .nv.constant0._ZN7cutlass13device_kernelIN5flash19enable_sm80_to_sm89INS1_16FlashAttnFwdSm80INS1_25CollectiveMainloopFwdSm80ILi8ELi1ELb0EN4cute5tupleIJNS5_1CILi128EEENS7_ILi64EEENS7_ILi192EEEEEELi192ENS_6half_tEfNS_4arch4Sm80ELb0ELb1ELb1ELb1ELb1ELb1ELb1ELb1EEENS1_21CollectiveEpilogueFwdINS6_IJS8_SA_S9_EEENS6_IJNS7_ILi1EEESI_SI_EEESC_SE_Li256ELb1ELb1ELb1ELb0EEENS1_36VarlenDynamicPersistentTileSchedulerILi128ELi64ELi256ELi256ELb1ELb1ELb0ELb1ELb0ELb1EEEEEEEEEvNT_6ParamsE --------------------------
	.section	.nv.constant0._ZN7cutlass13device_kernelIN5flash19enable_sm80_to_sm89INS1_16FlashAttnFwdSm80INS1_25CollectiveMainloopFwdSm80ILi8ELi1ELb0EN4cute5tupleIJNS5_1CILi128EEENS7_ILi64EEENS7_ILi192EEEEEELi192ENS_6half_tEfNS_4arch4Sm80ELb0ELb1ELb1ELb1ELb1ELb1ELb1ELb1EEENS1_21CollectiveEpilogueFwdINS6_IJS8_SA_S9_EEENS6_IJNS7_ILi1EEESI_SI_EEESC_SE_Li256ELb1ELb1ELb1ELb0EEENS1_36VarlenDynamicPersistentTileSchedulerILi128ELi64ELi256ELi256ELb1ELb1ELb0ELb1ELb0ELb1EEEEEEEEEvNT_6ParamsE,"a",@progbits
	.sectionflags	@""
	.align	4
.nv.constant0._ZN7cutlass13device_kernelIN5flash19enable_sm80_to_sm89INS1_16FlashAttnFwdSm80INS1_25CollectiveMainloopFwdSm80ILi8ELi1ELb0EN4cute5tupleIJNS5_1CILi128EEENS7_ILi64EEENS7_ILi192EEEEEELi192ENS_6half_tEfNS_4arch4Sm80ELb0ELb1ELb1ELb1ELb1ELb1ELb1ELb1EEENS1_21CollectiveEpilogueFwdINS6_IJS8_SA_S9_EEENS6_IJNS7_ILi1EEESI_SI_EEESC_SE_Li256ELb1ELb1ELb1ELb0EEENS1_36VarlenDynamicPersistentTileSchedulerILi128ELi64ELi256ELi256ELb1ELb1ELb0ELb1ELb0ELb1EEEEEEEEEvNT_6ParamsE:
	.zero		1608


//--------------------- .nv.constant0._ZN7cutlass13device_kernelIN5flash19enable_sm80_to_sm89INS1_16FlashAttnFwdSm80INS1_25CollectiveMainloopFwdSm80ILi8ELi1ELb0EN4cute5tupleIJNS5_1CILi128EEENS7_ILi64EEENS7_ILi192EEEEEELi192ENS_6half_tEfNS_4arch4Sm80ELb1ELb0ELb1ELb0ELb1ELb0ELb1ELb1EEENS1_21CollectiveEpilogueFwdINS6_IJS8_SA_S9_EEENS6_IJNS7_ILi1EEESI_SI_EEESC_SE_Li256ELb0ELb1ELb1ELb0EEENS1_30DynamicPersistentTileSchedulerILi256ELi256ELb1ELb1ELb0EEEEEEEEEvNT_6ParamsE --------------------------
	.section	.nv.constant0._ZN7cutlass13device_kernelIN5flash19enable_sm80_to_sm89INS1_16FlashAttnFwdSm80INS1_25CollectiveMainloopFwdSm80ILi8ELi1ELb0EN4cute5tupleIJNS5_1CILi128EEENS7_ILi64EEENS7_ILi192EEEEEELi192ENS_6half_tEfNS_4arch4Sm80ELb1ELb0ELb1ELb0ELb1ELb0ELb1ELb1EEENS1_21CollectiveEpilogueFwdINS6_IJS8_SA_S9_EEENS6_IJNS7_ILi1EEESI_SI_EEESC_SE_Li256ELb0ELb1ELb1ELb0EEENS1_30DynamicPersistentTileSchedulerILi256ELi256ELb1ELb1ELb0EEEEEEEEEvNT_6ParamsE,"a",@progbits
	.sectionflags	@""
	.align	4
.nv.constant0._ZN7cutlass13device_kernelIN5flash19enable_sm80_to_sm89INS1_16FlashAttnFwdSm80INS1_25CollectiveMainloopFwdSm80ILi8ELi1ELb0EN4cute5tupleIJNS5_1CILi128EEENS7_ILi64EEENS7_ILi192EEEEEELi192ENS_6half_tEfNS_4arch4Sm80ELb1ELb0ELb1ELb0ELb1ELb0ELb1ELb1EEENS1_21CollectiveEpilogueFwdINS6_IJS8_SA_S9_EEENS6_IJNS7_ILi1EEESI_SI_EEESC_SE_Li256ELb0ELb1ELb1ELb0EEENS1_30DynamicPersistentTileSchedulerILi256ELi256ELb1ELb1ELb0EEEEEEEEEvNT_6ParamsE:
	.zero		1592


//--------------------- .nv.constant0._ZN7cutlass13device_kernelIN5flash19enable_sm80_to_sm89INS1_16FlashAttnFwdSm80INS1_25CollectiveMainloopFwdSm80ILi8ELi1ELb0EN4cute5tupleIJNS5_1CILi128EEENS7_ILi64EEENS7_ILi192EEEEEELi192ENS_6half_tEfNS_4arch4Sm80ELb1ELb0ELb1ELb1ELb1ELb0ELb1ELb1EEENS1_21CollectiveEpilogueFwdINS6_IJS8_SA_S9_EEENS6_IJNS7_ILi1EEESI_SI_EEESC_SE_Li256ELb1ELb1ELb1ELb0EEENS1_36VarlenDynamicPersistentTileSchedulerILi128ELi64ELi256ELi256ELb1ELb1ELb0ELb1ELb1ELb1EEEEEEEEEvNT_6ParamsE --------------------------
	.section	.nv.constant0._ZN7cutlass13device_kernelIN5flash19enable_sm80_to_sm89INS1_16FlashAttnFwdSm80INS1_25CollectiveMainloopFwdSm80ILi8ELi1ELb0EN4cute5tupleIJNS5_1CILi128EEENS7_ILi64EEENS7_ILi192EEEEEELi192ENS_6half_tEfNS_4arch4Sm80ELb1ELb0ELb1ELb1ELb1ELb0ELb1ELb1EEENS1_21CollectiveEpilogueFwdINS6_IJS8_SA_S9_EEENS6_IJNS7_ILi1EEESI_SI_EEESC_SE_Li256ELb1ELb1ELb1ELb0EEENS1_36VarlenDynamicPersistentTileSchedulerILi128ELi64ELi256ELi256ELb1ELb1ELb0ELb1ELb1ELb1EEEEEEEEEvNT_6ParamsE,"a",@progbits
	.sectionflags	@""
	.align	4
.nv.constant0._ZN7cutlass13device_kernelIN5flash19enable_sm80_to_sm89INS1_16FlashAttnFwdSm80INS1_25CollectiveMainloopFwdSm80ILi8ELi1ELb0EN4cute5tupleIJNS5_1CILi128EEENS7_ILi64EEENS7_ILi192EEEEEELi192ENS_6half_tEfNS_4arch4Sm80ELb1ELb0ELb1ELb1ELb1ELb0ELb1ELb1EEENS1_21CollectiveEpilogueFwdINS6_IJS8_SA_S9_EEENS6_IJNS7_ILi1EEESI_SI_EEESC_SE_Li256ELb1ELb1ELb1ELb0EEENS1_36VarlenDynamicPersistentTileSchedulerILi128ELi64ELi256ELi256ELb1ELb1ELb0ELb1ELb1ELb1EEEEEEEEEvNT_6ParamsE:
	.zero		1608


//--------------------- .nv.constant0._ZN7cutlass13device_kernelIN5flash19enable_sm80_to_sm89INS1_16FlashAttnFwdSm80INS1_25CollectiveMainloopFwdSm80ILi8ELi1ELb0EN4cute5tupleIJNS5_1CILi128EEENS7_ILi64EEENS7_ILi192EEEEEELi192ENS_6half_tEfNS_4arch4Sm80ELb1ELb0ELb1ELb1ELb1ELb1ELb1ELb1EEENS1_21CollectiveEpilogueFwdINS6_IJS8_SA_S9_EEENS6_IJNS7_ILi1EEESI_SI_EEESC_SE_Li256ELb1ELb1ELb1ELb0EEENS1_36VarlenDynamicPersistentTileSchedulerILi128ELi64ELi256ELi256ELb1ELb1ELb0ELb1ELb1ELb1EEEEEEEEEvNT_6ParamsE --------------------------
	.section	.nv.constant0._ZN7cutlass13device_kernelIN5flash19enable_sm80_to_sm89INS1_16FlashAttnFwdSm80INS1_25CollectiveMainloopFwdSm80ILi8ELi1ELb0EN4cute5tupleIJNS5_1CILi128EEENS7_ILi64EEENS7_ILi192EEEEEELi192ENS_6half_tEfNS_4arch4Sm80ELb1ELb0ELb1ELb1ELb1ELb1ELb1ELb1EEENS1_21CollectiveEpilogueFwdINS6_IJS8_SA_S9_EEENS6_IJNS7_ILi1EEESI_SI_EEESC_SE_Li256ELb1ELb1ELb1ELb0EEENS1_36VarlenDynamicPersistentTileSchedulerILi128ELi64ELi256ELi256ELb1ELb1ELb0ELb1ELb1ELb1EEEEEEEEEvNT_6ParamsE,"a",@progbits
	.sectionflags	@""
	.align	4
.nv.constant0._ZN7cutlass13device_kernelIN5flash19enable_sm80_to_sm89INS1_16FlashAttnFwdSm80INS1_25CollectiveMainloopFwdSm80ILi8ELi1ELb0EN4cute5tupleIJNS5_1CILi128EEENS7_ILi64EEENS7_ILi192EEEEEELi192ENS_6half_tEfNS_4arch4Sm80ELb1ELb0ELb1ELb1ELb1ELb1ELb1ELb1EEENS1_21CollectiveEpilogueFwdINS6_IJS8_SA_S9_EEENS6_IJNS7_ILi1EEESI_SI_EEESC_SE_Li256ELb1ELb1ELb1ELb0EEENS1_36VarlenDynamicPersistentTileSchedulerILi128ELi64ELi256ELi256ELb1ELb1ELb0ELb1ELb1ELb1EEEEEEEEEvNT_6ParamsE:
	.zero		1608


//--------------------- .nv.constant0._ZN7cutlass13device_kernelIN5flash19enable_sm80_to_sm89INS1_16FlashAttnFwdSm80INS1_25CollectiveMainloopFwdSm80ILi8ELi2ELb0EN4cute5tupleIJNS5_1CILi128EEENS7_ILi64EEENS7_ILi192EEEEEELi192ENS_6half_tEfNS_4arch4Sm80ELb0ELb0ELb1ELb0ELb1ELb0ELb1ELb1EEENS1_21CollectiveEpilogueFwdINS6_IJS8_SA_S9_EEENS6_IJNS7_ILi1EEESI_SI_EEESC_SE_Li256ELb0ELb1ELb1ELb0EEENS1_19SingleTileSchedulerILb0ELb1ELb1ELi128EEEEEEEEEvNT_6ParamsE --------------------------
	.section	.nv.constant0._ZN7cutlass13device_kernelIN5flash19enable_sm80_to_sm89INS1_16FlashAttnFwdSm80INS1_25CollectiveMainloopFwdSm80ILi8ELi2ELb0EN4cute5tupleIJNS5_1CILi128EEENS7_ILi64EEENS7_ILi192EEEEEELi192ENS_6half_tEfNS_4arch4Sm80ELb0ELb0ELb1ELb0ELb1ELb0ELb1ELb1EEENS1_21CollectiveEpilogueFwdINS6_IJS8_SA_S9_EEENS6_IJNS7_ILi1EEESI_SI_EEESC_SE_Li256ELb0ELb1ELb1ELb0EEENS1_19SingleTileSchedulerILb0ELb1ELb1ELi128EEEEEEEEEvNT_6ParamsE,"a",@progbits
	.sectionflags	@""
	.align	4
.nv.constant0._ZN7cutlass13device_kernelIN5flash19enable_sm80_to_sm89INS1_16FlashAttnFwdSm80INS1_25CollectiveMainloopFwdSm80ILi8ELi2ELb0EN4cute5tupleIJNS5_1CILi128EEENS7_ILi64EEENS7_ILi192EEEEEELi192ENS_6half_tEfNS_4arch4Sm80ELb0ELb0ELb1ELb0ELb1ELb0ELb1ELb1EEENS1_21CollectiveEpilogueFwdINS6_IJS8_SA_S9_EEENS6_IJNS7_ILi1EEESI_SI_EEESC_SE_Li256ELb0ELb1ELb1ELb0EEENS1_19SingleTileSchedulerILb0ELb1ELb1ELi128EEEEEEEEEvNT_6ParamsE:
	.zero		1576


//--------------------- .nv.constant0._ZN7cutlass13device_kernelIN5flash19enable_sm80_to_sm89INS1_16FlashAttnFwdSm80INS1_25CollectiveMainloopFwdSm80ILi8ELi2ELb0EN4cute5tupleIJNS5_1CILi128EEENS7_ILi64EEENS7_ILi192EEEEEELi192ENS_6half_tEfNS_4arch4Sm80ELb0ELb0ELb1ELb1ELb1ELb0ELb1ELb1EEENS1_21CollectiveEpilogueFwdINS6_IJS8_SA_S9_EEENS6_IJNS7_ILi1EEESI_SI_EEESC_SE_Li256ELb1ELb1ELb1ELb0EEENS1_36VarlenDynamicPersistentTileSchedulerILi128ELi64ELi256ELi256ELb1ELb1ELb0ELb0ELb1ELb1EEEEEEEEEvNT_6ParamsE --------------------------
	.section	.nv.constant0._ZN7cutlass13device_kernelIN5flash19enable_sm80_to_sm89INS1_16FlashAttnFwdSm80INS1_25CollectiveMainloopFwdSm80ILi8ELi2ELb0EN4cute5tupleIJNS5_1CILi128EEENS7_ILi64EEENS7_ILi192EEEEEELi192ENS_6half_tEfNS_4arch4Sm80ELb0ELb0ELb1ELb1ELb1ELb0ELb1ELb1EEENS1_21CollectiveEpilogueFwdINS6_IJS8_SA_S9_EEENS6_IJNS7_ILi1EEESI_SI_EEESC_SE_Li256ELb1ELb1ELb1ELb0EEENS1_36VarlenDynamicPersistentTileSchedulerILi128ELi64ELi256ELi256ELb1ELb1ELb0ELb0ELb1ELb1EEEEEEEEEvNT_6ParamsE,"a",@progbits
	.sectionflags	@""
	.align	4
.nv.constant0._ZN7cutlass13device_kernelIN5flash19enable_sm80_to_sm89INS1_16FlashAttnFwdSm80INS1_25CollectiveMainloopFwdSm80ILi8ELi2ELb0EN4cute5tupleIJNS5_1CILi128EEENS7_ILi64EEENS7_ILi192EEEEEELi192ENS_6half_tEfNS_4arch4Sm80ELb0ELb0ELb1ELb1ELb1ELb0ELb1ELb1EEENS1_21CollectiveEpilogueFwdINS6_IJS8_SA_S9_EEENS6_IJNS7_ILi1EEESI_SI_EEESC_SE_Li256ELb1ELb1ELb1ELb0EEENS1_36VarlenDynamicPersistentTileSchedulerILi128ELi64ELi256ELi256ELb1ELb1ELb0ELb0ELb1ELb1EEEEEEEEEvNT_6ParamsE:
	.zero		1608


//--------------------- .nv.constant0._ZN7cutlass13device_kernelIN5flash19enable_sm80_to_sm89INS1_16FlashAttnFwdSm80INS1_25CollectiveMainloopFwdSm80ILi8ELi2ELb0EN4cute5tupleIJNS5_1CILi128EEENS7_ILi64EEENS7_ILi192EEEEEELi192ENS_6half_tEfNS_4arch4Sm80ELb0ELb0ELb1ELb1ELb1ELb1ELb1ELb1EEENS1_21CollectiveEpilogueFwdINS6_IJS8_SA_S9_EEENS6_IJNS7_ILi1EEESI_SI_EEESC_SE_Li256ELb1ELb1ELb1ELb0EEENS1_36VarlenDynamicPersistentTileSchedulerILi128ELi64ELi256ELi256ELb1ELb1ELb0ELb0ELb1ELb1EEEEEEEEEvNT_6ParamsE --------------------------
	.section	.nv.constant0._ZN7cutlass13device_kernelIN5flash19enable_sm80_to_sm89INS1_16FlashAttnFwdSm80INS1_25CollectiveMainloopFwdSm80ILi8ELi2ELb0EN4cute5tupleIJNS5_1CILi128EEENS7_ILi64EEENS7_ILi192EEEEEELi192ENS_6half_tEfNS_4arch4Sm80ELb0ELb0ELb1ELb1ELb1ELb1ELb1ELb1EEENS1_21CollectiveEpilogueFwdINS6_IJS8_SA_S9_EEENS6_IJNS7_ILi1EEESI_SI_EEESC_SE_Li256ELb1ELb1ELb1ELb0EEENS1_36VarlenDynamicPersistentTileSchedulerILi128ELi64ELi256ELi256ELb1ELb1ELb0ELb0ELb1ELb1EEEEEEEEEvNT_6ParamsE,"a",@progbits
	.sectionflags	@""
	.align	4
.nv.constant0._ZN7cutlass13device_kernelIN5flash19enable_sm80_to_sm89INS1_16FlashAttnFwdSm80INS1_25CollectiveMainloopFwdSm80ILi8ELi2ELb0EN4cute5tupleIJNS5_1CILi128EEENS7_ILi64EEENS7_ILi192EEEEEELi192ENS_6half_tEfNS_4arch4Sm80ELb0ELb0ELb1ELb1ELb1ELb1ELb1ELb1EEENS1_21CollectiveEpilogueFwdINS6_IJS8_SA_S9_EEENS6_IJNS7_ILi1EEESI_SI_EEESC_SE_Li256ELb1ELb1ELb1ELb0EEENS1_36VarlenDynamicPersistentTileSchedulerILi128ELi64ELi256ELi256ELb1ELb1ELb0ELb0ELb1ELb1EEEEEEEEEvNT_6ParamsE:
	.zero		1608


//--------------------- .nv.constant0._ZN7cutlass13device_kernelIN5flash19enable_sm80_to_sm89INS1_16FlashAttnFwdSm80INS1_25CollectiveMainloopFwdSm80ILi8ELi2ELb0EN4cute5tupleIJNS5_1CILi128EEENS7_ILi64EEENS7_ILi192EEEEEELi192ENS_6half_tEfNS_4arch4Sm80ELb0ELb1ELb1ELb0ELb1ELb0ELb1ELb1EEENS1_21CollectiveEpilogueFwdINS6_IJS8_SA_S9_EEENS6_IJNS7_ILi1EEESI_SI_EEESC_SE_Li256ELb0ELb1ELb1ELb0EEENS1_19SingleTileSchedulerILb0ELb1ELb1ELi128EEEEEEEEEvNT_6ParamsE --------------------------
	.section	.nv.constant0._ZN7cutlass13device_kernelIN5flash19enable_sm80_to_sm89INS1_16FlashAttnFwdSm80INS1_25CollectiveMainloopFwdSm80ILi8ELi2ELb0EN4cute5tupleIJNS5_1CILi128EEENS7_ILi64EEENS7_ILi192EEEEEELi192ENS_6half_tEfNS_4arch4Sm80ELb0ELb1ELb1ELb0ELb1ELb0ELb1ELb1EEENS1_21CollectiveEpilogueFwdINS6_IJS8_SA_S9_EEENS6_IJNS7_ILi1EEESI_SI_EEESC_SE_Li256ELb0ELb1ELb1ELb0EEENS1_19SingleTileSchedulerILb0ELb1ELb1ELi128EEEEEEEEEvNT_6ParamsE,"a",@progbits
	.sectionflags	@""
	.align	4
.nv.constant0._ZN7cutlass13device_kernelIN5flash19enable_sm80_to_sm89INS1_16FlashAttnFwdSm80INS1_25CollectiveMainloopFwdSm80ILi8ELi2ELb0EN4cute5tupleIJNS5_1CILi128EEENS7_ILi64EEENS7_ILi192EEEEEELi192ENS_6half_tEfNS_4arch4Sm80ELb0ELb1ELb1ELb0ELb1ELb0ELb1ELb1EEENS1_21CollectiveEpilogueFwdINS6_IJS8_SA_S9_EEENS6_IJNS7_ILi1EEESI_SI_EEESC_SE_Li256ELb0ELb1ELb1ELb0EEENS1_19SingleTileSchedulerILb0ELb1ELb1ELi128EEEEEEEEEvNT_6ParamsE:
	.zero		1576


//--------------------- .nv.constant0._ZN7cutlass13device_kernelIN5flash19enable_sm80_to_sm89INS1_16FlashAttnFwdSm80INS1_25CollectiveMainloopFwdSm80ILi8ELi2ELb0EN4cute5tupleIJNS5_1CILi128EEENS7_ILi64EEENS7_ILi192EEEEEELi192ENS_6half_tEfNS_4arch4Sm80ELb0ELb1ELb1ELb1ELb1ELb0ELb1ELb1EEENS1_21CollectiveEpilogueFwdINS6_IJS8_SA_S9_EEENS6_IJNS7_ILi1EEESI_SI_EEESC_SE_Li256ELb1ELb1ELb1ELb0EEENS1_36VarlenDynamicPersistentTileSchedulerILi128ELi64ELi256ELi256ELb1ELb1ELb0ELb1ELb0ELb1EEEEEEEEEvNT_6ParamsE --------------------------
	.section	.nv.constant0._ZN7cutlass13device_kernelIN5flash19enable_sm80_to_sm89INS1_16FlashAttnFwdSm80INS1_25CollectiveMainloopFwdSm80ILi8ELi2ELb0EN4cute5tupleIJNS5_1CILi128EEENS7_ILi64EEENS7_ILi192EEEEEELi192ENS_6half_tEfNS_4arch4Sm80ELb0ELb1ELb1ELb1ELb1ELb0ELb1ELb1EEENS1_21CollectiveEpilogueFwdINS6_IJS8_SA_S9_EEENS6_IJNS7_ILi1EEESI_SI_EEESC_SE_Li256ELb1ELb1ELb1ELb0EEENS1_36VarlenDynamicPersistentTileSchedulerILi128ELi64ELi256ELi256ELb1ELb1ELb0ELb1ELb0ELb1EEEEEEEEEvNT_6ParamsE,"a",@progbits
	.sectionflags	@""
	.align	4
.nv.constant0._ZN7cutlass13device_kernelIN5flash19enable_sm80_to_sm89INS1_16FlashAttnFwdSm80INS1_25CollectiveMainloopFwdSm80ILi8ELi2ELb0EN4cute5tupleIJNS5_1CILi128EEENS7_ILi64EEENS7_ILi192EEEEEELi192ENS_6half_tEfNS_4arch4Sm80ELb0ELb1ELb1ELb1ELb1ELb0ELb1ELb1EEENS1_21CollectiveEpilogueFwdINS6_IJS8_SA_S9_EEENS6_IJNS7_ILi1EEESI_SI_EEESC_SE_Li256ELb1ELb1ELb1ELb0EEENS1_36VarlenDynamicPersistentTileSchedulerILi128ELi64ELi256ELi256ELb1ELb1ELb0ELb1ELb0ELb1EEEEEEEEEvNT_6ParamsE:
	.zero		1608


//--------------------- .nv.constant0._ZN7cutlass13device_kernelIN5flash19enable_sm80_to_sm89INS1_16FlashAttnFwdSm80INS1_25CollectiveMainloopFwdSm80ILi8ELi2ELb0EN4cute5tupleIJNS5_1CILi128EEENS7_ILi64EEENS7_ILi192EEEEEELi192ENS_6half_tEfNS_4arch4Sm80ELb0ELb1ELb1ELb1ELb1ELb1ELb1ELb1EEENS1_21CollectiveEpilogueFwdINS6_IJS8_SA_S9_EEENS6_IJNS7_ILi1EEESI_SI_EEESC_SE_Li256ELb1ELb1ELb1ELb0EEENS1_36VarlenDynamicPersistentTileSchedulerILi128ELi64ELi256ELi256ELb1ELb1ELb0ELb1ELb0ELb1EEEEEEEEEvNT_6ParamsE --------------------------
	.section	.nv.constant0._ZN7cutlass13device_kernelIN5flash19enable_sm80_to_sm89INS1_16FlashAttnFwdSm80INS1_25CollectiveMainloopFwdSm80ILi8ELi2ELb0EN4cute5tupleIJNS5_1CILi128EEENS7_ILi64EEENS7_ILi192EEEEEELi192ENS_6half_tEfNS_4arch4Sm80ELb0ELb1ELb1ELb1ELb1ELb1ELb1ELb1EEENS1_21CollectiveEpilogueFwdINS6_IJS8_SA_S9_EEENS6_IJNS7_ILi1EEESI_SI_EEESC_SE_Li256ELb1ELb1ELb1ELb0EEENS1_36VarlenDynamicPersistentTileSchedulerILi128ELi64ELi256ELi256ELb1ELb1ELb0ELb1ELb0ELb1EEEEEEEEEvNT_6ParamsE,"a",@progbits
	.sectionflags	@""
	.align	4
.nv.constant0._ZN7cutlass13device_kernelIN5flash19enable_sm80_to_sm89INS1_16FlashAttnFwdSm80INS1_25CollectiveMainloopFwdSm80ILi8ELi2ELb0EN4cute5tupleIJNS5_1CILi128EEENS7_ILi64EEENS7_ILi192EEEEEELi192ENS_6half_tEfNS_4arch4Sm80ELb0ELb1ELb1ELb1ELb1ELb1ELb1ELb1EEENS1_21CollectiveEpilogueFwdINS6_IJS8_SA_S9_EEENS6_IJNS7_ILi1EEESI_SI_EEESC_SE_Li256ELb1ELb1ELb1ELb0EEENS1_36VarlenDynamicPersistentTileSchedulerILi128ELi64ELi256ELi256ELb1ELb1ELb0ELb1ELb0ELb1EEEEEEEEEvNT_6ParamsE:
	.zero		1608


//--------------------- .nv.constant0._ZN7cutlass13device_kernelIN5flash19enable_sm80_to_sm89INS1_16FlashAttnFwdSm80INS1_25CollectiveMainloopFwdSm80ILi8ELi2ELb0EN4cute5tupleIJNS5_1CILi128EEENS7_ILi64EEENS7_ILi192EEEEEELi192ENS_6half_tEfNS_4arch4Sm80ELb1ELb0ELb1ELb0ELb1ELb0ELb1ELb1EEENS1_21CollectiveEpilogueFwdINS6_IJS8_SA_S9_EEENS6_IJNS7_ILi1EEESI_SI_EEESC_SE_Li256ELb0ELb1ELb1ELb0EEENS1_30DynamicPersistentTileSchedulerILi256ELi256ELb1ELb1ELb0EEEEEEEEEvNT_6ParamsE --------------------------
	.section	.nv.constant0._ZN7cutlass13device_kernelIN5flash19enable_sm80_to_sm89INS1_16FlashAttnFwdSm80INS1_25CollectiveMainloopFwdSm80ILi8ELi2ELb0EN4cute5tupleIJNS5_1CILi128EEENS7_ILi64EEENS7_ILi192EEEEEELi192ENS_6half_tEfNS_4arch4Sm80ELb1ELb0ELb1ELb0ELb1ELb0ELb1ELb1EEENS1_21CollectiveEpilogueFwdINS6_IJS8_SA_S9_EEENS6_IJNS7_ILi1EEESI_SI_EEESC_SE_Li256ELb0ELb1ELb1ELb0EEENS1_30DynamicPersistentTileSchedulerILi256ELi256ELb1ELb1ELb0EEEEEEEEEvNT_6ParamsE,"a",@progbits
	.sectionflags	@""
	.align	4
.nv.constant0._ZN7cutlass13device_kernelIN5flash19enable_sm80_to_sm89INS1_16FlashAttnFwdSm80INS1_25CollectiveMainloopFwdSm80ILi8ELi2ELb0EN4cute5tupleIJNS5_1CILi128EEENS7_ILi64EEENS7_ILi192EEEEEELi192ENS_6half_tEfNS_4arch4Sm80ELb1ELb0ELb1ELb0ELb1ELb0ELb1ELb1EEENS1_21CollectiveEpilogueFwdINS6_IJS8_SA_S9_EEENS6_IJNS7_ILi1EEESI_SI_EEESC_SE_Li256ELb0ELb1ELb1ELb0EEENS1_30DynamicPersistentTileSchedulerILi256ELi256ELb1ELb1ELb0EEEEEEEEEvNT_6ParamsE:
	.zero		1592


//--------------------- .nv.constant0._ZN7cutlass13device_kernelIN5flash19enable_sm80_to_sm89INS1_16FlashAttnFwdSm80INS1_25CollectiveMainloopFwdSm80ILi8ELi2ELb0EN4cute5tupleIJNS5_1CILi128EEENS7_ILi64EEENS7_ILi192EEEEEELi192ENS_6half_tEfNS_4arch4Sm80ELb1ELb0ELb1ELb1ELb1ELb0ELb1ELb1EEENS1_21CollectiveEpilogueFwdINS6_IJS8_SA_S9_EEENS6_IJNS7_ILi1EEESI_SI_EEESC_SE_Li256ELb1ELb1ELb1ELb0EEENS1_36VarlenDynamicPersistentTileSchedulerILi128ELi64ELi256ELi256ELb1ELb1ELb0ELb1ELb1ELb1EEEEEEEEEvNT_6ParamsE --------------------------
	.section	.nv.constant0._ZN7cutlass13device_kernelIN5flash19enable_sm80_to_sm89INS1_16FlashAttnFwdSm80INS1_25CollectiveMainloopFwdSm80ILi8ELi2ELb0EN4cute5tupleIJNS5_1CILi128EEENS7_ILi64EEENS7_ILi192EEEEEELi192ENS_6half_tEfNS_4arch4Sm80ELb1ELb0ELb1ELb1ELb1ELb0ELb1ELb1EEENS1_21CollectiveEpilogueFwdINS6_IJS8_SA_S9_EEENS6_IJNS7_ILi1EEESI_SI_EEESC_SE_Li256ELb1ELb1ELb1ELb0EEENS1_36VarlenDynamicPersistentTileSchedulerILi128ELi64ELi256ELi256ELb1ELb1ELb0ELb1ELb1ELb1EEEEEEEEEvNT_6ParamsE,"a",@progbits
	.sectionflags	@""
	.align	4
.nv.constant0._ZN7cutlass13device_kernelIN5flash19enable_sm80_to_sm89INS1_16FlashAttnFwdSm80INS1_25CollectiveMainloopFwdSm80ILi8ELi2ELb0EN4cute5tupleIJNS5_1CILi128EEENS7_ILi64EEENS7_ILi192EEEEEELi192ENS_6half_tEfNS_4arch4Sm80ELb1ELb0ELb1ELb1ELb1ELb0ELb1ELb1EEENS1_21CollectiveEpilogueFwdINS6_IJS8_SA_S9_EEENS6_IJNS7_ILi1EEESI_SI_EEESC_SE_Li256ELb1ELb1ELb1ELb0EEENS1_36VarlenDynamicPersistentTileSchedulerILi128ELi64ELi256ELi256ELb1ELb1ELb0ELb1ELb1ELb1EEEEEEEEEvNT_6ParamsE:
	.zero		1608


//--------------------- .nv.constant0._ZN7cutlass13device_kernelIN5flash19enable_sm80_to_sm89INS1_16FlashAttnFwdSm80INS1_25CollectiveMainloopFwdSm80ILi8ELi2ELb0EN4cute5tupleIJNS5_1CILi128EEENS7_ILi64EEENS7_ILi192EEEEEELi192ENS_6half_tEfNS_4arch4Sm80ELb1ELb0ELb1ELb1ELb1ELb1ELb1ELb1EEENS1_21CollectiveEpilogueFwdINS6_IJS8_SA_S9_EEENS6_IJNS7_ILi1EEESI_SI_EEESC_SE_Li256ELb1ELb1ELb1ELb0EEENS1_36VarlenDynamicPersistentTileSchedulerILi128ELi64ELi256ELi256ELb1ELb1ELb0ELb1ELb1ELb1EEEEEEEEEvNT_6ParamsE --------------------------
	.section	.nv.constant0._ZN7cutlass13device_kernelIN5flash19enable_sm80_to_sm89INS1_16FlashAttnFwdSm80INS1_25CollectiveMainloopFwdSm80ILi8ELi2ELb0EN4cute5tupleIJNS5_1CILi128EEENS7_ILi64EEENS7_ILi192EEEEEELi192ENS_6half_tEfNS_4arch4Sm80ELb1ELb0ELb1ELb1ELb1ELb1ELb1ELb1EEENS1_21CollectiveEpilogueFwdINS6_IJS8_SA_S9_EEENS6_IJNS7_ILi1EEESI_SI_EEESC_SE_Li256ELb1ELb1ELb1ELb0EEENS1_36VarlenDynamicPersistentTileSchedulerILi128ELi64ELi256ELi256ELb1ELb1ELb0ELb1ELb1ELb1EEEEEEEEEvNT_6ParamsE,"a",@progbits
	.sectionflags	@""
	.align	4
.nv.constant0._ZN7cutlass13device_kernelIN5flash19enable_sm80_to_sm89INS1_16FlashAttnFwdSm80INS1_25CollectiveMainloopFwdSm80ILi8ELi2ELb0EN4cute5tupleIJNS5_1CILi128EEENS7_ILi64EEENS7_ILi192EEEEEELi192ENS_6half_tEfNS_4arch4Sm80ELb1ELb0ELb1ELb1ELb1ELb1ELb1ELb1EEENS1_21CollectiveEpilogueFwdINS6_IJS8_SA_S9_EEENS6_IJNS7_ILi1EEESI_SI_EEESC_SE_Li256ELb1ELb1ELb1ELb0EEENS1_36VarlenDynamicPersistentTileSchedulerILi128ELi64ELi256ELi256ELb1ELb1ELb0ELb1ELb1ELb1EEEEEEEEEvNT_6ParamsE:
	.zero		1608


//--------------------- .nv.constant0._ZN7cutlass13device_kernelIN5flash19enable_sm80_to_sm89INS1_16FlashAttnFwdSm80INS1_25CollectiveMainloopFwdSm80ILi8ELi1ELb0EN4cute5tupleIJNS5_1CILi128EEENS7_ILi64EEENS7_ILi192EEEEEELi192ENS_6half_tEfNS_4arch4Sm80ELb0ELb0ELb0ELb0ELb1ELb0ELb1ELb1EEENS1_21CollectiveEpilogueFwdINS6_IJS8_SA_S9_EEENS6_IJNS7_ILi1EEESI_SI_EEESC_SE_Li256ELb0ELb1ELb1ELb0EEENS1_19SingleTileSchedulerILb0ELb1ELb1ELi128EEEEEEEEEvNT_6ParamsE --------------------------
	.section	.nv.constant0._ZN7cutlass13device_kernelIN5flash19enable_sm80_to_sm89INS1_16FlashAttnFwdSm80INS1_25CollectiveMainloopFwdSm80ILi8ELi1ELb0EN4cute5tupleIJNS5_1CILi128EEENS7_ILi64EEENS7_ILi192EEEEEELi192ENS_6half_tEfNS_4arch4Sm80ELb0ELb0ELb0ELb0ELb1ELb0ELb1ELb1EEENS1_21CollectiveEpilogueFwdINS6_IJS8_SA_S9_EEENS6_IJNS7_ILi1EEESI_SI_EEESC_SE_Li256ELb0ELb1ELb1ELb0EEENS1_19SingleTileSchedulerILb0ELb1ELb1ELi128EEEEEEEEEvNT_6ParamsE,"a",@progbits
	.sectionflags	@""
	.align	4
.nv.constant0._ZN7cutlass13device_kernelIN5flash19enable_sm80_to_sm89INS1_16FlashAttnFwdSm80INS1_25CollectiveMainloopFwdSm80ILi8ELi1ELb0EN4cute5tupleIJNS5_1CILi128EEENS7_ILi64EEENS7_ILi192EEEEEELi192ENS_6half_tEfNS_4arch4Sm80ELb0ELb0ELb0ELb0ELb1ELb0ELb1ELb1EEENS1_21CollectiveEpilogueFwdINS6_IJS8_SA_S9_EEENS6_IJNS7_ILi1EEESI_SI_EEESC_SE_Li256ELb0ELb1ELb1ELb0EEENS1_19SingleTileSchedulerILb0ELb1ELb1ELi128EEEEEEEEEvNT_6ParamsE:
	.zero		1576


//--------------------- .nv.constant0._ZN7cutlass13device_kernelIN5flash19enable_sm80_to_sm89INS1_16FlashAttnFwdSm80INS1_25CollectiveMainloopFwdSm80ILi8ELi1ELb0EN4cute5tupleIJNS5_1CILi128EEENS7_ILi64EEENS7_ILi192EEEEEELi192ENS_6half_tEfNS_4arch4Sm80ELb0ELb0ELb0ELb1ELb1ELb0ELb1ELb1EEENS1_21CollectiveEpilogueFwdINS6_IJS8_SA_S9_EEENS6_IJNS7_ILi1EEESI_SI_EEESC_SE_Li256ELb1ELb1ELb1ELb0EEENS1_36VarlenDynamicPersistentTileSchedulerILi128ELi64ELi256ELi256ELb1ELb1ELb0ELb0ELb1ELb1EEEEEEEEEvNT_6ParamsE --------------------------
	.section	.nv.constant0._ZN7cutlass13device_kernelIN5flash19enable_sm80_to_sm89INS1_16FlashAttnFwdSm80INS1_25CollectiveMainloopFwdSm80ILi8ELi1ELb0EN4cute5tupleIJNS5_1CILi128EEENS7_ILi64EEENS7_ILi192EEEEEELi192ENS_6half_tEfNS_4arch4Sm80ELb0ELb0ELb0ELb1ELb1ELb0ELb1ELb1EEENS1_21CollectiveEpilogueFwdINS6_IJS8_SA_S9_EEENS6_IJNS7_ILi1EEESI_SI_EEESC_SE_Li256ELb1ELb1ELb1ELb0EEENS1_36VarlenDynamicPersistentTileSchedulerILi128ELi64ELi256ELi256ELb1ELb1ELb0ELb0ELb1ELb1EEEEEEEEEvNT_6ParamsE,"a",@progbits
	.sectionflags	@""
	.align	4
.nv.constant0._ZN7cutlass13device_kernelIN5flash19enable_sm80_to_sm89INS1_16FlashAttnFwdSm80INS1_25CollectiveMainloopFwdSm80ILi8ELi1ELb0EN4cute5tupleIJNS5_1CILi128EEENS7_ILi64EEENS7_ILi192EEEEEELi192ENS_6half_tEfNS_4arch4Sm80ELb0ELb0ELb0ELb1ELb1ELb0ELb1ELb1EEENS1_21CollectiveEpilogueFwdINS6_IJS8_SA_S9_EEENS6_IJNS7_ILi1EEESI_SI_EEESC_SE_Li256ELb1ELb1ELb1ELb0EEENS1_36VarlenDynamicPersistentTileSchedulerILi128ELi64ELi256ELi256ELb1ELb1ELb0ELb0ELb1ELb1EEEEEEEEEvNT_6ParamsE:
	.zero		1608


//--------------------- .nv.constant0._ZN7cutlass13device_kernelIN5flash19enable_sm80_to_sm89INS1_16FlashAttnFwdSm80INS1_25CollectiveMainloopFwdSm80ILi8ELi1ELb0EN4cute5tupleIJNS5_1CILi128EEENS7_ILi64EEENS7_ILi192EEEEEELi192ENS_6half_tEfNS_4arch4Sm80ELb0ELb0ELb0ELb1ELb1ELb1ELb1ELb1EEENS1_21CollectiveEpilogueFwdINS6_IJS8_SA_S9_EEENS6_IJNS7_ILi1EEESI_SI_EEESC_SE_Li256ELb1ELb1ELb1ELb0EEENS1_36VarlenDynamicPersistentTileSchedulerILi128ELi64ELi256ELi256ELb1ELb1ELb0ELb0ELb1ELb1EEEEEEEEEvNT_6ParamsE --------------------------
	.section	.nv.constant0._ZN7cutlass13device_kernelIN5flash19enable_sm80_to_sm89INS1_16FlashAttnFwdSm80INS1_25CollectiveMainloopFwdSm80ILi8ELi1ELb0EN4cute5tupleIJNS5_1CILi128EEENS7_ILi64EEENS7_ILi192EEEEEELi192ENS_6half_tEfNS_4arch4Sm80ELb0ELb0ELb0ELb1ELb1ELb1ELb1ELb1EEENS1_21CollectiveEpilogueFwdINS6_IJS8_SA_S9_EEENS6_IJNS7_ILi1EEESI_SI_EEESC_SE_Li256ELb1ELb1ELb1ELb0EEENS1_36VarlenDynamicPersistentTileSchedulerILi128ELi64ELi256ELi256ELb1ELb1ELb0ELb0ELb1ELb1EEEEEEEEEvNT_6ParamsE,"a",@progbits
	.sectionflags	@""
	.align	4
.nv.constant0._ZN7cutlass13device_kernelIN5flash19enable_sm80_to_sm89INS1_16FlashAttnFwdSm80INS1_25CollectiveMainloopFwdSm80ILi8ELi1ELb0EN4cute5tupleIJNS5_1CILi128EEENS7_ILi64EEENS7_ILi192EEEEEELi192ENS_6half_tEfNS_4arch4Sm80ELb0ELb0ELb0ELb1ELb1ELb1ELb1ELb1EEENS1_21CollectiveEpilogueFwdINS6_IJS8_SA_S9_EEENS6_IJNS7_ILi1EEESI_SI_EEESC_SE_Li256ELb1ELb1ELb1ELb0EEENS1_36VarlenDynamicPersistentTileSchedulerILi128ELi64ELi256ELi256ELb1ELb1ELb0ELb0ELb1ELb1EEEEEEEEEvNT_6ParamsE:
	.zero		1608


//--------------------- .nv.constant0._ZN7cutlass13device_kernelIN5flash19enable_sm80_to_sm89INS1_16FlashAttnFwdSm80INS1_25CollectiveMainloopFwdSm80ILi8ELi1ELb0EN4cute5tupleIJNS5_1CILi128EEENS7_ILi64EEENS7_ILi192EEEEEELi192ENS_6half_tEfNS_4arch4Sm80ELb0ELb1ELb0ELb0ELb1ELb0ELb1ELb1EEENS1_21CollectiveEpilogueFwdINS6_IJS8_SA_S9_EEENS6_IJNS7_ILi1EEESI_SI_EEESC_SE_Li256ELb0ELb1ELb1ELb0EEENS1_19SingleTileSchedulerILb0ELb1ELb1ELi128EEEEEEEEEvNT_6ParamsE --------------------------
	.section	.nv.constant0._ZN7cutlass13device_kernelIN5flash19enable_sm80_to_sm89INS1_16FlashAttnFwdSm80INS1_25CollectiveMainloopFwdSm80ILi8ELi1ELb0EN4cute5tupleIJNS5_1CILi128EEENS7_ILi64EEENS7_ILi192EEEEEELi192ENS_6half_tEfNS_4arch4Sm80ELb0ELb1ELb0ELb0ELb1ELb0ELb1ELb1EEENS1_21CollectiveEpilogueFwdINS6_IJS8_SA_S9_EEENS6_IJNS7_ILi1EEESI_SI_EEESC_SE_Li256ELb0ELb1ELb1ELb0EEENS1_19SingleTileSchedulerILb0ELb1ELb1ELi128EEEEEEEEEvNT_6ParamsE,"a",@progbits
	.sectionflags	@""
	.align	4
.nv.constant0._ZN7cutlass13device_kernelIN5flash19enable_sm80_to_sm89INS1_16FlashAttnFwdSm80INS1_25CollectiveMainloopFwdSm80ILi8ELi1ELb0EN4cute5tupleIJNS5_1CILi128EEENS7_ILi64EEENS7_ILi192EEEEEELi192ENS_6half_tEfNS_4arch4Sm80ELb0ELb1ELb0ELb0ELb1ELb0ELb1ELb1EEENS1_21CollectiveEpilogueFwdINS6_IJS8_SA_S9_EEENS6_IJNS7_ILi1EEESI_SI_EEESC_SE_Li256ELb0ELb1ELb1ELb0EEENS1_19SingleTileSchedulerILb0ELb1ELb1ELi128EEEEEEEEEvNT_6ParamsE:
	.zero		1576


//--------------------- .nv.constant0._ZN7cutlass13device_kernelIN5flash19enable_sm80_to_sm89INS1_16FlashAttnFwdSm80INS1_25CollectiveMainloopFwdSm80ILi8ELi1ELb0EN4cute5tupleIJNS5_1CILi128EEENS7_ILi64EEENS7_ILi192EEEEEELi192ENS_6half_tEfNS_4arch4Sm80ELb0ELb1ELb0ELb1ELb1ELb0ELb1ELb1EEENS1_21CollectiveEpilogueFwdINS6_IJS8_SA_S9_EEENS6_IJNS7_ILi1EEESI_SI_EEESC_SE_Li256ELb1ELb1ELb1ELb0EEENS1_36VarlenDynamicPersistentTileSchedulerILi128ELi64ELi256ELi256ELb1ELb1ELb0ELb1ELb0ELb1EEEEEEEEEvNT_6ParamsE --------------------------
	.section	.nv.constant0._ZN7cutlass13device_kernelIN5flash19enable_sm80_to_sm89INS1_16FlashAttnFwdSm80INS1_25CollectiveMainloopFwdSm80ILi8ELi1ELb0EN4cute5tupleIJNS5_1CILi128EEENS7_ILi64EEENS7_ILi192EEEEEELi192ENS_6half_tEfNS_4arch4Sm80ELb0ELb1ELb0ELb1ELb1ELb0ELb1ELb1EEENS1_21CollectiveEpilogueFwdINS6_IJS8_SA_S9_EEENS6_IJNS7_ILi1EEESI_SI_EEESC_SE_Li256ELb1ELb1ELb1ELb0EEENS1_36VarlenDynamicPersistentTileSchedulerILi128ELi64ELi256ELi256ELb1ELb1ELb0ELb1ELb0ELb1EEEEEEEEEvNT_6ParamsE,"a",@progbits
	.sectionflags	@""
	.align	4
.nv.constant0._ZN7cutlass13device_kernelIN5flash19enable_sm80_to_sm89INS1_16FlashAttnFwdSm80INS1_25CollectiveMainloopFwdSm80ILi8ELi1ELb0EN4cute5tupleIJNS5_1CILi128EEENS7_ILi64EEENS7_ILi192EEEEEELi192ENS_6half_tEfNS_4arch4Sm80ELb0ELb1ELb0ELb1ELb1ELb0ELb1ELb1EEENS1_21CollectiveEpilogueFwdINS6_IJS8_SA_S9_EEENS6_IJNS7_ILi1EEESI_SI_EEESC_SE_Li256ELb1ELb1ELb1ELb0EEENS1_36VarlenDynamicPersistentTileSchedulerILi128ELi64ELi256ELi256ELb1ELb1ELb0ELb1ELb0ELb1EEEEEEEEEvNT_6ParamsE:
	.zero		1608


//--------------------- .nv.constant0._ZN7cutlass13device_kernelIN5flash19enable_sm80_to_sm89INS1_16FlashAttnFwdSm80INS1_25CollectiveMainloopFwdSm80ILi8ELi1ELb0EN4cute5tupleIJNS5_1CILi128EEENS7_ILi64EEENS7_ILi192EEEEEELi192ENS_6half_tEfNS_4arch4Sm80ELb0ELb1ELb0ELb1ELb1ELb1ELb1ELb1EEENS1_21CollectiveEpilogueFwdINS6_IJS8_SA_S9_EEENS6_IJNS7_ILi1EEESI_SI_EEESC_SE_Li256ELb1ELb1ELb1ELb0EEENS1_36VarlenDynamicPersistentTileSchedulerILi128ELi64ELi256ELi256ELb1ELb1ELb0ELb1ELb0ELb1EEEEEEEEEvNT_6ParamsE --------------------------
	.section	.nv.constant0._ZN7cutlass13device_kernelIN5flash19enable_sm80_to_sm89INS1_16FlashAttnFwdSm80INS1_25CollectiveMainloopFwdSm80ILi8ELi1ELb0EN4cute5tupleIJNS5_1CILi128EEENS7_ILi64EEENS7_ILi192EEEEEELi192ENS_6half_tEfNS_4arch4Sm80ELb0ELb1ELb0ELb1ELb1ELb1ELb1ELb1EEENS1_21CollectiveEpilogueFwdINS6_IJS8_SA_S9_EEENS6_IJNS7_ILi1EEESI_SI_EEESC_SE_Li256ELb1ELb1ELb1ELb0EEENS1_36VarlenDynamicPersistentTileSchedulerILi128ELi64ELi256ELi256ELb1ELb1ELb0ELb1ELb0ELb1EEEEEEEEEvNT_6ParamsE,"a",@progbits
	.sectionflags	@""
	.align	4
.nv.constant0._ZN7cutlass13device_kernelIN5flash19enable_sm80_to_sm89INS1_16FlashAttnFwdSm80INS1_25CollectiveMainloopFwdSm80ILi8ELi1ELb0EN4cute5tupleIJNS5_1CILi128EEENS7_ILi64EEENS7_ILi192EEEEEELi192ENS_6half_tEfNS_4arch4Sm80ELb0ELb1ELb0ELb1ELb1ELb1ELb1ELb1EEENS1_21CollectiveEpilogueFwdINS6_IJS8_SA_S9_EEENS6_IJNS7_ILi1EEESI_SI_EEESC_SE_Li256ELb1ELb1ELb1ELb0EEENS1_36VarlenDynamicPersistentTileSchedulerILi128ELi64ELi256ELi256ELb1ELb1ELb0ELb1ELb0ELb1EEEEEEEEEvNT_6ParamsE:
	.zero		1608


//--------------------- .nv.constant0._ZN7cutlass13device_kernelIN5flash19enable_sm80_to_sm89INS1_16FlashAttnFwdSm80INS1_25CollectiveMainloopFwdSm80ILi8ELi1ELb0EN4cute5tupleIJNS5_1CILi128EEENS7_ILi64EEENS7_ILi192EEEEEELi192ENS_6half_tEfNS_4arch4Sm80ELb1ELb0ELb0ELb0ELb1ELb0ELb1ELb1EEENS1_21CollectiveEpilogueFwdINS6_IJS8_SA_S9_EEENS6_IJNS7_ILi1EEESI_SI_EEESC_SE_Li256ELb0ELb1ELb1ELb0EEENS1_30DynamicPersistentTileSchedulerILi256ELi256ELb1ELb1ELb0EEEEEEEEEvNT_6ParamsE --------------------------
	.section	.nv.constant0._ZN7cutlass13device_kernelIN5flash19enable_sm80_to_sm89INS1_16FlashAttnFwdSm80INS1_25CollectiveMainloopFwdSm80ILi8ELi1ELb0EN4cute5tupleIJNS5_1CILi128EEENS7_ILi64EEENS7_ILi192EEEEEELi192ENS_6half_tEfNS_4arch4Sm80ELb1ELb0ELb0ELb0ELb1ELb0ELb1ELb1EEENS1_21CollectiveEpilogueFwdINS6_IJS8_SA_S9_EEENS6_IJNS7_ILi1EEESI_SI_EEESC_SE_Li256ELb0ELb1ELb1ELb0EEENS1_30DynamicPersistentTileSchedulerILi256ELi256ELb1ELb1ELb0EEEEEEEEEvNT_6ParamsE,"a",@progbits
	.sectionflags	@""
	.align	4
.nv.constant0._ZN7cutlass13device_kernelIN5flash19enable_sm80_to_sm89INS1_16FlashAttnFwdSm80INS1_25CollectiveMainloopFwdSm80ILi8ELi1ELb0EN4cute5tupleIJNS5_1CILi128EEENS7_ILi64EEENS7_ILi192EEEEEELi192ENS_6half_tEfNS_4arch4Sm80ELb1ELb0ELb0ELb0ELb1ELb0ELb1ELb1EEENS1_21CollectiveEpilogueFwdINS6_IJS8_SA_S9_EEENS6_IJNS7_ILi1EEESI_SI_EEESC_SE_Li256ELb0ELb1ELb1ELb0EEENS1_30DynamicPersistentTileSchedulerILi256ELi256ELb1ELb1ELb0EEEEEEEEEvNT_6ParamsE:
	.zero		1592


//--------------------- .nv.constant0._ZN7cutlass13device_kernelIN5flash19enable_sm80_to_sm89INS1_16FlashAttnFwdSm80INS1_25CollectiveMainloopFwdSm80ILi8ELi1ELb0EN4cute5tupleIJNS5_1CILi128EEENS7_ILi64EEENS7_ILi192EEEEEELi192ENS_6half_tEfNS_4arch4Sm80ELb1ELb0ELb0ELb1ELb1ELb0ELb1ELb1EEENS1_21CollectiveEpilogueFwdINS6_IJS8_SA_S9_EEENS6_IJNS7_ILi1EEESI_SI_EEESC_SE_Li256ELb1ELb1ELb1ELb0EEENS1_36VarlenDynamicPersistentTileSchedulerILi128ELi64ELi256ELi256ELb1ELb1ELb0ELb1ELb1ELb1EEEEEEEEEvNT_6ParamsE --------------------------
	.section	.nv.constant0._ZN7cutlass13device_kernelIN5flash19enable_sm80_to_sm89INS1_16FlashAttnFwdSm80INS1_25CollectiveMainloopFwdSm80ILi8ELi1ELb0EN4cute5tupleIJNS5_1CILi128EEENS7_ILi64EEENS7_ILi192EEEEEELi192ENS_6half_tEfNS_4arch4Sm80ELb1ELb0ELb0ELb1ELb1ELb0ELb1ELb1EEENS1_21CollectiveEpilogueFwdINS6_IJS8_SA_S9_EEENS6_IJNS7_ILi1EEESI_SI_EEESC_SE_Li256ELb1ELb1ELb1ELb0EEENS1_36VarlenDynamicPersistentTileSchedulerILi128ELi64ELi256ELi256ELb1ELb1ELb0ELb1ELb1ELb1EEEEEEEEEvNT_6ParamsE,"a",@progbits
	.sectionflags	@""
	.align	4
.nv.constant0._ZN7cutlass13device_kernelIN5flash19enable_sm80_to_sm89INS1_16FlashAttnFwdSm80INS1_25CollectiveMainloopFwdSm80ILi8ELi1ELb0EN4cute5tupleIJNS5_1CILi128EEENS7_ILi64EEENS7_ILi192EEEEEELi192ENS_6half_tEfNS_4arch4Sm80ELb1ELb0ELb0ELb1ELb1ELb0ELb1ELb1EEENS1_21CollectiveEpilogueFwdINS6_IJS8_SA_S9_EEENS6_IJNS7_ILi1EEESI_SI_EEESC_SE_Li256ELb1ELb1ELb1ELb0EEENS1_36VarlenDynamicPersistentTileSchedulerILi128ELi64ELi256ELi256ELb1ELb1ELb0ELb1ELb1ELb1EEEEEEEEEvNT_6ParamsE:
	.zero		1608


//--------------------- .nv.constant0._ZN7cutlass13device_kernelIN5flash19enable_sm80_to_sm89INS1_16FlashAttnFwdSm80INS1_25CollectiveMainloopFwdSm80ILi8ELi1ELb0EN4cute5tupleIJNS5_1CILi128EEENS7_ILi64EEENS7_ILi192EEEEEELi192ENS_6half_tEfNS_4arch4Sm80ELb1ELb0ELb0ELb1ELb1ELb1ELb1ELb1EEENS1_21CollectiveEpilogueFwdINS6_IJS8_SA_S9_EEENS6_IJNS7_ILi1EEESI_SI_EEESC_SE_Li256ELb1ELb1ELb1ELb0EEENS1_36VarlenDynamicPersistentTileSchedulerILi128ELi64ELi256ELi256ELb1ELb1ELb0ELb1ELb1ELb1EEEEEEEEEvNT_6ParamsE --------------------------
	.section	.nv.constant0._ZN7cutlass13device_kernelIN5flash19enable_sm80_to_sm89INS1_16FlashAttnFwdSm80INS1_25CollectiveMainloopFwdSm80ILi8ELi1ELb0EN4cute5tupleIJNS5_1CILi128EEENS7_ILi64EEENS7_ILi192EEEEEELi192ENS_6half_tEfNS_4arch4Sm80ELb1ELb0ELb0ELb1ELb1ELb1ELb1ELb1EEENS1_21CollectiveEpilogueFwdINS6_IJS8_SA_S9_EEENS6_IJNS7_ILi1EEESI_SI_EEESC_SE_Li256ELb1ELb1ELb1ELb0EEENS1_36VarlenDynamicPersistentTileSchedulerILi128ELi64ELi256ELi256ELb1ELb1ELb0ELb1ELb1ELb1EEEEEEEEEvNT_6ParamsE,"a",@progbits
	.sectionflags	@""
	.align	4
.nv.constant0._ZN7cutlass13device_kernelIN5flash19enable_sm80_to_sm89INS1_16FlashAttnFwdSm80INS1_25CollectiveMainloopFwdSm80ILi8ELi1ELb0EN4cute5tupleIJNS5_1CILi128EEENS7_ILi64EEENS7_ILi192EEEEEELi192ENS_6half_tEfNS_4arch4Sm80ELb1ELb0ELb0ELb1ELb1ELb1ELb1ELb1EEENS1_21CollectiveEpilogueFwdINS6_IJS8_SA_S9_EEENS6_IJNS7_ILi1EEESI_SI_EEESC_SE_Li256ELb1ELb1ELb1ELb0EEENS1_36VarlenDynamicPersistentTileSchedulerILi128ELi64ELi256ELi256ELb1ELb1ELb0ELb1ELb1ELb1EEEEEEEEEvNT_6ParamsE:
	.zero		1608


//--------------------- .nv.constant0._ZN7cutlass13device_kernelIN5flash19enable_sm80_to_sm89INS1_16FlashAttnFwdSm80INS1_25CollectiveMainloopFwdSm80ILi8ELi2ELb0EN4cute5tupleIJNS5_1CILi128EEENS7_ILi64EEENS7_ILi192EEEEEELi192ENS_6half_tEfNS_4arch4Sm80ELb0ELb0ELb0ELb0ELb1ELb0ELb1ELb1EEENS1_21CollectiveEpilogueFwdINS6_IJS8_SA_S9_EEENS6_IJNS7_ILi1EEESI_SI_EEESC_SE_Li256ELb0ELb1ELb1ELb0EEENS1_19SingleTileSchedulerILb0ELb1ELb1ELi128EEEEEEEEEvNT_6ParamsE --------------------------
	.section	.nv.constant0._ZN7cutlass13device_kernelIN5flash19enable_sm80_to_sm89INS1_16FlashAttnFwdSm80INS1_25CollectiveMainloopFwdSm80ILi8ELi2ELb0EN4cute5tupleIJNS5_1CILi128EEENS7_ILi64EEENS7_ILi192EEEEEELi192ENS_6half_tEfNS_4arch4Sm80ELb0ELb0ELb0ELb0ELb1ELb0ELb1ELb1EEENS1_21CollectiveEpilogueFwdINS6_IJS8_SA_S9_EEENS6_IJNS7_ILi1EEESI_SI_EEESC_SE_Li256ELb0ELb1ELb1ELb0EEENS1_19SingleTileSchedulerILb0ELb1ELb1ELi128EEEEEEEEEvNT_6ParamsE,"a",@progbits
	.sectionflags	@""
	.align	4
.nv.constant0._ZN7cutlass13device_kernelIN5flash19enable_sm80_to_sm89INS1_16FlashAttnFwdSm80INS1_25CollectiveMainloopFwdSm80ILi8ELi2ELb0EN4cute5tupleIJNS5_1CILi128EEENS7_ILi64EEENS7_ILi192EEEEEELi192ENS_6half_tEfNS_4arch4Sm80ELb0ELb0ELb0ELb0ELb1ELb0ELb1ELb1EEENS1_21CollectiveEpilogueFwdINS6_IJS8_SA_S9_EEENS6_IJNS7_ILi1EEESI_SI_EEESC_SE_Li256ELb0ELb1ELb1ELb0EEENS1_19SingleTileSchedulerILb0ELb1ELb1ELi128EEEEEEEEEvNT_6ParamsE:
	.zero		1576


//--------------------- .nv.constant0._ZN7cutlass13device_kernelIN5flash19enable_sm80_to_sm89INS1_16FlashAttnFwdSm80INS1_25CollectiveMainloopFwdSm80ILi8ELi2ELb0EN4cute5tupleIJNS5_1CILi128EEENS7_ILi64EEENS7_ILi192EEEEEELi192ENS_6half_tEfNS_4arch4Sm80ELb0ELb0ELb0ELb1ELb1ELb0ELb1ELb1EEENS1_21CollectiveEpilogueFwdINS6_IJS8_SA_S9_EEENS6_IJNS7_ILi1EEESI_SI_EEESC_SE_Li256ELb1ELb1ELb1ELb0EEENS1_36VarlenDynamicPersistentTileSchedulerILi128ELi64ELi256ELi256ELb1ELb1ELb0ELb0ELb1ELb1EEEEEEEEEvNT_6ParamsE --------------------------
	.section	.nv.constant0._ZN7cutlass13device_kernelIN5flash19enable_sm80_to_sm89INS1_16FlashAttnFwdSm80INS1_25CollectiveMainloopFwdSm80ILi8ELi2ELb0EN4cute5tupleIJNS5_1CILi128EEENS7_ILi64EEENS7_ILi192EEEEEELi192ENS_6half_tEfNS_4arch4Sm80ELb0ELb0ELb0ELb1ELb1ELb0ELb1ELb1EEENS1_21CollectiveEpilogueFwdINS6_IJS8_SA_S9_EEENS6_IJNS7_ILi1EEESI_SI_EEESC_SE_Li256ELb1ELb1ELb1ELb0EEENS1_36VarlenDynamicPersistentTileSchedulerILi128ELi64ELi256ELi256ELb1ELb1ELb0ELb0ELb1ELb1EEEEEEEEEvNT_6ParamsE,"a",@progbits
	.sectionflags	@""
	.align	4
.nv.constant0._ZN7cutlass13device_kernelIN5flash19enable_sm80_to_sm89INS1_16FlashAttnFwdSm80INS1_25CollectiveMainloopFwdSm80ILi8ELi2ELb0EN4cute5tupleIJNS5_1CILi128EEENS7_ILi64EEENS7_ILi192EEEEEELi192ENS_6half_tEfNS_4arch4Sm80ELb0ELb0ELb0ELb1ELb1ELb0ELb1ELb1EEENS1_21CollectiveEpilogueFwdINS6_IJS8_SA_S9_EEENS6_IJNS7_ILi1EEESI_SI_EEESC_SE_Li256ELb1ELb1ELb1ELb0EEENS1_36VarlenDynamicPersistentTileSchedulerILi128ELi64ELi256ELi256ELb1ELb1ELb0ELb0ELb1ELb1EEEEEEEEEvNT_6ParamsE:
	.zero		1608


//--------------------- .nv.constant0._ZN7cutlass13device_kernelIN5flash19enable_sm80_to_sm89INS1_16FlashAttnFwdSm80INS1_25CollectiveMainloopFwdSm80ILi8ELi2ELb0EN4cute5tupleIJNS5_1CILi128EEENS7_ILi64EEENS7_ILi192EEEEEELi192ENS_6half_tEfNS_4arch4Sm80ELb0ELb0ELb0ELb1ELb1ELb1ELb1ELb1EEENS1_21CollectiveEpilogueFwdINS6_IJS8_SA_S9_EEENS6_IJNS7_ILi1EEESI_SI_EEESC_SE_Li256ELb1ELb1ELb1ELb0EEENS1_36VarlenDynamicPersistentTileSchedulerILi128ELi64ELi256ELi256ELb1ELb1ELb0ELb0ELb1ELb1EEEEEEEEEvNT_6ParamsE --------------------------
	.section	.nv.constant0._ZN7cutlass13device_kernelIN5flash19enable_sm80_to_sm89INS1_16FlashAttnFwdSm80INS1_25CollectiveMainloopFwdSm80ILi8ELi2ELb0EN4cute5tupleIJNS5_1CILi128EEENS7_ILi64EEENS7_ILi192EEEEEELi192ENS_6half_tEfNS_4arch4Sm80ELb0ELb0ELb0ELb1ELb1ELb1ELb1ELb1EEENS1_21CollectiveEpilogueFwdINS6_IJS8_SA_S9_EEENS6_IJNS7_ILi1EEESI_SI_EEESC_SE_Li256ELb1ELb1ELb1ELb0EEENS1_36VarlenDynamicPersistentTileSchedulerILi128ELi64ELi256ELi256ELb1ELb1ELb0ELb0ELb1ELb1EEEEEEEEEvNT_6ParamsE,"a",@progbits
	.sectionflags	@""
	.align	4
.nv.constant0._ZN7cutlass13device_kernelIN5flash19enable_sm80_to_sm89INS1_16FlashAttnFwdSm80INS1_25CollectiveMainloopFwdSm80ILi8ELi2ELb0EN4cute5tupleIJNS5_1CILi128EEENS7_ILi64EEENS7_ILi192EEEEEELi192ENS_6half_tEfNS_4arch4Sm80ELb0ELb0ELb0ELb1ELb1ELb1ELb1ELb1EEENS1_21CollectiveEpilogueFwdINS6_IJS8_SA_S9_EEENS6_IJNS7_ILi1EEESI_SI_EEESC_SE_Li256ELb1ELb1ELb1ELb0EEENS1_36VarlenDynamicPersistentTileSchedulerILi128ELi64ELi256ELi256ELb1ELb1ELb0ELb0ELb1ELb1EEEEEEEEEvNT_6ParamsE:
	.zero		1608


//--------------------- .nv.constant0._ZN7cutlass13device_kernelIN5flash19enable_sm80_to_sm89INS1_16FlashAttnFwdSm80INS1_25CollectiveMainloopFwdSm80ILi8ELi2ELb0EN4cute5tupleIJNS5_1CILi128EEENS7_ILi64EEENS7_ILi192EEEEEELi192ENS_6half_tEfNS_4arch4Sm80ELb0ELb1ELb0ELb0ELb1ELb0ELb1ELb1EEENS1_21CollectiveEpilogueFwdINS6_IJS8_SA_S9_EEENS6_IJNS7_ILi1EEESI_SI_EEESC_SE_Li256ELb0ELb1ELb1ELb0EEENS1_19SingleTileSchedulerILb0ELb1ELb1ELi128EEEEEEEEEvNT_6ParamsE --------------------------
	.section	.nv.constant0._ZN7cutlass13device_kernelIN5flash19enable_sm80_to_sm89INS1_16FlashAttnFwdSm80INS1_25CollectiveMainloopFwdSm80ILi8ELi2ELb0EN4cute5tupleIJNS5_1CILi128EEENS7_ILi64EEENS7_ILi192EEEEEELi192ENS_6half_tEfNS_4arch4Sm80ELb0ELb1ELb0ELb0ELb1ELb0ELb1ELb1EEENS1_21CollectiveEpilogueFwdINS6_IJS8_SA_S9_EEENS6_IJNS7_ILi1EEESI_SI_EEESC_SE_Li256ELb0ELb1ELb1ELb0EEENS1_19SingleTileSchedulerILb0ELb1ELb1ELi128EEEEEEEEEvNT_6ParamsE,"a",@progbits
	.sectionflags	@""
	.align	4
.nv.constant0._ZN7cutlass13device_kernelIN5flash19enable_sm80_to_sm89INS1_16FlashAttnFwdSm80INS1_25CollectiveMainloopFwdSm80ILi8ELi2ELb0EN4cute5tupleIJNS5_1CILi128EEENS7_ILi64EEENS7_ILi192EEEEEELi192ENS_6half_tEfNS_4arch4Sm80ELb0ELb1ELb0ELb0ELb1ELb0ELb1ELb1EEENS1_21CollectiveEpilogueFwdINS6_IJS8_SA_S9_EEENS6_IJNS7_ILi1EEESI_SI_EEESC_SE_Li256ELb0ELb1ELb1ELb0EEENS1_19SingleTileSchedulerILb0ELb1ELb1ELi128EEEEEEEEEvNT_6ParamsE:
	.zero		1576


//--------------------- .nv.constant0._ZN7cutlass13device_kernelIN5flash19enable_sm80_to_sm89INS1_16FlashAttnFwdSm80INS1_25CollectiveMainloopFwdSm80ILi8ELi2ELb0EN4cute5tupleIJNS5_1CILi128EEENS7_ILi64EEENS7_ILi192EEEEEELi192ENS_6half_tEfNS_4arch4Sm80ELb0ELb1ELb0ELb1ELb1ELb0ELb1ELb1EEENS1_21CollectiveEpilogueFwdINS6_IJS8_SA_S9_EEENS6_IJNS7_ILi1EEESI_SI_EEESC_SE_Li256ELb1ELb1ELb1ELb0EEENS1_36VarlenDynamicPersistentTileSchedulerILi128ELi64ELi256ELi256ELb1ELb1ELb0ELb1ELb0ELb1EEEEEEEEEvNT_6ParamsE --------------------------
	.section	.nv.constant0._ZN7cutlass13device_kernelIN5flash19enable_sm80_to_sm89INS1_16FlashAttnFwdSm80INS1_25CollectiveMainloopFwdSm80ILi8ELi2ELb0EN4cute5tupleIJNS5_1CILi128EEENS7_ILi64EEENS7_ILi192EEEEEELi192ENS_6half_tEfNS_4arch4Sm80ELb0ELb1ELb0ELb1ELb1ELb0ELb1ELb1EEENS1_21CollectiveEpilogueFwdINS6_IJS8_SA_S9_EEENS6_IJNS7_ILi1EEESI_SI_EEESC_SE_Li256ELb1ELb1ELb1ELb0EEENS1_36VarlenDynamicPersistentTileSchedulerILi128ELi64ELi256ELi256ELb1ELb1ELb0ELb1ELb0ELb1EEEEEEEEEvNT_6ParamsE,"a",@progbits
	.sectionflags	@""
	.align	4
.nv.constant0._ZN7cutlass13device_kernelIN5flash19enable_sm80_to_sm89INS1_16FlashAttnFwdSm80INS1_25CollectiveMainloopFwdSm80ILi8ELi2ELb0EN4cute5tupleIJNS5_1CILi128EEENS7_ILi64EEENS7_ILi192EEEEEELi192ENS_6half_tEfNS_4arch4Sm80ELb0ELb1ELb0ELb1ELb1ELb0ELb1ELb1EEENS1_21CollectiveEpilogueFwdINS6_IJS8_SA_S9_EEENS6_IJNS7_ILi1EEESI_SI_EEESC_SE_Li256ELb1ELb1ELb1ELb0EEENS1_36VarlenDynamicPersistentTileSchedulerILi128ELi64ELi256ELi256ELb1ELb1ELb0ELb1ELb0ELb1EEEEEEEEEvNT_6ParamsE:
	.zero		1608


//--------------------- .nv.constant0._ZN7cutlass13device_kernelIN5flash19enable_sm80_to_sm89INS1_16FlashAttnFwdSm80INS1_25CollectiveMainloopFwdSm80ILi8ELi2ELb0EN4cute5tupleIJNS5_1CILi128EEENS7_ILi64EEENS7_ILi192EEEEEELi192ENS_6half_tEfNS_4arch4Sm80ELb0ELb1ELb0ELb1ELb1ELb1ELb1ELb1EEENS1_21CollectiveEpilogueFwdINS6_IJS8_SA_S9_EEENS6_IJNS7_ILi1EEESI_SI_EEESC_SE_Li256ELb1ELb1ELb1ELb0EEENS1_36VarlenDynamicPersistentTileSchedulerILi128ELi64ELi256ELi256ELb1ELb1ELb0ELb1ELb0ELb1EEEEEEEEEvNT_6ParamsE --------------------------
	.section	.nv.constant0._ZN7cutlass13device_kernelIN5flash19enable_sm80_to_sm89INS1_16FlashAttnFwdSm80INS1_25CollectiveMainloopFwdSm80ILi8ELi2ELb0EN4cute5tupleIJNS5_1CILi128EEENS7_ILi64EEENS7_ILi192EEEEEELi192ENS_6half_tEfNS_4arch4Sm80ELb0ELb1ELb0ELb1ELb1ELb1ELb1ELb1EEENS1_21CollectiveEpilogueFwdINS6_IJS8_SA_S9_EEENS6_IJNS7_ILi1EEESI_SI_EEESC_SE_Li256ELb1ELb1ELb1ELb0EEENS1_36VarlenDynamicPersistentTileSchedulerILi128ELi64ELi256ELi256ELb1ELb1ELb0ELb1ELb0ELb1EEEEEEEEEvNT_6ParamsE,"a",@progbits
	.sectionflags	@""
	.align	4
.nv.constant0._ZN7cutlass13device_kernelIN5flash19enable_sm80_to_sm89INS1_16FlashAttnFwdSm80INS1_25CollectiveMainloopFwdSm80ILi8ELi2ELb0EN4cute5tupleIJNS5_1CILi128EEENS7_ILi64EEENS7_ILi192EEEEEELi192ENS_6half_tEfNS_4arch4Sm80ELb0ELb1ELb0ELb1ELb1ELb1ELb1ELb1EEENS1_21CollectiveEpilogueFwdINS6_IJS8_SA_S9_EEENS6_IJNS7_ILi1EEESI_SI_EEESC_SE_Li256ELb1ELb1ELb1ELb0EEENS1_36VarlenDynamicPersistentTileSchedulerILi128ELi64ELi256ELi256ELb1ELb1ELb0ELb1ELb0ELb1EEEEEEEEEvNT_6ParamsE:
	.zero		1608


//--------------------- .nv.constant0._ZN7cutlass13device_kernelIN5flash19enable_sm80_to_sm89INS1_16FlashAttnFwdSm80INS1_25CollectiveMainloopFwdSm80ILi8ELi2ELb0EN4cute5tupleIJNS5_1CILi128EEENS7_ILi64EEENS7_ILi192EEEEEELi192ENS_6half_tEfNS_4arch4Sm80ELb1ELb0ELb0ELb0ELb1ELb0ELb1ELb1EEENS1_21CollectiveEpilogueFwdINS6_IJS8_SA_S9_EEENS6_IJNS7_ILi1EEESI_SI_EEESC_SE_Li256ELb0ELb1ELb1ELb0EEENS1_30DynamicPersistentTileSchedulerILi256ELi256ELb1ELb1ELb0EEEEEEEEEvNT_6ParamsE --------------------------
	.section	.nv.constant0._ZN7cutlass13device_kernelIN5flash19enable_sm80_to_sm89INS1_16FlashAttnFwdSm80INS1_25CollectiveMainloopFwdSm80ILi8ELi2ELb0EN4cute5tupleIJNS5_1CILi128EEENS7_ILi64EEENS7_ILi192EEEEEELi192ENS_6half_tEfNS_4arch4Sm80ELb1ELb0ELb0ELb0ELb1ELb0ELb1ELb1EEENS1_21CollectiveEpilogueFwdINS6_IJS8_SA_S9_EEENS6_IJNS7_ILi1EEESI_SI_EEESC_SE_Li256ELb0ELb1ELb1ELb0EEENS1_30DynamicPersistentTileSchedulerILi256ELi256ELb1ELb1ELb0EEEEEEEEEvNT_6ParamsE,"a",@progbits
	.sectionflags	@""
	.align	4
.nv.constant0._ZN7cutlass13device_kernelIN5flash19enable_sm80_to_sm89INS1_16FlashAttnFwdSm80INS1_25CollectiveMainloopFwdSm80ILi8ELi2ELb0EN4cute5tupleIJNS5_1CILi128EEENS7_ILi64EEENS7_ILi192EEEEEELi192ENS_6half_tEfNS_4arch4Sm80ELb1ELb0ELb0ELb0ELb1ELb0ELb1ELb1EEENS1_21CollectiveEpilogueFwdINS6_IJS8_SA_S9_EEENS6_IJNS7_ILi1EEESI_SI_EEESC_SE_Li256ELb0ELb1ELb1ELb0EEENS1_30DynamicPersistentTileSchedulerILi256ELi256ELb1ELb1ELb0EEEEEEEEEvNT_6ParamsE:
	.zero		1592


//--------------------- .nv.constant0._ZN7cutlass13device_kernelIN5flash19enable_sm80_to_sm89INS1_16FlashAttnFwdSm80INS1_25CollectiveMainloopFwdSm80ILi8ELi2ELb0EN4cute5tupleIJNS5_1CILi128EEENS7_ILi64EEENS7_ILi192EEEEEELi192ENS_6half_tEfNS_4arch4Sm80ELb1ELb0ELb0ELb1ELb1ELb0ELb1ELb1EEENS1_21CollectiveEpilogueFwdINS6_IJS8_SA_S9_EEENS6_IJNS7_ILi1EEESI_SI_EEESC_SE_Li256ELb1ELb1ELb1ELb0EEENS1_36VarlenDynamicPersistentTileSchedulerILi128ELi64ELi256ELi256ELb1ELb1ELb0ELb1ELb1ELb1EEEEEEEEEvNT_6ParamsE --------------------------
	.section	.nv.constant0._ZN7cutlass13device_kernelIN5flash19enable_sm80_to_sm89INS1_16FlashAttnFwdSm80INS1_25CollectiveMainloopFwdSm80ILi8ELi2ELb0EN4cute5tupleIJNS5_1CILi128EEENS7_ILi64EEENS7_ILi192EEEEEELi192ENS_6half_tEfNS_4arch4Sm80ELb1ELb0ELb0ELb1ELb1ELb0ELb1ELb1EEENS1_21CollectiveEpilogueFwdINS6_IJS8_SA_S9_EEENS6_IJNS7_ILi1EEESI_SI_EEESC_SE_Li256ELb1ELb1ELb1ELb0EEENS1_36VarlenDynamicPersistentTileSchedulerILi128ELi64ELi256ELi256ELb1ELb1ELb0ELb1ELb1ELb1EEEEEEEEEvNT_6ParamsE,"a",@progbits
	.sectionflags	@""
	.align	4
.nv.constant0._ZN7cutlass13device_kernelIN5flash19enable_sm80_to_sm89INS1_16FlashAttnFwdSm80INS1_25CollectiveMainloopFwdSm80ILi8ELi2ELb0EN4cute5tupleIJNS5_1CILi128EEENS7_ILi64EEENS7_ILi192EEEEEELi192ENS_6half_tEfNS_4arch4Sm80ELb1ELb0ELb0ELb1ELb1ELb0ELb1ELb1EEENS1_21CollectiveEpilogueFwdINS6_IJS8_SA_S9_EEENS6_IJNS7_ILi1EEESI_SI_EEESC_SE_Li256ELb1ELb1ELb1ELb0EEENS1_36VarlenDynamicPersistentTileSchedulerILi128ELi64ELi256ELi256ELb1ELb1ELb0ELb1ELb1ELb1EEEEEEEEEvNT_6ParamsE:
	.zero		1608


//--------------------- .nv.constant0._ZN7cutlass13device_kernelIN5flash19enable_sm80_to_sm89INS1_16FlashAttnFwdSm80INS1_25CollectiveMainloopFwdSm80ILi8ELi2ELb0EN4cute5tupleIJNS5_1CILi128EEENS7_ILi64EEENS7_ILi192EEEEEELi192ENS_6half_tEfNS_4arch4Sm80ELb1ELb0ELb0ELb1ELb1ELb1ELb1ELb1EEENS1_21CollectiveEpilogueFwdINS6_IJS8_SA_S9_EEENS6_IJNS7_ILi1EEESI_SI_EEESC_SE_Li256ELb1ELb1ELb1ELb0EEENS1_36VarlenDynamicPersistentTileSchedulerILi128ELi64ELi256ELi256ELb1ELb1ELb0ELb1ELb1ELb1EEEEEEEEEvNT_6ParamsE --------------------------
	.section	.nv.constant0._ZN7cutlass13device_kernelIN5flash19enable_sm80_to_sm89INS1_16FlashAttnFwdSm80INS1_25CollectiveMainloopFwdSm80ILi8ELi2ELb0EN4cute5tupleIJNS5_1CILi128EEENS7_ILi64EEENS7_ILi192EEEEEELi192ENS_6half_tEfNS_4arch4Sm80ELb1ELb0ELb0ELb1ELb1ELb1ELb1ELb1EEENS1_21CollectiveEpilogueFwdINS6_IJS8_SA_S9_EEENS6_IJNS7_ILi1EEESI_SI_EEESC_SE_Li256ELb1ELb1ELb1ELb0EEENS1_36VarlenDynamicPersistentTileSchedulerILi128ELi64ELi256ELi256ELb1ELb1ELb0ELb1ELb1ELb1EEEEEEEEEvNT_6ParamsE,"a",@progbits
	.sectionflags	@""
	.align	4
.nv.constant0._ZN7cutlass13device_kernelIN5flash19enable_sm80_to_sm89INS1_16FlashAttnFwdSm80INS1_25CollectiveMainloopFwdSm80ILi8ELi2ELb0EN4cute5tupleIJNS5_1CILi128EEENS7_ILi64EEENS7_ILi192EEEEEELi192ENS_6half_tEfNS_4arch4Sm80ELb1ELb0ELb0ELb1ELb1ELb1ELb1ELb1EEENS1_21CollectiveEpilogueFwdINS6_IJS8_SA_S9_EEENS6_IJNS7_ILi1EEESI_SI_EEESC_SE_Li256ELb1ELb1ELb1ELb0EEENS1_36VarlenDynamicPersistentTileSchedulerILi128ELi64ELi256ELi256ELb1ELb1ELb0ELb1ELb1ELb1EEEEEEEEEvNT_6ParamsE:
	.zero		1608


//--------------------- SYMBOLS --------------------------

	.type		.nv.reservedSmem.offset0,@object
	.size		.nv.reservedSmem.offset0,0x4
